//
// Generated by NVIDIA NVVM Compiler
//
// Compiler Build ID: CL-36424714
// Cuda compilation tools, release 13.0, V13.0.88
// Based on NVVM 20.0.0
//

.version 9.0
.target sm_100
.address_size 64

	// .globl	_Z22gpu_transpose_2D_arrayPfS_mm
.global .align 4 .u32 unconverged;

.visible .entry _Z22gpu_transpose_2D_arrayPfS_mm(
	.param .u64 .ptr .align 1 _Z22gpu_transpose_2D_arrayPfS_mm_param_0,
	.param .u64 .ptr .align 1 _Z22gpu_transpose_2D_arrayPfS_mm_param_1,
	.param .u64 _Z22gpu_transpose_2D_arrayPfS_mm_param_2,
	.param .u64 _Z22gpu_transpose_2D_arrayPfS_mm_param_3
)
{
	.reg .pred 	%p<4>;
	.reg .b32 	%r<14>;
	.reg .b32 	%f<2>;
	.reg .b64 	%rd<14>;

	ld.param.u64 	%rd1, [_Z22gpu_transpose_2D_arrayPfS_mm_param_0];
	ld.param.u64 	%rd2, [_Z22gpu_transpose_2D_arrayPfS_mm_param_1];
	ld.param.u64 	%rd5, [_Z22gpu_transpose_2D_arrayPfS_mm_param_2];
	ld.param.u64 	%rd4, [_Z22gpu_transpose_2D_arrayPfS_mm_param_3];
	mov.u32 	%r3, %ntid.x;
	mov.u32 	%r4, %ctaid.x;
	mov.u32 	%r5, %tid.x;
	mad.lo.s32 	%r1, %r3, %r4, %r5;
	mov.u32 	%r6, %ntid.y;
	mov.u32 	%r7, %ctaid.y;
	mov.u32 	%r8, %tid.y;
	mad.lo.s32 	%r9, %r6, %r7, %r8;
	cvt.u64.u32 	%rd6, %r1;
	setp.le.u64 	%p1, %rd4, %rd6;
	cvt.u64.u32 	%rd7, %r9;
	setp.le.u64 	%p2, %rd5, %rd7;
	or.pred  	%p3, %p1, %p2;
	@%p3 bra 	$L__BB0_2;
	cvta.to.global.u64 	%rd8, %rd1;
	cvta.to.global.u64 	%rd9, %rd2;
	cvt.u32.u64 	%r10, %rd4;
	mad.lo.s32 	%r11, %r9, %r10, %r1;
	cvt.u32.u64 	%r12, %rd5;
	mad.lo.s32 	%r13, %r1, %r12, %r9;
	mul.wide.u32 	%rd10, %r11, 4;
	add.s64 	%rd11, %rd8, %rd10;
	ld.global.f32 	%f1, [%rd11];
	mul.wide.u32 	%rd12, %r13, 4;
	add.s64 	%rd13, %rd9, %rd12;
	st.global.f32 	[%rd13], %f1;
$L__BB0_2:
	ret;

}
	// .globl	_Z10gpu_linearPfS_S_S_iii
.visible .entry _Z10gpu_linearPfS_S_S_iii(
	.param .u64 .ptr .align 1 _Z10gpu_linearPfS_S_S_iii_param_0,
	.param .u64 .ptr .align 1 _Z10gpu_linearPfS_S_S_iii_param_1,
	.param .u64 .ptr .align 1 _Z10gpu_linearPfS_S_S_iii_param_2,
	.param .u64 .ptr .align 1 _Z10gpu_linearPfS_S_S_iii_param_3,
	.param .u32 _Z10gpu_linearPfS_S_S_iii_param_4,
	.param .u32 _Z10gpu_linearPfS_S_S_iii_param_5,
	.param .u32 _Z10gpu_linearPfS_S_S_iii_param_6
)
{
	.reg .pred 	%p<13>;
	.reg .b32 	%r<16>;
	.reg .b32 	%f<70>;
	.reg .b64 	%rd<79>;

	ld.param.u64 	%rd24, [_Z10gpu_linearPfS_S_S_iii_param_0];
	ld.param.u64 	%rd25, [_Z10gpu_linearPfS_S_S_iii_param_1];
	ld.param.u64 	%rd23, [_Z10gpu_linearPfS_S_S_iii_param_3];
	ld.param.u32 	%r2, [_Z10gpu_linearPfS_S_S_iii_param_4];
	ld.param.u32 	%r1, [_Z10gpu_linearPfS_S_S_iii_param_5];
	ld.param.s32 	%rd5, [_Z10gpu_linearPfS_S_S_iii_param_6];
	cvta.to.global.u64 	%rd1, %rd25;
	cvta.to.global.u64 	%rd2, %rd24;
	mov.u32 	%r4, %ctaid.y;
	mov.u32 	%r5, %ntid.y;
	mov.u32 	%r6, %tid.y;
	mad.lo.s32 	%r7, %r4, %r5, %r6;
	cvt.u64.u32 	%rd3, %r7;
	mov.u32 	%r9, %ctaid.x;
	mov.u32 	%r10, %ntid.x;
	mov.u32 	%r11, %tid.x;
	mad.lo.s32 	%r12, %r9, %r10, %r11;
	cvt.u64.u32 	%rd4, %r12;
	setp.ge.u64 	%p1, %rd4, %rd5;
	setp.ge.u32 	%p2, %r7, %r2;
	or.pred  	%p3, %p1, %p2;
	@%p3 bra 	$L__BB1_14;
	cvt.s64.s32 	%rd6, %r1;
	setp.eq.s32 	%p4, %r1, 0;
	mov.f32 	%f69, 0f00000000;
	@%p4 bra 	$L__BB1_13;
	mul.lo.s64 	%rd7, %rd6, %rd3;
	setp.lt.u32 	%p5, %r1, 8;
	mov.f32 	%f69, 0f00000000;
	mov.b64 	%rd77, 0;
	@%p5 bra 	$L__BB1_5;
	and.b64  	%rd77, %rd6, -8;
	shl.b64 	%rd27, %rd4, 2;
	add.s64 	%rd74, %rd1, %rd27;
	shl.b64 	%rd28, %rd7, 2;
	add.s64 	%rd29, %rd28, %rd2;
	add.s64 	%rd73, %rd29, 16;
	mov.f32 	%f69, 0f00000000;
	mov.u64 	%rd75, %rd77;
$L__BB1_4:
	.pragma "nounroll";
	ld.global.f32 	%f17, [%rd73+-16];
	ld.global.f32 	%f18, [%rd74];
	fma.rn.f32 	%f19, %f17, %f18, %f69;
	ld.global.f32 	%f20, [%rd73+-12];
	shl.b64 	%rd30, %rd5, 2;
	add.s64 	%rd31, %rd74, %rd30;
	ld.global.f32 	%f21, [%rd31];
	fma.rn.f32 	%f22, %f20, %f21, %f19;
	ld.global.f32 	%f23, [%rd73+-8];
	add.s64 	%rd32, %rd31, %rd30;
	ld.global.f32 	%f24, [%rd32];
	fma.rn.f32 	%f25, %f23, %f24, %f22;
	ld.global.f32 	%f26, [%rd73+-4];
	add.s64 	%rd33, %rd32, %rd30;
	ld.global.f32 	%f27, [%rd33];
	fma.rn.f32 	%f28, %f26, %f27, %f25;
	ld.global.f32 	%f29, [%rd73];
	add.s64 	%rd34, %rd33, %rd30;
	ld.global.f32 	%f30, [%rd34];
	fma.rn.f32 	%f31, %f29, %f30, %f28;
	ld.global.f32 	%f32, [%rd73+4];
	add.s64 	%rd35, %rd34, %rd30;
	ld.global.f32 	%f33, [%rd35];
	fma.rn.f32 	%f34, %f32, %f33, %f31;
	ld.global.f32 	%f35, [%rd73+8];
	add.s64 	%rd36, %rd35, %rd30;
	ld.global.f32 	%f36, [%rd36];
	fma.rn.f32 	%f37, %f35, %f36, %f34;
	ld.global.f32 	%f38, [%rd73+12];
	add.s64 	%rd37, %rd36, %rd30;
	ld.global.f32 	%f39, [%rd37];
	fma.rn.f32 	%f69, %f38, %f39, %f37;
	add.s64 	%rd75, %rd75, -8;
	shl.b64 	%rd38, %rd5, 5;
	add.s64 	%rd74, %rd74, %rd38;
	add.s64 	%rd73, %rd73, 32;
	setp.ne.s64 	%p6, %rd75, 0;
	@%p6 bra 	$L__BB1_4;
$L__BB1_5:
	and.b32  	%r13, %r1, 7;
	setp.eq.s32 	%p7, %r13, 0;
	@%p7 bra 	$L__BB1_13;
	and.b64  	%rd39, %rd6, 7;
	add.s64 	%rd40, %rd39, -1;
	setp.lt.u64 	%p8, %rd40, 3;
	@%p8 bra 	$L__BB1_8;
	add.s64 	%rd41, %rd77, %rd7;
	shl.b64 	%rd42, %rd41, 2;
	add.s64 	%rd43, %rd2, %rd42;
	ld.global.f32 	%f41, [%rd43];
	mad.lo.s64 	%rd44, %rd77, %rd5, %rd4;
	shl.b64 	%rd45, %rd44, 2;
	add.s64 	%rd46, %rd1, %rd45;
	ld.global.f32 	%f42, [%rd46];
	fma.rn.f32 	%f43, %f41, %f42, %f69;
	ld.global.f32 	%f44, [%rd43+4];
	shl.b64 	%rd47, %rd5, 2;
	add.s64 	%rd48, %rd46, %rd47;
	ld.global.f32 	%f45, [%rd48];
	fma.rn.f32 	%f46, %f44, %f45, %f43;
	ld.global.f32 	%f47, [%rd43+8];
	add.s64 	%rd49, %rd48, %rd47;
	ld.global.f32 	%f48, [%rd49];
	fma.rn.f32 	%f49, %f47, %f48, %f46;
	ld.global.f32 	%f50, [%rd43+12];
	add.s64 	%rd50, %rd49, %rd47;
	ld.global.f32 	%f51, [%rd50];
	fma.rn.f32 	%f69, %f50, %f51, %f49;
	add.s64 	%rd77, %rd77, 4;
$L__BB1_8:
	and.b32  	%r14, %r1, 3;
	setp.eq.s32 	%p9, %r14, 0;
	@%p9 bra 	$L__BB1_13;
	setp.eq.s32 	%p10, %r14, 1;
	@%p10 bra 	$L__BB1_11;
	add.s64 	%rd51, %rd77, %rd7;
	shl.b64 	%rd52, %rd51, 2;
	add.s64 	%rd53, %rd2, %rd52;
	ld.global.f32 	%f53, [%rd53];
	mad.lo.s64 	%rd54, %rd77, %rd5, %rd4;
	shl.b64 	%rd55, %rd54, 2;
	add.s64 	%rd56, %rd1, %rd55;
	ld.global.f32 	%f54, [%rd56];
	fma.rn.f32 	%f55, %f53, %f54, %f69;
	ld.global.f32 	%f56, [%rd53+4];
	shl.b64 	%rd57, %rd5, 2;
	add.s64 	%rd58, %rd56, %rd57;
	ld.global.f32 	%f57, [%rd58];
	fma.rn.f32 	%f69, %f56, %f57, %f55;
	add.s64 	%rd77, %rd77, 2;
$L__BB1_11:
	and.b32  	%r15, %r1, 1;
	setp.eq.b32 	%p11, %r15, 1;
	not.pred 	%p12, %p11;
	@%p12 bra 	$L__BB1_13;
	add.s64 	%rd59, %rd77, %rd7;
	shl.b64 	%rd60, %rd59, 2;
	add.s64 	%rd61, %rd2, %rd60;
	ld.global.f32 	%f58, [%rd61];
	mad.lo.s64 	%rd62, %rd77, %rd5, %rd4;
	shl.b64 	%rd63, %rd62, 2;
	add.s64 	%rd64, %rd1, %rd63;
	ld.global.f32 	%f59, [%rd64];
	fma.rn.f32 	%f69, %f58, %f59, %f69;
$L__BB1_13:
	ld.param.u64 	%rd72, [_Z10gpu_linearPfS_S_S_iii_param_2];
	cvta.to.global.u64 	%rd65, %rd72;
	shl.b64 	%rd66, %rd3, 2;
	add.s64 	%rd67, %rd65, %rd66;
	ld.global.f32 	%f60, [%rd67];
	add.f32 	%f61, %f69, %f60;
	mad.lo.s64 	%rd68, %rd5, %rd3, %rd4;
	cvta.to.global.u64 	%rd69, %rd23;
	shl.b64 	%rd70, %rd68, 2;
	add.s64 	%rd71, %rd69, %rd70;
	st.global.f32 	[%rd71], %f61;
$L__BB1_14:
	ret;

}
	// .globl	_Z10gpu_matmulPfS_S_iii
.visible .entry _Z10gpu_matmulPfS_S_iii(
	.param .u64 .ptr .align 1 _Z10gpu_matmulPfS_S_iii_param_0,
	.param .u64 .ptr .align 1 _Z10gpu_matmulPfS_S_iii_param_1,
	.param .u64 .ptr .align 1 _Z10gpu_matmulPfS_S_iii_param_2,
	.param .u32 _Z10gpu_matmulPfS_S_iii_param_3,
	.param .u32 _Z10gpu_matmulPfS_S_iii_param_4,
	.param .u32 _Z10gpu_matmulPfS_S_iii_param_5
)
{
	.reg .pred 	%p<13>;
	.reg .b32 	%r<16>;
	.reg .b32 	%f<68>;
	.reg .b64 	%rd<74>;

	ld.param.u64 	%rd23, [_Z10gpu_matmulPfS_S_iii_param_0];
	ld.param.u64 	%rd24, [_Z10gpu_matmulPfS_S_iii_param_1];
	ld.param.u64 	%rd22, [_Z10gpu_matmulPfS_S_iii_param_2];
	ld.param.u32 	%r2, [_Z10gpu_matmulPfS_S_iii_param_3];
	ld.param.u32 	%r1, [_Z10gpu_matmulPfS_S_iii_param_4];
	ld.param.s32 	%rd5, [_Z10gpu_matmulPfS_S_iii_param_5];
	cvta.to.global.u64 	%rd1, %rd24;
	cvta.to.global.u64 	%rd2, %rd23;
	mov.u32 	%r4, %ctaid.y;
	mov.u32 	%r5, %ntid.y;
	mov.u32 	%r6, %tid.y;
	mad.lo.s32 	%r7, %r4, %r5, %r6;
	cvt.u64.u32 	%rd3, %r7;
	mov.u32 	%r9, %ctaid.x;
	mov.u32 	%r10, %ntid.x;
	mov.u32 	%r11, %tid.x;
	mad.lo.s32 	%r12, %r9, %r10, %r11;
	cvt.u64.u32 	%rd4, %r12;
	setp.ge.u64 	%p1, %rd4, %rd5;
	setp.ge.u32 	%p2, %r7, %r2;
	or.pred  	%p3, %p1, %p2;
	@%p3 bra 	$L__BB2_14;
	cvt.s64.s32 	%rd6, %r1;
	setp.eq.s32 	%p4, %r1, 0;
	mov.f32 	%f67, 0f00000000;
	@%p4 bra 	$L__BB2_13;
	mul.lo.s64 	%rd7, %rd6, %rd3;
	setp.lt.u32 	%p5, %r1, 8;
	mov.f32 	%f67, 0f00000000;
	mov.b64 	%rd72, 0;
	@%p5 bra 	$L__BB2_5;
	and.b64  	%rd72, %rd6, -8;
	shl.b64 	%rd26, %rd4, 2;
	add.s64 	%rd69, %rd1, %rd26;
	shl.b64 	%rd27, %rd7, 2;
	add.s64 	%rd28, %rd27, %rd2;
	add.s64 	%rd68, %rd28, 16;
	mov.f32 	%f67, 0f00000000;
	mov.u64 	%rd70, %rd72;
$L__BB2_4:
	.pragma "nounroll";
	ld.global.f32 	%f17, [%rd68+-16];
	ld.global.f32 	%f18, [%rd69];
	fma.rn.f32 	%f19, %f17, %f18, %f67;
	ld.global.f32 	%f20, [%rd68+-12];
	shl.b64 	%rd29, %rd5, 2;
	add.s64 	%rd30, %rd69, %rd29;
	ld.global.f32 	%f21, [%rd30];
	fma.rn.f32 	%f22, %f20, %f21, %f19;
	ld.global.f32 	%f23, [%rd68+-8];
	add.s64 	%rd31, %rd30, %rd29;
	ld.global.f32 	%f24, [%rd31];
	fma.rn.f32 	%f25, %f23, %f24, %f22;
	ld.global.f32 	%f26, [%rd68+-4];
	add.s64 	%rd32, %rd31, %rd29;
	ld.global.f32 	%f27, [%rd32];
	fma.rn.f32 	%f28, %f26, %f27, %f25;
	ld.global.f32 	%f29, [%rd68];
	add.s64 	%rd33, %rd32, %rd29;
	ld.global.f32 	%f30, [%rd33];
	fma.rn.f32 	%f31, %f29, %f30, %f28;
	ld.global.f32 	%f32, [%rd68+4];
	add.s64 	%rd34, %rd33, %rd29;
	ld.global.f32 	%f33, [%rd34];
	fma.rn.f32 	%f34, %f32, %f33, %f31;
	ld.global.f32 	%f35, [%rd68+8];
	add.s64 	%rd35, %rd34, %rd29;
	ld.global.f32 	%f36, [%rd35];
	fma.rn.f32 	%f37, %f35, %f36, %f34;
	ld.global.f32 	%f38, [%rd68+12];
	add.s64 	%rd36, %rd35, %rd29;
	ld.global.f32 	%f39, [%rd36];
	fma.rn.f32 	%f67, %f38, %f39, %f37;
	add.s64 	%rd70, %rd70, -8;
	shl.b64 	%rd37, %rd5, 5;
	add.s64 	%rd69, %rd69, %rd37;
	add.s64 	%rd68, %rd68, 32;
	setp.ne.s64 	%p6, %rd70, 0;
	@%p6 bra 	$L__BB2_4;
$L__BB2_5:
	and.b32  	%r13, %r1, 7;
	setp.eq.s32 	%p7, %r13, 0;
	@%p7 bra 	$L__BB2_13;
	and.b64  	%rd38, %rd6, 7;
	add.s64 	%rd39, %rd38, -1;
	setp.lt.u64 	%p8, %rd39, 3;
	@%p8 bra 	$L__BB2_8;
	add.s64 	%rd40, %rd72, %rd7;
	shl.b64 	%rd41, %rd40, 2;
	add.s64 	%rd42, %rd2, %rd41;
	ld.global.f32 	%f41, [%rd42];
	mad.lo.s64 	%rd43, %rd72, %rd5, %rd4;
	shl.b64 	%rd44, %rd43, 2;
	add.s64 	%rd45, %rd1, %rd44;
	ld.global.f32 	%f42, [%rd45];
	fma.rn.f32 	%f43, %f41, %f42, %f67;
	ld.global.f32 	%f44, [%rd42+4];
	shl.b64 	%rd46, %rd5, 2;
	add.s64 	%rd47, %rd45, %rd46;
	ld.global.f32 	%f45, [%rd47];
	fma.rn.f32 	%f46, %f44, %f45, %f43;
	ld.global.f32 	%f47, [%rd42+8];
	add.s64 	%rd48, %rd47, %rd46;
	ld.global.f32 	%f48, [%rd48];
	fma.rn.f32 	%f49, %f47, %f48, %f46;
	ld.global.f32 	%f50, [%rd42+12];
	add.s64 	%rd49, %rd48, %rd46;
	ld.global.f32 	%f51, [%rd49];
	fma.rn.f32 	%f67, %f50, %f51, %f49;
	add.s64 	%rd72, %rd72, 4;
$L__BB2_8:
	and.b32  	%r14, %r1, 3;
	setp.eq.s32 	%p9, %r14, 0;
	@%p9 bra 	$L__BB2_13;
	setp.eq.s32 	%p10, %r14, 1;
	@%p10 bra 	$L__BB2_11;
	add.s64 	%rd50, %rd72, %rd7;
	shl.b64 	%rd51, %rd50, 2;
	add.s64 	%rd52, %rd2, %rd51;
	ld.global.f32 	%f53, [%rd52];
	mad.lo.s64 	%rd53, %rd72, %rd5, %rd4;
	shl.b64 	%rd54, %rd53, 2;
	add.s64 	%rd55, %rd1, %rd54;
	ld.global.f32 	%f54, [%rd55];
	fma.rn.f32 	%f55, %f53, %f54, %f67;
	ld.global.f32 	%f56, [%rd52+4];
	shl.b64 	%rd56, %rd5, 2;
	add.s64 	%rd57, %rd55, %rd56;
	ld.global.f32 	%f57, [%rd57];
	fma.rn.f32 	%f67, %f56, %f57, %f55;
	add.s64 	%rd72, %rd72, 2;
$L__BB2_11:
	and.b32  	%r15, %r1, 1;
	setp.eq.b32 	%p11, %r15, 1;
	not.pred 	%p12, %p11;
	@%p12 bra 	$L__BB2_13;
	add.s64 	%rd58, %rd72, %rd7;
	shl.b64 	%rd59, %rd58, 2;
	add.s64 	%rd60, %rd2, %rd59;
	ld.global.f32 	%f58, [%rd60];
	mad.lo.s64 	%rd61, %rd72, %rd5, %rd4;
	shl.b64 	%rd62, %rd61, 2;
	add.s64 	%rd63, %rd1, %rd62;
	ld.global.f32 	%f59, [%rd63];
	fma.rn.f32 	%f67, %f58, %f59, %f67;
$L__BB2_13:
	mad.lo.s64 	%rd64, %rd5, %rd3, %rd4;
	cvta.to.global.u64 	%rd65, %rd22;
	shl.b64 	%rd66, %rd64, 2;
	add.s64 	%rd67, %rd65, %rd66;
	st.global.f32 	[%rd67], %f67;
$L__BB2_14:
	ret;

}
	// .globl	_Z18gpu_partial_matmulPfS_S_iiii
.visible .entry _Z18gpu_partial_matmulPfS_S_iiii(
	.param .u64 .ptr .align 1 _Z18gpu_partial_matmulPfS_S_iiii_param_0,
	.param .u64 .ptr .align 1 _Z18gpu_partial_matmulPfS_S_iiii_param_1,
	.param .u64 .ptr .align 1 _Z18gpu_partial_matmulPfS_S_iiii_param_2,
	.param .u32 _Z18gpu_partial_matmulPfS_S_iiii_param_3,
	.param .u32 _Z18gpu_partial_matmulPfS_S_iiii_param_4,
	.param .u32 _Z18gpu_partial_matmulPfS_S_iiii_param_5,
	.param .u32 _Z18gpu_partial_matmulPfS_S_iiii_param_6
)
{
	.reg .pred 	%p<13>;
	.reg .b32 	%r<17>;
	.reg .b32 	%f<68>;
	.reg .b64 	%rd<76>;

	ld.param.u64 	%rd24, [_Z18gpu_partial_matmulPfS_S_iiii_param_0];
	ld.param.u64 	%rd25, [_Z18gpu_partial_matmulPfS_S_iiii_param_1];
	ld.param.u32 	%r3, [_Z18gpu_partial_matmulPfS_S_iiii_param_3];
	ld.param.u32 	%r1, [_Z18gpu_partial_matmulPfS_S_iiii_param_4];
	ld.param.u32 	%r2, [_Z18gpu_partial_matmulPfS_S_iiii_param_5];
	ld.param.s32 	%rd5, [_Z18gpu_partial_matmulPfS_S_iiii_param_6];
	cvta.to.global.u64 	%rd1, %rd25;
	cvta.to.global.u64 	%rd2, %rd24;
	mov.u32 	%r5, %ctaid.y;
	mov.u32 	%r6, %ntid.y;
	mov.u32 	%r7, %tid.y;
	mad.lo.s32 	%r8, %r5, %r6, %r7;
	cvt.u64.u32 	%rd3, %r8;
	mov.u32 	%r10, %ctaid.x;
	mov.u32 	%r11, %ntid.x;
	mov.u32 	%r12, %tid.x;
	mad.lo.s32 	%r13, %r10, %r11, %r12;
	cvt.u64.u32 	%rd4, %r13;
	setp.ge.u64 	%p1, %rd4, %rd5;
	setp.ge.u32 	%p2, %r8, %r3;
	or.pred  	%p3, %p1, %p2;
	@%p3 bra 	$L__BB3_14;
	cvt.s64.s32 	%rd6, %r1;
	setp.eq.s32 	%p4, %r1, 0;
	mov.f32 	%f67, 0f00000000;
	@%p4 bra 	$L__BB3_13;
	mul.lo.s64 	%rd7, %rd6, %rd3;
	cvt.s64.s32 	%rd8, %r2;
	setp.lt.u32 	%p5, %r1, 8;
	mov.f32 	%f67, 0f00000000;
	mov.b64 	%rd74, 0;
	@%p5 bra 	$L__BB3_5;
	and.b64  	%rd74, %rd6, -8;
	shl.b64 	%rd27, %rd4, 2;
	add.s64 	%rd71, %rd1, %rd27;
	shl.b64 	%rd28, %rd7, 2;
	add.s64 	%rd29, %rd28, %rd2;
	add.s64 	%rd70, %rd29, 16;
	mov.f32 	%f67, 0f00000000;
	mov.u64 	%rd72, %rd74;
$L__BB3_4:
	.pragma "nounroll";
	ld.global.f32 	%f17, [%rd70+-16];
	ld.global.f32 	%f18, [%rd71];
	fma.rn.f32 	%f19, %f17, %f18, %f67;
	ld.global.f32 	%f20, [%rd70+-12];
	shl.b64 	%rd30, %rd8, 2;
	add.s64 	%rd31, %rd71, %rd30;
	ld.global.f32 	%f21, [%rd31];
	fma.rn.f32 	%f22, %f20, %f21, %f19;
	ld.global.f32 	%f23, [%rd70+-8];
	add.s64 	%rd32, %rd31, %rd30;
	ld.global.f32 	%f24, [%rd32];
	fma.rn.f32 	%f25, %f23, %f24, %f22;
	ld.global.f32 	%f26, [%rd70+-4];
	add.s64 	%rd33, %rd32, %rd30;
	ld.global.f32 	%f27, [%rd33];
	fma.rn.f32 	%f28, %f26, %f27, %f25;
	ld.global.f32 	%f29, [%rd70];
	add.s64 	%rd34, %rd33, %rd30;
	ld.global.f32 	%f30, [%rd34];
	fma.rn.f32 	%f31, %f29, %f30, %f28;
	ld.global.f32 	%f32, [%rd70+4];
	add.s64 	%rd35, %rd34, %rd30;
	ld.global.f32 	%f33, [%rd35];
	fma.rn.f32 	%f34, %f32, %f33, %f31;
	ld.global.f32 	%f35, [%rd70+8];
	add.s64 	%rd36, %rd35, %rd30;
	ld.global.f32 	%f36, [%rd36];
	fma.rn.f32 	%f37, %f35, %f36, %f34;
	ld.global.f32 	%f38, [%rd70+12];
	add.s64 	%rd37, %rd36, %rd30;
	ld.global.f32 	%f39, [%rd37];
	fma.rn.f32 	%f67, %f38, %f39, %f37;
	add.s64 	%rd72, %rd72, -8;
	shl.b64 	%rd38, %rd8, 5;
	add.s64 	%rd71, %rd71, %rd38;
	add.s64 	%rd70, %rd70, 32;
	setp.ne.s64 	%p6, %rd72, 0;
	@%p6 bra 	$L__BB3_4;
$L__BB3_5:
	and.b32  	%r14, %r1, 7;
	setp.eq.s32 	%p7, %r14, 0;
	@%p7 bra 	$L__BB3_13;
	and.b64  	%rd39, %rd6, 7;
	add.s64 	%rd40, %rd39, -1;
	setp.lt.u64 	%p8, %rd40, 3;
	@%p8 bra 	$L__BB3_8;
	add.s64 	%rd41, %rd74, %rd7;
	shl.b64 	%rd42, %rd41, 2;
	add.s64 	%rd43, %rd2, %rd42;
	ld.global.f32 	%f41, [%rd43];
	mad.lo.s64 	%rd44, %rd74, %rd8, %rd4;
	shl.b64 	%rd45, %rd44, 2;
	add.s64 	%rd46, %rd1, %rd45;
	ld.global.f32 	%f42, [%rd46];
	fma.rn.f32 	%f43, %f41, %f42, %f67;
	ld.global.f32 	%f44, [%rd43+4];
	shl.b64 	%rd47, %rd8, 2;
	add.s64 	%rd48, %rd46, %rd47;
	ld.global.f32 	%f45, [%rd48];
	fma.rn.f32 	%f46, %f44, %f45, %f43;
	ld.global.f32 	%f47, [%rd43+8];
	add.s64 	%rd49, %rd48, %rd47;
	ld.global.f32 	%f48, [%rd49];
	fma.rn.f32 	%f49, %f47, %f48, %f46;
	ld.global.f32 	%f50, [%rd43+12];
	add.s64 	%rd50, %rd49, %rd47;
	ld.global.f32 	%f51, [%rd50];
	fma.rn.f32 	%f67, %f50, %f51, %f49;
	add.s64 	%rd74, %rd74, 4;
$L__BB3_8:
	and.b32  	%r15, %r1, 3;
	setp.eq.s32 	%p9, %r15, 0;
	@%p9 bra 	$L__BB3_13;
	setp.eq.s32 	%p10, %r15, 1;
	@%p10 bra 	$L__BB3_11;
	add.s64 	%rd51, %rd74, %rd7;
	shl.b64 	%rd52, %rd51, 2;
	add.s64 	%rd53, %rd2, %rd52;
	ld.global.f32 	%f53, [%rd53];
	mad.lo.s64 	%rd54, %rd74, %rd8, %rd4;
	shl.b64 	%rd55, %rd54, 2;
	add.s64 	%rd56, %rd1, %rd55;
	ld.global.f32 	%f54, [%rd56];
	fma.rn.f32 	%f55, %f53, %f54, %f67;
	ld.global.f32 	%f56, [%rd53+4];
	shl.b64 	%rd57, %rd8, 2;
	add.s64 	%rd58, %rd56, %rd57;
	ld.global.f32 	%f57, [%rd58];
	fma.rn.f32 	%f67, %f56, %f57, %f55;
	add.s64 	%rd74, %rd74, 2;
$L__BB3_11:
	and.b32  	%r16, %r1, 1;
	setp.eq.b32 	%p11, %r16, 1;
	not.pred 	%p12, %p11;
	@%p12 bra 	$L__BB3_13;
	add.s64 	%rd59, %rd74, %rd7;
	shl.b64 	%rd60, %rd59, 2;
	add.s64 	%rd61, %rd2, %rd60;
	ld.global.f32 	%f58, [%rd61];
	mad.lo.s64 	%rd62, %rd74, %rd8, %rd4;
	shl.b64 	%rd63, %rd62, 2;
	add.s64 	%rd64, %rd1, %rd63;
	ld.global.f32 	%f59, [%rd64];
	fma.rn.f32 	%f67, %f58, %f59, %f67;
$L__BB3_13:
	ld.param.u64 	%rd69, [_Z18gpu_partial_matmulPfS_S_iiii_param_2];
	mad.lo.s64 	%rd65, %rd5, %rd3, %rd4;
	cvta.to.global.u64 	%rd66, %rd69;
	shl.b64 	%rd67, %rd65, 2;
	add.s64 	%rd68, %rd66, %rd67;
	st.global.f32 	[%rd68], %f67;
$L__BB3_14:
	ret;

}
	// .globl	_Z26gpu_matmul_check_convergedPfS_S_fiii
.visible .entry _Z26gpu_matmul_check_convergedPfS_S_fiii(
	.param .u64 .ptr .align 1 _Z26gpu_matmul_check_convergedPfS_S_fiii_param_0,
	.param .u64 .ptr .align 1 _Z26gpu_matmul_check_convergedPfS_S_fiii_param_1,
	.param .u64 .ptr .align 1 _Z26gpu_matmul_check_convergedPfS_S_fiii_param_2,
	.param .f32 _Z26gpu_matmul_check_convergedPfS_S_fiii_param_3,
	.param .u32 _Z26gpu_matmul_check_convergedPfS_S_fiii_param_4,
	.param .u32 _Z26gpu_matmul_check_convergedPfS_S_fiii_param_5,
	.param .u32 _Z26gpu_matmul_check_convergedPfS_S_fiii_param_6
)
{
	.reg .pred 	%p<16>;
	.reg .b32 	%r<19>;
	.reg .b32 	%f<71>;
	.reg .b64 	%rd<74>;

	ld.param.u64 	%rd23, [_Z26gpu_matmul_check_convergedPfS_S_fiii_param_0];
	ld.param.u64 	%rd24, [_Z26gpu_matmul_check_convergedPfS_S_fiii_param_1];
	ld.param.u64 	%rd22, [_Z26gpu_matmul_check_convergedPfS_S_fiii_param_2];
	ld.param.f32 	%f13, [_Z26gpu_matmul_check_convergedPfS_S_fiii_param_3];
	ld.param.u32 	%r2, [_Z26gpu_matmul_check_convergedPfS_S_fiii_param_4];
	ld.param.u32 	%r1, [_Z26gpu_matmul_check_convergedPfS_S_fiii_param_5];
	ld.param.s32 	%rd5, [_Z26gpu_matmul_check_convergedPfS_S_fiii_param_6];
	cvta.to.global.u64 	%rd1, %rd24;
	cvta.to.global.u64 	%rd2, %rd23;
	mov.u32 	%r4, %ctaid.y;
	mov.u32 	%r5, %ntid.y;
	mov.u32 	%r6, %tid.y;
	mad.lo.s32 	%r7, %r4, %r5, %r6;
	cvt.u64.u32 	%rd3, %r7;
	mov.u32 	%r9, %ctaid.x;
	mov.u32 	%r10, %ntid.x;
	mov.u32 	%r11, %tid.x;
	mad.lo.s32 	%r12, %r9, %r10, %r11;
	cvt.u64.u32 	%rd4, %r12;
	setp.ge.u64 	%p1, %rd4, %rd5;
	setp.ge.u32 	%p2, %r7, %r2;
	or.pred  	%p3, %p1, %p2;
	@%p3 bra 	$L__BB4_15;
	cvt.s64.s32 	%rd6, %r1;
	setp.eq.s32 	%p4, %r1, 0;
	mov.f32 	%f70, 0f00000000;
	@%p4 bra 	$L__BB4_13;
	mul.lo.s64 	%rd7, %rd6, %rd3;
	setp.lt.u32 	%p5, %r1, 8;
	mov.f32 	%f70, 0f00000000;
	mov.b64 	%rd72, 0;
	@%p5 bra 	$L__BB4_5;
	and.b64  	%rd72, %rd6, -8;
	shl.b64 	%rd26, %rd4, 2;
	add.s64 	%rd69, %rd1, %rd26;
	shl.b64 	%rd27, %rd7, 2;
	add.s64 	%rd28, %rd27, %rd2;
	add.s64 	%rd68, %rd28, 16;
	mov.f32 	%f70, 0f00000000;
	mov.u64 	%rd70, %rd72;
$L__BB4_4:
	.pragma "nounroll";
	ld.global.f32 	%f18, [%rd68+-16];
	ld.global.f32 	%f19, [%rd69];
	fma.rn.f32 	%f20, %f18, %f19, %f70;
	ld.global.f32 	%f21, [%rd68+-12];
	shl.b64 	%rd29, %rd5, 2;
	add.s64 	%rd30, %rd69, %rd29;
	ld.global.f32 	%f22, [%rd30];
	fma.rn.f32 	%f23, %f21, %f22, %f20;
	ld.global.f32 	%f24, [%rd68+-8];
	add.s64 	%rd31, %rd30, %rd29;
	ld.global.f32 	%f25, [%rd31];
	fma.rn.f32 	%f26, %f24, %f25, %f23;
	ld.global.f32 	%f27, [%rd68+-4];
	add.s64 	%rd32, %rd31, %rd29;
	ld.global.f32 	%f28, [%rd32];
	fma.rn.f32 	%f29, %f27, %f28, %f26;
	ld.global.f32 	%f30, [%rd68];
	add.s64 	%rd33, %rd32, %rd29;
	ld.global.f32 	%f31, [%rd33];
	fma.rn.f32 	%f32, %f30, %f31, %f29;
	ld.global.f32 	%f33, [%rd68+4];
	add.s64 	%rd34, %rd33, %rd29;
	ld.global.f32 	%f34, [%rd34];
	fma.rn.f32 	%f35, %f33, %f34, %f32;
	ld.global.f32 	%f36, [%rd68+8];
	add.s64 	%rd35, %rd34, %rd29;
	ld.global.f32 	%f37, [%rd35];
	fma.rn.f32 	%f38, %f36, %f37, %f35;
	ld.global.f32 	%f39, [%rd68+12];
	add.s64 	%rd36, %rd35, %rd29;
	ld.global.f32 	%f40, [%rd36];
	fma.rn.f32 	%f70, %f39, %f40, %f38;
	add.s64 	%rd70, %rd70, -8;
	shl.b64 	%rd37, %rd5, 5;
	add.s64 	%rd69, %rd69, %rd37;
	add.s64 	%rd68, %rd68, 32;
	setp.ne.s64 	%p6, %rd70, 0;
	@%p6 bra 	$L__BB4_4;
$L__BB4_5:
	and.b32  	%r13, %r1, 7;
	setp.eq.s32 	%p7, %r13, 0;
	@%p7 bra 	$L__BB4_13;
	and.b64  	%rd38, %rd6, 7;
	add.s64 	%rd39, %rd38, -1;
	setp.lt.u64 	%p8, %rd39, 3;
	@%p8 bra 	$L__BB4_8;
	add.s64 	%rd40, %rd72, %rd7;
	shl.b64 	%rd41, %rd40, 2;
	add.s64 	%rd42, %rd2, %rd41;
	ld.global.f32 	%f42, [%rd42];
	mad.lo.s64 	%rd43, %rd72, %rd5, %rd4;
	shl.b64 	%rd44, %rd43, 2;
	add.s64 	%rd45, %rd1, %rd44;
	ld.global.f32 	%f43, [%rd45];
	fma.rn.f32 	%f44, %f42, %f43, %f70;
	ld.global.f32 	%f45, [%rd42+4];
	shl.b64 	%rd46, %rd5, 2;
	add.s64 	%rd47, %rd45, %rd46;
	ld.global.f32 	%f46, [%rd47];
	fma.rn.f32 	%f47, %f45, %f46, %f44;
	ld.global.f32 	%f48, [%rd42+8];
	add.s64 	%rd48, %rd47, %rd46;
	ld.global.f32 	%f49, [%rd48];
	fma.rn.f32 	%f50, %f48, %f49, %f47;
	ld.global.f32 	%f51, [%rd42+12];
	add.s64 	%rd49, %rd48, %rd46;
	ld.global.f32 	%f52, [%rd49];
	fma.rn.f32 	%f70, %f51, %f52, %f50;
	add.s64 	%rd72, %rd72, 4;
$L__BB4_8:
	and.b32  	%r14, %r1, 3;
	setp.eq.s32 	%p9, %r14, 0;
	@%p9 bra 	$L__BB4_13;
	setp.eq.s32 	%p10, %r14, 1;
	@%p10 bra 	$L__BB4_11;
	add.s64 	%rd50, %rd72, %rd7;
	shl.b64 	%rd51, %rd50, 2;
	add.s64 	%rd52, %rd2, %rd51;
	ld.global.f32 	%f54, [%rd52];
	mad.lo.s64 	%rd53, %rd72, %rd5, %rd4;
	shl.b64 	%rd54, %rd53, 2;
	add.s64 	%rd55, %rd1, %rd54;
	ld.global.f32 	%f55, [%rd55];
	fma.rn.f32 	%f56, %f54, %f55, %f70;
	ld.global.f32 	%f57, [%rd52+4];
	shl.b64 	%rd56, %rd5, 2;
	add.s64 	%rd57, %rd55, %rd56;
	ld.global.f32 	%f58, [%rd57];
	fma.rn.f32 	%f70, %f57, %f58, %f56;
	add.s64 	%rd72, %rd72, 2;
$L__BB4_11:
	and.b32  	%r15, %r1, 1;
	setp.eq.b32 	%p11, %r15, 1;
	not.pred 	%p12, %p11;
	@%p12 bra 	$L__BB4_13;
	add.s64 	%rd58, %rd72, %rd7;
	shl.b64 	%rd59, %rd58, 2;
	add.s64 	%rd60, %rd2, %rd59;
	ld.global.f32 	%f59, [%rd60];
	mad.lo.s64 	%rd61, %rd72, %rd5, %rd4;
	shl.b64 	%rd62, %rd61, 2;
	add.s64 	%rd63, %rd1, %rd62;
	ld.global.f32 	%f60, [%rd63];
	fma.rn.f32 	%f70, %f59, %f60, %f70;
$L__BB4_13:
	cvt.u32.u64 	%r16, %rd4;
	cvt.u32.u64 	%r17, %rd3;
	mad.lo.s64 	%rd64, %rd5, %rd3, %rd4;
	cvta.to.global.u64 	%rd65, %rd22;
	shl.b64 	%rd66, %rd64, 2;
	add.s64 	%rd67, %rd65, %rd66;
	st.global.f32 	[%rd67], %f70;
	setp.eq.s32 	%p13, %r17, %r16;
	abs.f32 	%f61, %f70;
	setp.leu.f32 	%p14, %f61, %f13;
	or.pred  	%p15, %p13, %p14;
	@%p15 bra 	$L__BB4_15;
	mov.b32 	%r18, 1;
	st.global.u32 	[unconverged], %r18;
$L__BB4_15:
	ret;

}
	// .globl	_Z18gpu_matrix_sigmoidPfS_ii
.visible .entry _Z18gpu_matrix_sigmoidPfS_ii(
	.param .u64 .ptr .align 1 _Z18gpu_matrix_sigmoidPfS_ii_param_0,
	.param .u64 .ptr .align 1 _Z18gpu_matrix_sigmoidPfS_ii_param_1,
	.param .u32 _Z18gpu_matrix_sigmoidPfS_ii_param_2,
	.param .u32 _Z18gpu_matrix_sigmoidPfS_ii_param_3
)
{
	.reg .pred 	%p<4>;
	.reg .b32 	%r<14>;
	.reg .b32 	%f<15>;
	.reg .b64 	%rd<12>;

	ld.param.u64 	%rd3, [_Z18gpu_matrix_sigmoidPfS_ii_param_0];
	ld.param.u64 	%rd4, [_Z18gpu_matrix_sigmoidPfS_ii_param_1];
	ld.param.u32 	%r2, [_Z18gpu_matrix_sigmoidPfS_ii_param_2];
	ld.param.s32 	%rd2, [_Z18gpu_matrix_sigmoidPfS_ii_param_3];
	mov.u32 	%r4, %ctaid.y;
	mov.u32 	%r5, %ntid.y;
	mov.u32 	%r6, %tid.y;
	mad.lo.s32 	%r7, %r4, %r5, %r6;
	mov.u32 	%r8, %ctaid.x;
	mov.u32 	%r9, %ntid.x;
	mov.u32 	%r10, %tid.x;
	mad.lo.s32 	%r11, %r8, %r9, %r10;
	cvt.u64.u32 	%rd1, %r11;
	setp.ge.u64 	%p1, %rd1, %rd2;
	setp.ge.u32 	%p2, %r7, %r2;
	or.pred  	%p3, %p1, %p2;
	@%p3 bra 	$L__BB5_2;
	cvta.to.global.u64 	%rd5, %rd3;
	cvta.to.global.u64 	%rd6, %rd4;
	cvt.u64.u32 	%rd7, %r7;
	mad.lo.s64 	%rd8, %rd2, %rd7, %rd1;
	shl.b64 	%rd9, %rd8, 2;
	add.s64 	%rd10, %rd5, %rd9;
	ld.global.f32 	%f1, [%rd10];
	fma.rn.f32 	%f2, %f1, 0fBBBB989D, 0f3F000000;
	cvt.sat.f32.f32 	%f3, %f2;
	mov.f32 	%f4, 0f4B400001;
	mov.f32 	%f5, 0f437C0000;
	fma.rm.f32 	%f6, %f3, %f5, %f4;
	add.f32 	%f7, %f6, 0fCB40007F;
	neg.f32 	%f8, %f7;
	fma.rn.f32 	%f9, %f1, 0fBFB8AA3B, %f8;
	fma.rn.f32 	%f10, %f1, 0fB2A57060, %f9;
	mov.b32 	%r12, %f6;
	shl.b32 	%r13, %r12, 23;
	mov.b32 	%f11, %r13;
	ex2.approx.ftz.f32 	%f12, %f10;
	fma.rn.f32 	%f13, %f12, %f11, 0f3F800000;
	rcp.rn.f32 	%f14, %f13;
	add.s64 	%rd11, %rd6, %rd9;
	st.global.f32 	[%rd11], %f14;
$L__BB5_2:
	ret;

}
	// .globl	_Z12gpu_mse_costPfS_S_ii
.visible .entry _Z12gpu_mse_costPfS_S_ii(
	.param .u64 .ptr .align 1 _Z12gpu_mse_costPfS_S_ii_param_0,
	.param .u64 .ptr .align 1 _Z12gpu_mse_costPfS_S_ii_param_1,
	.param .u64 .ptr .align 1 _Z12gpu_mse_costPfS_S_ii_param_2,
	.param .u32 _Z12gpu_mse_costPfS_S_ii_param_3,
	.param .u32 _Z12gpu_mse_costPfS_S_ii_param_4
)
{
	.reg .pred 	%p<13>;
	.reg .b32 	%r<23>;
	.reg .b32 	%f<68>;
	.reg .b64 	%rd<16>;

	ld.param.u64 	%rd4, [_Z12gpu_mse_costPfS_S_ii_param_0];
	ld.param.u64 	%rd5, [_Z12gpu_mse_costPfS_S_ii_param_1];
	ld.param.u64 	%rd6, [_Z12gpu_mse_costPfS_S_ii_param_2];
	ld.param.u32 	%r2, [_Z12gpu_mse_costPfS_S_ii_param_3];
	ld.param.s32 	%rd2, [_Z12gpu_mse_costPfS_S_ii_param_4];
	mov.u32 	%r4, %ctaid.y;
	mov.u32 	%r5, %ntid.y;
	mov.u32 	%r6, %tid.y;
	mad.lo.s32 	%r7, %r4, %r5, %r6;
	mov.u32 	%r8, %ctaid.x;
	mov.u32 	%r9, %ntid.x;
	mov.u32 	%r10, %tid.x;
	mad.lo.s32 	%r11, %r8, %r9, %r10;
	cvt.u64.u32 	%rd1, %r11;
	setp.ge.u64 	%p1, %rd1, %rd2;
	setp.ge.u32 	%p2, %r7, %r2;
	or.pred  	%p3, %p1, %p2;
	@%p3 bra 	$L__BB6_7;
	cvta.to.global.u64 	%rd7, %rd4;
	cvta.to.global.u64 	%rd8, %rd5;
	cvt.u64.u32 	%rd9, %r7;
	mad.lo.s64 	%rd3, %rd2, %rd9, %rd1;
	shl.b64 	%rd10, %rd3, 2;
	add.s64 	%rd11, %rd7, %rd10;
	ld.global.f32 	%f8, [%rd11];
	add.s64 	%rd12, %rd8, %rd10;
	ld.global.f32 	%f9, [%rd12];
	sub.f32 	%f1, %f8, %f9;
	abs.f32 	%f2, %f1;
	setp.eq.f32 	%p4, %f1, 0f3F800000;
	mov.f32 	%f67, 0f3F800000;
	@%p4 bra 	$L__BB6_6;
	setp.num.f32 	%p5, %f2, %f2;
	@%p5 bra 	$L__BB6_4;
	mov.f32 	%f65, 0f40000000;
	add.rn.f32 	%f67, %f1, %f65;
	bra.uni 	$L__BB6_6;
$L__BB6_4:
	setp.lt.f32 	%p6, %f2, 0f00800000;
	mul.f32 	%f10, %f2, 0f4B800000;
	selp.f32 	%f11, %f10, %f2, %p6;
	mov.b32 	%r12, %f11;
	add.s32 	%r13, %r12, -1060439283;
	and.b32  	%r14, %r13, -8388608;
	sub.s32 	%r15, %r12, %r14;
	mov.b32 	%f12, %r15;
	cvt.rn.f32.s32 	%f13, %r14;
	selp.f32 	%f14, 0fC1C00000, 0f00000000, %p6;
	fma.rn.f32 	%f15, %f13, 0f34000000, %f14;
	add.f32 	%f16, %f12, 0fBF800000;
	add.f32 	%f17, %f12, 0f3F800000;
	rcp.approx.ftz.f32 	%f18, %f17;
	add.f32 	%f19, %f16, %f16;
	mul.f32 	%f20, %f19, %f18;
	mul.f32 	%f21, %f20, %f20;
	neg.f32 	%f22, %f20;
	sub.f32 	%f23, %f16, %f20;
	add.f32 	%f24, %f23, %f23;
	fma.rn.f32 	%f25, %f22, %f16, %f24;
	mul.rn.f32 	%f26, %f18, %f25;
	fma.rn.f32 	%f27, %f21, 0f3A2C32E4, 0f3B52E7DB;
	fma.rn.f32 	%f28, %f27, %f21, 0f3C93BB73;
	fma.rn.f32 	%f29, %f28, %f21, 0f3DF6384F;
	mul.rn.f32 	%f30, %f29, %f21;
	fma.rn.f32 	%f31, %f20, 0f3FB8AA3B, %f15;
	mul.f32 	%f32, %f30, 0f40400000;
	sub.f32 	%f33, %f15, %f31;
	fma.rn.f32 	%f34, %f20, 0f3FB8AA3B, %f33;
	fma.rn.f32 	%f35, %f26, 0f3FB8AA3B, %f34;
	fma.rn.f32 	%f36, %f20, 0f32A55E34, %f35;
	fma.rn.f32 	%f37, %f32, %f26, %f36;
	fma.rn.f32 	%f38, %f30, %f20, %f37;
	add.rn.f32 	%f39, %f31, %f38;
	mov.f32 	%f40, 0f40000000;
	mul.rn.f32 	%f41, %f39, %f40;
	cvt.rni.f32.f32 	%f42, %f41;
	sub.f32 	%f43, %f41, %f42;
	neg.f32 	%f44, %f41;
	fma.rn.f32 	%f45, %f39, 0f40000000, %f44;
	neg.f32 	%f46, %f31;
	add.rn.f32 	%f47, %f39, %f46;
	neg.f32 	%f48, %f47;
	add.rn.f32 	%f49, %f38, %f48;
	fma.rn.f32 	%f50, %f49, 0f40000000, %f45;
	add.f32 	%f51, %f43, %f50;
	setp.gt.f32 	%p7, %f42, 0f00000000;
	selp.b32 	%r16, 0, -2097152000, %p7;
	setp.neu.f32 	%p8, %f1, 0f00000000;
	setp.neu.f32 	%p9, %f2, 0f7F800000;
	setp.lt.f32 	%p10, %f41, 0f00000000;
	selp.f32 	%f52, 0f00000000, 0f7F800000, %p10;
	abs.f32 	%f53, %f41;
	setp.gt.f32 	%p11, %f53, 0f43180000;
	cvt.rzi.s32.f32 	%r17, %f42;
	shl.b32 	%r18, %r17, 23;
	sub.s32 	%r19, %r18, %r16;
	mov.b32 	%f54, %r19;
	add.s32 	%r20, %r16, 2130706432;
	mov.b32 	%f55, %r20;
	fma.rn.f32 	%f56, %f51, 0f391FCB8E, 0f3AAF85ED;
	fma.rn.f32 	%f57, %f56, %f51, 0f3C1D9856;
	fma.rn.f32 	%f58, %f57, %f51, 0f3D6357BB;
	fma.rn.f32 	%f59, %f58, %f51, 0f3E75FDEC;
	fma.rn.f32 	%f60, %f59, %f51, 0f3F317218;
	fma.rn.f32 	%f61, %f60, %f51, 0f3F800000;
	mul.f32 	%f62, %f61, %f55;
	mul.f32 	%f63, %f62, %f54;
	selp.f32 	%f67, %f52, %f63, %p11;
	and.pred  	%p12, %p8, %p9;
	@%p12 bra 	$L__BB6_6;
	add.f32 	%f64, %f1, %f1;
	mov.b32 	%r21, %f64;
	and.b32  	%r22, %r21, 2147483647;
	mov.b32 	%f67, %r22;
$L__BB6_6:
	mul.f32 	%f66, %f67, 0f3F000000;
	cvta.to.global.u64 	%rd13, %rd6;
	add.s64 	%rd15, %rd13, %rd10;
	st.global.f32 	[%rd15], %f66;
$L__BB6_7:
	ret;

}
	// .globl	_Z12gpu_cle_costPfS_S_ii
.visible .entry _Z12gpu_cle_costPfS_S_ii(
	.param .u64 .ptr .align 1 _Z12gpu_cle_costPfS_S_ii_param_0,
	.param .u64 .ptr .align 1 _Z12gpu_cle_costPfS_S_ii_param_1,
	.param .u64 .ptr .align 1 _Z12gpu_cle_costPfS_S_ii_param_2,
	.param .u32 _Z12gpu_cle_costPfS_S_ii_param_3,
	.param .u32 _Z12gpu_cle_costPfS_S_ii_param_4
)
{
	.reg .pred 	%p<12>;
	.reg .b32 	%r<20>;
	.reg .b32 	%f<59>;
	.reg .b64 	%rd<16>;

	ld.param.u64 	%rd4, [_Z12gpu_cle_costPfS_S_ii_param_0];
	ld.param.u64 	%rd5, [_Z12gpu_cle_costPfS_S_ii_param_1];
	ld.param.u64 	%rd6, [_Z12gpu_cle_costPfS_S_ii_param_2];
	ld.param.u32 	%r2, [_Z12gpu_cle_costPfS_S_ii_param_3];
	ld.param.s32 	%rd2, [_Z12gpu_cle_costPfS_S_ii_param_4];
	mov.u32 	%r4, %ctaid.y;
	mov.u32 	%r5, %ntid.y;
	mov.u32 	%r6, %tid.y;
	mad.lo.s32 	%r7, %r4, %r5, %r6;
	mov.u32 	%r8, %ctaid.x;
	mov.u32 	%r9, %ntid.x;
	mov.u32 	%r10, %tid.x;
	mad.lo.s32 	%r11, %r8, %r9, %r10;
	cvt.u64.u32 	%rd1, %r11;
	setp.ge.u64 	%p1, %rd1, %rd2;
	setp.ge.u32 	%p2, %r7, %r2;
	or.pred  	%p3, %p1, %p2;
	@%p3 bra 	$L__BB7_6;
	cvt.u64.u32 	%rd7, %r7;
	cvta.to.global.u64 	%rd8, %rd4;
	mad.lo.s64 	%rd3, %rd2, %rd7, %rd1;
	shl.b64 	%rd9, %rd3, 2;
	add.s64 	%rd10, %rd8, %rd9;
	ld.global.f32 	%f1, [%rd10];
	setp.leu.f32 	%p4, %f1, 0f00000000;
	mov.f32 	%f57, 0f00000000;
	@%p4 bra 	$L__BB7_3;
	setp.lt.f32 	%p5, %f1, 0f00800000;
	mul.f32 	%f7, %f1, 0f4B000000;
	selp.f32 	%f8, %f7, %f1, %p5;
	selp.f32 	%f9, 0fC1B80000, 0f00000000, %p5;
	mov.b32 	%r12, %f8;
	add.s32 	%r13, %r12, -1059760811;
	and.b32  	%r14, %r13, -8388608;
	sub.s32 	%r15, %r12, %r14;
	mov.b32 	%f10, %r15;
	cvt.rn.f32.s32 	%f11, %r14;
	fma.rn.f32 	%f12, %f11, 0f34000000, %f9;
	add.f32 	%f13, %f10, 0fBF800000;
	fma.rn.f32 	%f14, %f13, 0fBE055027, 0f3E1039F6;
	fma.rn.f32 	%f15, %f14, %f13, 0fBDF8CDCC;
	fma.rn.f32 	%f16, %f15, %f13, 0f3E0F2955;
	fma.rn.f32 	%f17, %f16, %f13, 0fBE2AD8B9;
	fma.rn.f32 	%f18, %f17, %f13, 0f3E4CED0B;
	fma.rn.f32 	%f19, %f18, %f13, 0fBE7FFF22;
	fma.rn.f32 	%f20, %f19, %f13, 0f3EAAAA78;
	fma.rn.f32 	%f21, %f20, %f13, 0fBF000000;
	mul.f32 	%f22, %f13, %f21;
	fma.rn.f32 	%f23, %f22, %f13, %f13;
	fma.rn.f32 	%f24, %f12, 0f3F317218, %f23;
	setp.gt.u32 	%p6, %r12, 2139095039;
	fma.rn.f32 	%f25, %f8, 0f7F800000, 0f7F800000;
	selp.f32 	%f26, %f25, %f24, %p6;
	setp.eq.f32 	%p7, %f8, 0f00000000;
	selp.f32 	%f57, 0fFF800000, %f26, %p7;
$L__BB7_3:
	setp.geu.f32 	%p8, %f1, 0f3F800000;
	mov.f32 	%f58, 0f00000000;
	@%p8 bra 	$L__BB7_5;
	mov.f32 	%f28, 0f3F800000;
	sub.f32 	%f29, %f28, %f1;
	setp.lt.f32 	%p9, %f29, 0f00800000;
	mul.f32 	%f30, %f29, 0f4B000000;
	selp.f32 	%f31, %f30, %f29, %p9;
	selp.f32 	%f32, 0fC1B80000, 0f00000000, %p9;
	mov.b32 	%r16, %f31;
	add.s32 	%r17, %r16, -1059760811;
	and.b32  	%r18, %r17, -8388608;
	sub.s32 	%r19, %r16, %r18;
	mov.b32 	%f33, %r19;
	cvt.rn.f32.s32 	%f34, %r18;
	fma.rn.f32 	%f35, %f34, 0f34000000, %f32;
	add.f32 	%f36, %f33, 0fBF800000;
	fma.rn.f32 	%f37, %f36, 0fBE055027, 0f3E1039F6;
	fma.rn.f32 	%f38, %f37, %f36, 0fBDF8CDCC;
	fma.rn.f32 	%f39, %f38, %f36, 0f3E0F2955;
	fma.rn.f32 	%f40, %f39, %f36, 0fBE2AD8B9;
	fma.rn.f32 	%f41, %f40, %f36, 0f3E4CED0B;
	fma.rn.f32 	%f42, %f41, %f36, 0fBE7FFF22;
	fma.rn.f32 	%f43, %f42, %f36, 0f3EAAAA78;
	fma.rn.f32 	%f44, %f43, %f36, 0fBF000000;
	mul.f32 	%f45, %f36, %f44;
	fma.rn.f32 	%f46, %f45, %f36, %f36;
	fma.rn.f32 	%f47, %f35, 0f3F317218, %f46;
	setp.gt.u32 	%p10, %r16, 2139095039;
	fma.rn.f32 	%f48, %f31, 0f7F800000, 0f7F800000;
	selp.f32 	%f49, %f48, %f47, %p10;
	setp.eq.f32 	%p11, %f31, 0f00000000;
	selp.f32 	%f58, 0fFF800000, %f49, %p11;
$L__BB7_5:
	cvta.to.global.u64 	%rd11, %rd5;
	add.s64 	%rd13, %rd11, %rd9;
	ld.global.f32 	%f50, [%rd13];
	neg.f32 	%f51, %f50;
	mul.f32 	%f52, %f57, %f51;
	mov.f32 	%f53, 0f3F800000;
	sub.f32 	%f54, %f53, %f50;
	mul.f32 	%f55, %f58, %f54;
	sub.f32 	%f56, %f52, %f55;
	cvta.to.global.u64 	%rd14, %rd6;
	add.s64 	%rd15, %rd14, %rd9;
	st.global.f32 	[%rd15], %f56;
$L__BB7_6:
	ret;

}
	// .globl	_Z23gpu_mse_cost_derivativePfS_S_ii
.visible .entry _Z23gpu_mse_cost_derivativePfS_S_ii(
	.param .u64 .ptr .align 1 _Z23gpu_mse_cost_derivativePfS_S_ii_param_0,
	.param .u64 .ptr .align 1 _Z23gpu_mse_cost_derivativePfS_S_ii_param_1,
	.param .u64 .ptr .align 1 _Z23gpu_mse_cost_derivativePfS_S_ii_param_2,
	.param .u32 _Z23gpu_mse_cost_derivativePfS_S_ii_param_3,
	.param .u32 _Z23gpu_mse_cost_derivativePfS_S_ii_param_4
)
{
	.reg .pred 	%p<4>;
	.reg .b32 	%r<12>;
	.reg .b32 	%f<8>;
	.reg .b64 	%rd<15>;

	ld.param.u64 	%rd3, [_Z23gpu_mse_cost_derivativePfS_S_ii_param_0];
	ld.param.u64 	%rd4, [_Z23gpu_mse_cost_derivativePfS_S_ii_param_1];
	ld.param.u64 	%rd5, [_Z23gpu_mse_cost_derivativePfS_S_ii_param_2];
	ld.param.u32 	%r2, [_Z23gpu_mse_cost_derivativePfS_S_ii_param_3];
	ld.param.s32 	%rd2, [_Z23gpu_mse_cost_derivativePfS_S_ii_param_4];
	mov.u32 	%r4, %ctaid.y;
	mov.u32 	%r5, %ntid.y;
	mov.u32 	%r6, %tid.y;
	mad.lo.s32 	%r7, %r4, %r5, %r6;
	mov.u32 	%r8, %ctaid.x;
	mov.u32 	%r9, %ntid.x;
	mov.u32 	%r10, %tid.x;
	mad.lo.s32 	%r11, %r8, %r9, %r10;
	cvt.u64.u32 	%rd1, %r11;
	setp.ge.u64 	%p1, %rd1, %rd2;
	setp.ge.u32 	%p2, %r7, %r2;
	or.pred  	%p3, %p1, %p2;
	@%p3 bra 	$L__BB8_2;
	cvta.to.global.u64 	%rd6, %rd3;
	cvta.to.global.u64 	%rd7, %rd4;
	cvta.to.global.u64 	%rd8, %rd5;
	cvt.u64.u32 	%rd9, %r7;
	mad.lo.s64 	%rd10, %rd2, %rd9, %rd1;
	shl.b64 	%rd11, %rd10, 2;
	add.s64 	%rd12, %rd6, %rd11;
	ld.global.f32 	%f1, [%rd12];
	add.s64 	%rd13, %rd7, %rd11;
	ld.global.f32 	%f2, [%rd13];
	sub.f32 	%f3, %f1, %f2;
	mov.f32 	%f4, 0f3F800000;
	sub.f32 	%f5, %f4, %f1;
	mul.f32 	%f6, %f1, %f5;
	mul.f32 	%f7, %f3, %f6;
	add.s64 	%rd14, %rd8, %rd11;
	st.global.f32 	[%rd14], %f7;
$L__BB8_2:
	ret;

}
	// .globl	_Z23gpu_cle_cost_derivativePfS_S_ii
.visible .entry _Z23gpu_cle_cost_derivativePfS_S_ii(
	.param .u64 .ptr .align 1 _Z23gpu_cle_cost_derivativePfS_S_ii_param_0,
	.param .u64 .ptr .align 1 _Z23gpu_cle_cost_derivativePfS_S_ii_param_1,
	.param .u64 .ptr .align 1 _Z23gpu_cle_cost_derivativePfS_S_ii_param_2,
	.param .u32 _Z23gpu_cle_cost_derivativePfS_S_ii_param_3,
	.param .u32 _Z23gpu_cle_cost_derivativePfS_S_ii_param_4
)
{
	.reg .pred 	%p<4>;
	.reg .b32 	%r<12>;
	.reg .b32 	%f<4>;
	.reg .b64 	%rd<15>;

	ld.param.u64 	%rd3, [_Z23gpu_cle_cost_derivativePfS_S_ii_param_0];
	ld.param.u64 	%rd4, [_Z23gpu_cle_cost_derivativePfS_S_ii_param_1];
	ld.param.u64 	%rd5, [_Z23gpu_cle_cost_derivativePfS_S_ii_param_2];
	ld.param.u32 	%r2, [_Z23gpu_cle_cost_derivativePfS_S_ii_param_3];
	ld.param.s32 	%rd2, [_Z23gpu_cle_cost_derivativePfS_S_ii_param_4];
	mov.u32 	%r4, %ctaid.y;
	mov.u32 	%r5, %ntid.y;
	mov.u32 	%r6, %tid.y;
	mad.lo.s32 	%r7, %r4, %r5, %r6;
	mov.u32 	%r8, %ctaid.x;
	mov.u32 	%r9, %ntid.x;
	mov.u32 	%r10, %tid.x;
	mad.lo.s32 	%r11, %r8, %r9, %r10;
	cvt.u64.u32 	%rd1, %r11;
	setp.ge.u64 	%p1, %rd1, %rd2;
	setp.ge.u32 	%p2, %r7, %r2;
	or.pred  	%p3, %p1, %p2;
	@%p3 bra 	$L__BB9_2;
	cvta.to.global.u64 	%rd6, %rd3;
	cvta.to.global.u64 	%rd7, %rd4;
	cvta.to.global.u64 	%rd8, %rd5;
	cvt.u64.u32 	%rd9, %r7;
	mad.lo.s64 	%rd10, %rd2, %rd9, %rd1;
	shl.b64 	%rd11, %rd10, 2;
	add.s64 	%rd12, %rd6, %rd11;
	ld.global.f32 	%f1, [%rd12];
	add.s64 	%rd13, %rd7, %rd11;
	ld.global.f32 	%f2, [%rd13];
	sub.f32 	%f3, %f1, %f2;
	add.s64 	%rd14, %rd8, %rd11;
	st.global.f32 	[%rd14], %f3;
$L__BB9_2:
	ret;

}
	// .globl	_Z21gpu_add_two_same_sizePfS_mm
.visible .entry _Z21gpu_add_two_same_sizePfS_mm(
	.param .u64 .ptr .align 1 _Z21gpu_add_two_same_sizePfS_mm_param_0,
	.param .u64 .ptr .align 1 _Z21gpu_add_two_same_sizePfS_mm_param_1,
	.param .u64 _Z21gpu_add_two_same_sizePfS_mm_param_2,
	.param .u64 _Z21gpu_add_two_same_sizePfS_mm_param_3
)
{
	.reg .pred 	%p<4>;
	.reg .b32 	%r<10>;
	.reg .b32 	%f<4>;
	.reg .b64 	%rd<14>;

	ld.param.u64 	%rd3, [_Z21gpu_add_two_same_sizePfS_mm_param_0];
	ld.param.u64 	%rd4, [_Z21gpu_add_two_same_sizePfS_mm_param_1];
	ld.param.u64 	%rd6, [_Z21gpu_add_two_same_sizePfS_mm_param_2];
	ld.param.u64 	%rd5, [_Z21gpu_add_two_same_sizePfS_mm_param_3];
	mov.u32 	%r1, %ctaid.y;
	mov.u32 	%r2, %ntid.y;
	mov.u32 	%r3, %tid.y;
	mad.lo.s32 	%r4, %r1, %r2, %r3;
	cvt.u64.u32 	%rd1, %r4;
	mov.u32 	%r6, %ctaid.x;
	mov.u32 	%r7, %ntid.x;
	mov.u32 	%r8, %tid.x;
	mad.lo.s32 	%r9, %r6, %r7, %r8;
	cvt.u64.u32 	%rd2, %r9;
	setp.le.u64 	%p1, %rd5, %rd2;
	setp.le.u64 	%p2, %rd6, %rd1;
	or.pred  	%p3, %p1, %p2;
	@%p3 bra 	$L__BB10_2;
	cvta.to.global.u64 	%rd8, %rd4;
	cvta.to.global.u64 	%rd9, %rd3;
	mad.lo.s64 	%rd10, %rd5, %rd1, %rd2;
	shl.b64 	%rd11, %rd10, 2;
	add.s64 	%rd12, %rd8, %rd11;
	ld.global.f32 	%f1, [%rd12];
	add.s64 	%rd13, %rd9, %rd11;
	ld.global.f32 	%f2, [%rd13];
	add.f32 	%f3, %f1, %f2;
	st.global.f32 	[%rd13], %f3;
$L__BB10_2:
	ret;

}
	// .globl	_Z21gpu_weight_derivativePfS_S_iii
.visible .entry _Z21gpu_weight_derivativePfS_S_iii(
	.param .u64 .ptr .align 1 _Z21gpu_weight_derivativePfS_S_iii_param_0,
	.param .u64 .ptr .align 1 _Z21gpu_weight_derivativePfS_S_iii_param_1,
	.param .u64 .ptr .align 1 _Z21gpu_weight_derivativePfS_S_iii_param_2,
	.param .u32 _Z21gpu_weight_derivativePfS_S_iii_param_3,
	.param .u32 _Z21gpu_weight_derivativePfS_S_iii_param_4,
	.param .u32 _Z21gpu_weight_derivativePfS_S_iii_param_5
)
{
	.reg .pred 	%p<13>;
	.reg .b32 	%r<16>;
	.reg .b32 	%f<70>;
	.reg .b64 	%rd<74>;

	ld.param.u64 	%rd23, [_Z21gpu_weight_derivativePfS_S_iii_param_0];
	ld.param.u64 	%rd24, [_Z21gpu_weight_derivativePfS_S_iii_param_1];
	ld.param.u64 	%rd22, [_Z21gpu_weight_derivativePfS_S_iii_param_2];
	ld.param.u32 	%r2, [_Z21gpu_weight_derivativePfS_S_iii_param_3];
	ld.param.u32 	%r1, [_Z21gpu_weight_derivativePfS_S_iii_param_4];
	ld.param.s32 	%rd5, [_Z21gpu_weight_derivativePfS_S_iii_param_5];
	cvta.to.global.u64 	%rd1, %rd24;
	cvta.to.global.u64 	%rd2, %rd23;
	mov.u32 	%r4, %ctaid.y;
	mov.u32 	%r5, %ntid.y;
	mov.u32 	%r6, %tid.y;
	mad.lo.s32 	%r7, %r4, %r5, %r6;
	cvt.u64.u32 	%rd3, %r7;
	mov.u32 	%r9, %ctaid.x;
	mov.u32 	%r10, %ntid.x;
	mov.u32 	%r11, %tid.x;
	mad.lo.s32 	%r12, %r9, %r10, %r11;
	cvt.u64.u32 	%rd4, %r12;
	setp.ge.u64 	%p1, %rd4, %rd5;
	setp.ge.u32 	%p2, %r7, %r2;
	or.pred  	%p3, %p1, %p2;
	@%p3 bra 	$L__BB11_14;
	cvt.s64.s32 	%rd6, %r1;
	setp.eq.s32 	%p4, %r1, 0;
	mov.f32 	%f69, 0f00000000;
	@%p4 bra 	$L__BB11_13;
	mul.lo.s64 	%rd7, %rd6, %rd3;
	setp.lt.u32 	%p5, %r1, 8;
	mov.f32 	%f69, 0f00000000;
	mov.b64 	%rd72, 0;
	@%p5 bra 	$L__BB11_5;
	and.b64  	%rd72, %rd6, -8;
	shl.b64 	%rd26, %rd4, 2;
	add.s64 	%rd69, %rd1, %rd26;
	shl.b64 	%rd27, %rd7, 2;
	add.s64 	%rd28, %rd27, %rd2;
	add.s64 	%rd68, %rd28, 16;
	mov.f32 	%f69, 0f00000000;
	mov.u64 	%rd70, %rd72;
$L__BB11_4:
	.pragma "nounroll";
	ld.global.f32 	%f17, [%rd68+-16];
	ld.global.f32 	%f18, [%rd69];
	fma.rn.f32 	%f19, %f17, %f18, %f69;
	ld.global.f32 	%f20, [%rd68+-12];
	shl.b64 	%rd29, %rd5, 2;
	add.s64 	%rd30, %rd69, %rd29;
	ld.global.f32 	%f21, [%rd30];
	fma.rn.f32 	%f22, %f20, %f21, %f19;
	ld.global.f32 	%f23, [%rd68+-8];
	add.s64 	%rd31, %rd30, %rd29;
	ld.global.f32 	%f24, [%rd31];
	fma.rn.f32 	%f25, %f23, %f24, %f22;
	ld.global.f32 	%f26, [%rd68+-4];
	add.s64 	%rd32, %rd31, %rd29;
	ld.global.f32 	%f27, [%rd32];
	fma.rn.f32 	%f28, %f26, %f27, %f25;
	ld.global.f32 	%f29, [%rd68];
	add.s64 	%rd33, %rd32, %rd29;
	ld.global.f32 	%f30, [%rd33];
	fma.rn.f32 	%f31, %f29, %f30, %f28;
	ld.global.f32 	%f32, [%rd68+4];
	add.s64 	%rd34, %rd33, %rd29;
	ld.global.f32 	%f33, [%rd34];
	fma.rn.f32 	%f34, %f32, %f33, %f31;
	ld.global.f32 	%f35, [%rd68+8];
	add.s64 	%rd35, %rd34, %rd29;
	ld.global.f32 	%f36, [%rd35];
	fma.rn.f32 	%f37, %f35, %f36, %f34;
	ld.global.f32 	%f38, [%rd68+12];
	add.s64 	%rd36, %rd35, %rd29;
	ld.global.f32 	%f39, [%rd36];
	fma.rn.f32 	%f69, %f38, %f39, %f37;
	add.s64 	%rd70, %rd70, -8;
	shl.b64 	%rd37, %rd5, 5;
	add.s64 	%rd69, %rd69, %rd37;
	add.s64 	%rd68, %rd68, 32;
	setp.ne.s64 	%p6, %rd70, 0;
	@%p6 bra 	$L__BB11_4;
$L__BB11_5:
	and.b32  	%r13, %r1, 7;
	setp.eq.s32 	%p7, %r13, 0;
	@%p7 bra 	$L__BB11_13;
	and.b64  	%rd38, %rd6, 7;
	add.s64 	%rd39, %rd38, -1;
	setp.lt.u64 	%p8, %rd39, 3;
	@%p8 bra 	$L__BB11_8;
	add.s64 	%rd40, %rd72, %rd7;
	shl.b64 	%rd41, %rd40, 2;
	add.s64 	%rd42, %rd2, %rd41;
	ld.global.f32 	%f41, [%rd42];
	mad.lo.s64 	%rd43, %rd72, %rd5, %rd4;
	shl.b64 	%rd44, %rd43, 2;
	add.s64 	%rd45, %rd1, %rd44;
	ld.global.f32 	%f42, [%rd45];
	fma.rn.f32 	%f43, %f41, %f42, %f69;
	ld.global.f32 	%f44, [%rd42+4];
	shl.b64 	%rd46, %rd5, 2;
	add.s64 	%rd47, %rd45, %rd46;
	ld.global.f32 	%f45, [%rd47];
	fma.rn.f32 	%f46, %f44, %f45, %f43;
	ld.global.f32 	%f47, [%rd42+8];
	add.s64 	%rd48, %rd47, %rd46;
	ld.global.f32 	%f48, [%rd48];
	fma.rn.f32 	%f49, %f47, %f48, %f46;
	ld.global.f32 	%f50, [%rd42+12];
	add.s64 	%rd49, %rd48, %rd46;
	ld.global.f32 	%f51, [%rd49];
	fma.rn.f32 	%f69, %f50, %f51, %f49;
	add.s64 	%rd72, %rd72, 4;
$L__BB11_8:
	and.b32  	%r14, %r1, 3;
	setp.eq.s32 	%p9, %r14, 0;
	@%p9 bra 	$L__BB11_13;
	setp.eq.s32 	%p10, %r14, 1;
	@%p10 bra 	$L__BB11_11;
	add.s64 	%rd50, %rd72, %rd7;
	shl.b64 	%rd51, %rd50, 2;
	add.s64 	%rd52, %rd2, %rd51;
	ld.global.f32 	%f53, [%rd52];
	mad.lo.s64 	%rd53, %rd72, %rd5, %rd4;
	shl.b64 	%rd54, %rd53, 2;
	add.s64 	%rd55, %rd1, %rd54;
	ld.global.f32 	%f54, [%rd55];
	fma.rn.f32 	%f55, %f53, %f54, %f69;
	ld.global.f32 	%f56, [%rd52+4];
	shl.b64 	%rd56, %rd5, 2;
	add.s64 	%rd57, %rd55, %rd56;
	ld.global.f32 	%f57, [%rd57];
	fma.rn.f32 	%f69, %f56, %f57, %f55;
	add.s64 	%rd72, %rd72, 2;
$L__BB11_11:
	and.b32  	%r15, %r1, 1;
	setp.eq.b32 	%p11, %r15, 1;
	not.pred 	%p12, %p11;
	@%p12 bra 	$L__BB11_13;
	add.s64 	%rd58, %rd72, %rd7;
	shl.b64 	%rd59, %rd58, 2;
	add.s64 	%rd60, %rd2, %rd59;
	ld.global.f32 	%f58, [%rd60];
	mad.lo.s64 	%rd61, %rd72, %rd5, %rd4;
	shl.b64 	%rd62, %rd61, 2;
	add.s64 	%rd63, %rd1, %rd62;
	ld.global.f32 	%f59, [%rd63];
	fma.rn.f32 	%f69, %f58, %f59, %f69;
$L__BB11_13:
	mad.lo.s64 	%rd64, %rd5, %rd3, %rd4;
	cvta.to.global.u64 	%rd65, %rd22;
	shl.b64 	%rd66, %rd64, 2;
	add.s64 	%rd67, %rd65, %rd66;
	ld.global.f32 	%f60, [%rd67];
	add.f32 	%f61, %f69, %f60;
	st.global.f32 	[%rd67], %f61;
$L__BB11_14:
	ret;

}
	// .globl	_Z17gpu_sigmoid_primePfS_ii
.visible .entry _Z17gpu_sigmoid_primePfS_ii(
	.param .u64 .ptr .align 1 _Z17gpu_sigmoid_primePfS_ii_param_0,
	.param .u64 .ptr .align 1 _Z17gpu_sigmoid_primePfS_ii_param_1,
	.param .u32 _Z17gpu_sigmoid_primePfS_ii_param_2,
	.param .u32 _Z17gpu_sigmoid_primePfS_ii_param_3
)
{
	.reg .pred 	%p<4>;
	.reg .b32 	%r<12>;
	.reg .b32 	%f<5>;
	.reg .b64 	%rd<12>;

	ld.param.u64 	%rd3, [_Z17gpu_sigmoid_primePfS_ii_param_0];
	ld.param.u64 	%rd4, [_Z17gpu_sigmoid_primePfS_ii_param_1];
	ld.param.u32 	%r2, [_Z17gpu_sigmoid_primePfS_ii_param_2];
	ld.param.s32 	%rd2, [_Z17gpu_sigmoid_primePfS_ii_param_3];
	mov.u32 	%r4, %ctaid.y;
	mov.u32 	%r5, %ntid.y;
	mov.u32 	%r6, %tid.y;
	mad.lo.s32 	%r7, %r4, %r5, %r6;
	mov.u32 	%r8, %ctaid.x;
	mov.u32 	%r9, %ntid.x;
	mov.u32 	%r10, %tid.x;
	mad.lo.s32 	%r11, %r8, %r9, %r10;
	cvt.u64.u32 	%rd1, %r11;
	setp.ge.u64 	%p1, %rd1, %rd2;
	setp.ge.u32 	%p2, %r7, %r2;
	or.pred  	%p3, %p1, %p2;
	@%p3 bra 	$L__BB12_2;
	cvta.to.global.u64 	%rd5, %rd3;
	cvta.to.global.u64 	%rd6, %rd4;
	cvt.u64.u32 	%rd7, %r7;
	mad.lo.s64 	%rd8, %rd2, %rd7, %rd1;
	shl.b64 	%rd9, %rd8, 2;
	add.s64 	%rd10, %rd5, %rd9;
	ld.global.f32 	%f1, [%rd10];
	mov.f32 	%f2, 0f3F800000;
	sub.f32 	%f3, %f2, %f1;
	mul.f32 	%f4, %f1, %f3;
	add.s64 	%rd11, %rd6, %rd9;
	st.global.f32 	[%rd11], %f4;
$L__BB12_2:
	ret;

}
	// .globl	_Z14gpu_derivativePfS_S_S_iii
.visible .entry _Z14gpu_derivativePfS_S_S_iii(
	.param .u64 .ptr .align 1 _Z14gpu_derivativePfS_S_S_iii_param_0,
	.param .u64 .ptr .align 1 _Z14gpu_derivativePfS_S_S_iii_param_1,
	.param .u64 .ptr .align 1 _Z14gpu_derivativePfS_S_S_iii_param_2,
	.param .u64 .ptr .align 1 _Z14gpu_derivativePfS_S_S_iii_param_3,
	.param .u32 _Z14gpu_derivativePfS_S_S_iii_param_4,
	.param .u32 _Z14gpu_derivativePfS_S_S_iii_param_5,
	.param .u32 _Z14gpu_derivativePfS_S_S_iii_param_6
)
{
	.reg .pred 	%p<13>;
	.reg .b32 	%r<16>;
	.reg .b32 	%f<70>;
	.reg .b64 	%rd<78>;

	ld.param.u64 	%rd24, [_Z14gpu_derivativePfS_S_S_iii_param_0];
	ld.param.u64 	%rd25, [_Z14gpu_derivativePfS_S_S_iii_param_1];
	ld.param.u64 	%rd23, [_Z14gpu_derivativePfS_S_S_iii_param_3];
	ld.param.u32 	%r2, [_Z14gpu_derivativePfS_S_S_iii_param_4];
	ld.param.u32 	%r1, [_Z14gpu_derivativePfS_S_S_iii_param_5];
	ld.param.s32 	%rd5, [_Z14gpu_derivativePfS_S_S_iii_param_6];
	cvta.to.global.u64 	%rd1, %rd25;
	cvta.to.global.u64 	%rd2, %rd24;
	mov.u32 	%r4, %ctaid.y;
	mov.u32 	%r5, %ntid.y;
	mov.u32 	%r6, %tid.y;
	mad.lo.s32 	%r7, %r4, %r5, %r6;
	cvt.u64.u32 	%rd3, %r7;
	mov.u32 	%r9, %ctaid.x;
	mov.u32 	%r10, %ntid.x;
	mov.u32 	%r11, %tid.x;
	mad.lo.s32 	%r12, %r9, %r10, %r11;
	cvt.u64.u32 	%rd4, %r12;
	setp.ge.u64 	%p1, %rd4, %rd5;
	setp.ge.u32 	%p2, %r7, %r2;
	or.pred  	%p3, %p1, %p2;
	@%p3 bra 	$L__BB13_14;
	cvt.s64.s32 	%rd6, %r1;
	setp.eq.s32 	%p4, %r1, 0;
	mov.f32 	%f69, 0f00000000;
	@%p4 bra 	$L__BB13_13;
	mul.lo.s64 	%rd7, %rd6, %rd3;
	setp.lt.u32 	%p5, %r1, 8;
	mov.f32 	%f69, 0f00000000;
	mov.b64 	%rd76, 0;
	@%p5 bra 	$L__BB13_5;
	and.b64  	%rd76, %rd6, -8;
	shl.b64 	%rd27, %rd4, 2;
	add.s64 	%rd73, %rd1, %rd27;
	shl.b64 	%rd28, %rd7, 2;
	add.s64 	%rd29, %rd28, %rd2;
	add.s64 	%rd72, %rd29, 16;
	mov.f32 	%f69, 0f00000000;
	mov.u64 	%rd74, %rd76;
$L__BB13_4:
	.pragma "nounroll";
	ld.global.f32 	%f17, [%rd72+-16];
	ld.global.f32 	%f18, [%rd73];
	fma.rn.f32 	%f19, %f17, %f18, %f69;
	ld.global.f32 	%f20, [%rd72+-12];
	shl.b64 	%rd30, %rd5, 2;
	add.s64 	%rd31, %rd73, %rd30;
	ld.global.f32 	%f21, [%rd31];
	fma.rn.f32 	%f22, %f20, %f21, %f19;
	ld.global.f32 	%f23, [%rd72+-8];
	add.s64 	%rd32, %rd31, %rd30;
	ld.global.f32 	%f24, [%rd32];
	fma.rn.f32 	%f25, %f23, %f24, %f22;
	ld.global.f32 	%f26, [%rd72+-4];
	add.s64 	%rd33, %rd32, %rd30;
	ld.global.f32 	%f27, [%rd33];
	fma.rn.f32 	%f28, %f26, %f27, %f25;
	ld.global.f32 	%f29, [%rd72];
	add.s64 	%rd34, %rd33, %rd30;
	ld.global.f32 	%f30, [%rd34];
	fma.rn.f32 	%f31, %f29, %f30, %f28;
	ld.global.f32 	%f32, [%rd72+4];
	add.s64 	%rd35, %rd34, %rd30;
	ld.global.f32 	%f33, [%rd35];
	fma.rn.f32 	%f34, %f32, %f33, %f31;
	ld.global.f32 	%f35, [%rd72+8];
	add.s64 	%rd36, %rd35, %rd30;
	ld.global.f32 	%f36, [%rd36];
	fma.rn.f32 	%f37, %f35, %f36, %f34;
	ld.global.f32 	%f38, [%rd72+12];
	add.s64 	%rd37, %rd36, %rd30;
	ld.global.f32 	%f39, [%rd37];
	fma.rn.f32 	%f69, %f38, %f39, %f37;
	add.s64 	%rd74, %rd74, -8;
	shl.b64 	%rd38, %rd5, 5;
	add.s64 	%rd73, %rd73, %rd38;
	add.s64 	%rd72, %rd72, 32;
	setp.ne.s64 	%p6, %rd74, 0;
	@%p6 bra 	$L__BB13_4;
$L__BB13_5:
	and.b32  	%r13, %r1, 7;
	setp.eq.s32 	%p7, %r13, 0;
	@%p7 bra 	$L__BB13_13;
	and.b64  	%rd39, %rd6, 7;
	add.s64 	%rd40, %rd39, -1;
	setp.lt.u64 	%p8, %rd40, 3;
	@%p8 bra 	$L__BB13_8;
	add.s64 	%rd41, %rd76, %rd7;
	shl.b64 	%rd42, %rd41, 2;
	add.s64 	%rd43, %rd2, %rd42;
	ld.global.f32 	%f41, [%rd43];
	mad.lo.s64 	%rd44, %rd76, %rd5, %rd4;
	shl.b64 	%rd45, %rd44, 2;
	add.s64 	%rd46, %rd1, %rd45;
	ld.global.f32 	%f42, [%rd46];
	fma.rn.f32 	%f43, %f41, %f42, %f69;
	ld.global.f32 	%f44, [%rd43+4];
	shl.b64 	%rd47, %rd5, 2;
	add.s64 	%rd48, %rd46, %rd47;
	ld.global.f32 	%f45, [%rd48];
	fma.rn.f32 	%f46, %f44, %f45, %f43;
	ld.global.f32 	%f47, [%rd43+8];
	add.s64 	%rd49, %rd48, %rd47;
	ld.global.f32 	%f48, [%rd49];
	fma.rn.f32 	%f49, %f47, %f48, %f46;
	ld.global.f32 	%f50, [%rd43+12];
	add.s64 	%rd50, %rd49, %rd47;
	ld.global.f32 	%f51, [%rd50];
	fma.rn.f32 	%f69, %f50, %f51, %f49;
	add.s64 	%rd76, %rd76, 4;
$L__BB13_8:
	and.b32  	%r14, %r1, 3;
	setp.eq.s32 	%p9, %r14, 0;
	@%p9 bra 	$L__BB13_13;
	setp.eq.s32 	%p10, %r14, 1;
	@%p10 bra 	$L__BB13_11;
	add.s64 	%rd51, %rd76, %rd7;
	shl.b64 	%rd52, %rd51, 2;
	add.s64 	%rd53, %rd2, %rd52;
	ld.global.f32 	%f53, [%rd53];
	mad.lo.s64 	%rd54, %rd76, %rd5, %rd4;
	shl.b64 	%rd55, %rd54, 2;
	add.s64 	%rd56, %rd1, %rd55;
	ld.global.f32 	%f54, [%rd56];
	fma.rn.f32 	%f55, %f53, %f54, %f69;
	ld.global.f32 	%f56, [%rd53+4];
	shl.b64 	%rd57, %rd5, 2;
	add.s64 	%rd58, %rd56, %rd57;
	ld.global.f32 	%f57, [%rd58];
	fma.rn.f32 	%f69, %f56, %f57, %f55;
	add.s64 	%rd76, %rd76, 2;
$L__BB13_11:
	and.b32  	%r15, %r1, 1;
	setp.eq.b32 	%p11, %r15, 1;
	not.pred 	%p12, %p11;
	@%p12 bra 	$L__BB13_13;
	add.s64 	%rd59, %rd76, %rd7;
	shl.b64 	%rd60, %rd59, 2;
	add.s64 	%rd61, %rd2, %rd60;
	ld.global.f32 	%f58, [%rd61];
	mad.lo.s64 	%rd62, %rd76, %rd5, %rd4;
	shl.b64 	%rd63, %rd62, 2;
	add.s64 	%rd64, %rd1, %rd63;
	ld.global.f32 	%f59, [%rd64];
	fma.rn.f32 	%f69, %f58, %f59, %f69;
$L__BB13_13:
	ld.param.u64 	%rd71, [_Z14gpu_derivativePfS_S_S_iii_param_2];
	mad.lo.s64 	%rd65, %rd5, %rd3, %rd4;
	cvta.to.global.u64 	%rd66, %rd71;
	shl.b64 	%rd67, %rd65, 2;
	add.s64 	%rd68, %rd66, %rd67;
	ld.global.f32 	%f60, [%rd68];
	mul.f32 	%f61, %f69, %f60;
	cvta.to.global.u64 	%rd69, %rd23;
	add.s64 	%rd70, %rd69, %rd67;
	st.global.f32 	[%rd70], %f61;
$L__BB13_14:
	ret;

}
	// .globl	_Z18gpu_update_weightsffPfS_mm
.visible .entry _Z18gpu_update_weightsffPfS_mm(
	.param .f32 _Z18gpu_update_weightsffPfS_mm_param_0,
	.param .f32 _Z18gpu_update_weightsffPfS_mm_param_1,
	.param .u64 .ptr .align 1 _Z18gpu_update_weightsffPfS_mm_param_2,
	.param .u64 .ptr .align 1 _Z18gpu_update_weightsffPfS_mm_param_3,
	.param .u64 _Z18gpu_update_weightsffPfS_mm_param_4,
	.param .u64 _Z18gpu_update_weightsffPfS_mm_param_5
)
{
	.reg .pred 	%p<4>;
	.reg .b32 	%r<10>;
	.reg .b32 	%f<8>;
	.reg .b64 	%rd<14>;

	ld.param.f32 	%f1, [_Z18gpu_update_weightsffPfS_mm_param_0];
	ld.param.f32 	%f2, [_Z18gpu_update_weightsffPfS_mm_param_1];
	ld.param.u64 	%rd3, [_Z18gpu_update_weightsffPfS_mm_param_2];
	ld.param.u64 	%rd4, [_Z18gpu_update_weightsffPfS_mm_param_3];
	ld.param.u64 	%rd6, [_Z18gpu_update_weightsffPfS_mm_param_4];
	ld.param.u64 	%rd5, [_Z18gpu_update_weightsffPfS_mm_param_5];
	mov.u32 	%r1, %ctaid.y;
	mov.u32 	%r2, %ntid.y;
	mov.u32 	%r3, %tid.y;
	mad.lo.s32 	%r4, %r1, %r2, %r3;
	cvt.u64.u32 	%rd1, %r4;
	mov.u32 	%r6, %ctaid.x;
	mov.u32 	%r7, %ntid.x;
	mov.u32 	%r8, %tid.x;
	mad.lo.s32 	%r9, %r6, %r7, %r8;
	cvt.u64.u32 	%rd2, %r9;
	setp.le.u64 	%p1, %rd5, %rd2;
	setp.le.u64 	%p2, %rd6, %rd1;
	or.pred  	%p3, %p1, %p2;
	@%p3 bra 	$L__BB14_2;
	cvta.to.global.u64 	%rd8, %rd3;
	cvta.to.global.u64 	%rd9, %rd4;
	mad.lo.s64 	%rd10, %rd5, %rd1, %rd2;
	shl.b64 	%rd11, %rd10, 2;
	add.s64 	%rd12, %rd8, %rd11;
	ld.global.f32 	%f3, [%rd12];
	mul.f32 	%f4, %f2, %f3;
	add.s64 	%rd13, %rd9, %rd11;
	ld.global.f32 	%f5, [%rd13];
	mul.f32 	%f6, %f1, %f5;
	sub.f32 	%f7, %f4, %f6;
	st.global.f32 	[%rd12], %f7;
$L__BB14_2:
	ret;

}
	// .globl	_Z17gpu_update_biasesfPfS_mm
.visible .entry _Z17gpu_update_biasesfPfS_mm(
	.param .f32 _Z17gpu_update_biasesfPfS_mm_param_0,
	.param .u64 .ptr .align 1 _Z17gpu_update_biasesfPfS_mm_param_1,
	.param .u64 .ptr .align 1 _Z17gpu_update_biasesfPfS_mm_param_2,
	.param .u64 _Z17gpu_update_biasesfPfS_mm_param_3,
	.param .u64 _Z17gpu_update_biasesfPfS_mm_param_4
)
{
	.reg .pred 	%p<13>;
	.reg .b32 	%r<11>;
	.reg .b32 	%f<87>;
	.reg .b64 	%rd<49>;

	ld.param.f32 	%f14, [_Z17gpu_update_biasesfPfS_mm_param_0];
	ld.param.u64 	%rd23, [_Z17gpu_update_biasesfPfS_mm_param_1];
	ld.param.u64 	%rd25, [_Z17gpu_update_biasesfPfS_mm_param_2];
	ld.param.u64 	%rd26, [_Z17gpu_update_biasesfPfS_mm_param_3];
	ld.param.u64 	%rd24, [_Z17gpu_update_biasesfPfS_mm_param_4];
	cvta.to.global.u64 	%rd1, %rd25;
	mov.u32 	%r1, %ctaid.y;
	mov.u32 	%r2, %ntid.y;
	mov.u32 	%r3, %tid.y;
	mad.lo.s32 	%r4, %r1, %r2, %r3;
	cvt.u64.u32 	%rd2, %r4;
	mov.u32 	%r6, %ctaid.x;
	mov.u32 	%r7, %ntid.x;
	mul.lo.s32 	%r8, %r6, %r7;
	mov.u32 	%r9, %tid.x;
	neg.s32 	%r10, %r9;
	setp.ne.s32 	%p1, %r8, %r10;
	setp.le.u64 	%p2, %rd26, %rd2;
	or.pred  	%p3, %p1, %p2;
	@%p3 bra 	$L__BB15_15;
	setp.eq.s64 	%p4, %rd24, 0;
	mov.f32 	%f86, 0f00000000;
	@%p4 bra 	$L__BB15_14;
	mul.lo.s64 	%rd3, %rd24, %rd2;
	and.b64  	%rd4, %rd24, 15;
	setp.lt.u64 	%p5, %rd24, 16;
	mov.f32 	%f86, 0f00000000;
	mov.b64 	%rd45, 0;
	@%p5 bra 	$L__BB15_5;
	and.b64  	%rd45, %rd24, -16;
	shl.b64 	%rd29, %rd3, 2;
	add.s64 	%rd30, %rd29, %rd1;
	add.s64 	%rd42, %rd30, 32;
	mov.f32 	%f86, 0f00000000;
	mov.u64 	%rd43, %rd45;
$L__BB15_4:
	.pragma "nounroll";
	ld.global.f32 	%f19, [%rd42+-32];
	add.f32 	%f20, %f86, %f19;
	ld.global.f32 	%f21, [%rd42+-28];
	add.f32 	%f22, %f20, %f21;
	ld.global.f32 	%f23, [%rd42+-24];
	add.f32 	%f24, %f22, %f23;
	ld.global.f32 	%f25, [%rd42+-20];
	add.f32 	%f26, %f24, %f25;
	ld.global.f32 	%f27, [%rd42+-16];
	add.f32 	%f28, %f26, %f27;
	ld.global.f32 	%f29, [%rd42+-12];
	add.f32 	%f30, %f28, %f29;
	ld.global.f32 	%f31, [%rd42+-8];
	add.f32 	%f32, %f30, %f31;
	ld.global.f32 	%f33, [%rd42+-4];
	add.f32 	%f34, %f32, %f33;
	ld.global.f32 	%f35, [%rd42];
	add.f32 	%f36, %f34, %f35;
	ld.global.f32 	%f37, [%rd42+4];
	add.f32 	%f38, %f36, %f37;
	ld.global.f32 	%f39, [%rd42+8];
	add.f32 	%f40, %f38, %f39;
	ld.global.f32 	%f41, [%rd42+12];
	add.f32 	%f42, %f40, %f41;
	ld.global.f32 	%f43, [%rd42+16];
	add.f32 	%f44, %f42, %f43;
	ld.global.f32 	%f45, [%rd42+20];
	add.f32 	%f46, %f44, %f45;
	ld.global.f32 	%f47, [%rd42+24];
	add.f32 	%f48, %f46, %f47;
	ld.global.f32 	%f49, [%rd42+28];
	add.f32 	%f86, %f48, %f49;
	add.s64 	%rd43, %rd43, -16;
	add.s64 	%rd42, %rd42, 64;
	setp.ne.s64 	%p6, %rd43, 0;
	@%p6 bra 	$L__BB15_4;
$L__BB15_5:
	setp.eq.s64 	%p7, %rd4, 0;
	@%p7 bra 	$L__BB15_14;
	and.b64  	%rd12, %rd24, 7;
	setp.lt.u64 	%p8, %rd4, 8;
	@%p8 bra 	$L__BB15_8;
	add.s64 	%rd31, %rd45, %rd3;
	shl.b64 	%rd32, %rd31, 2;
	add.s64 	%rd33, %rd1, %rd32;
	ld.global.f32 	%f51, [%rd33];
	add.f32 	%f52, %f86, %f51;
	ld.global.f32 	%f53, [%rd33+4];
	add.f32 	%f54, %f52, %f53;
	ld.global.f32 	%f55, [%rd33+8];
	add.f32 	%f56, %f54, %f55;
	ld.global.f32 	%f57, [%rd33+12];
	add.f32 	%f58, %f56, %f57;
	ld.global.f32 	%f59, [%rd33+16];
	add.f32 	%f60, %f58, %f59;
	ld.global.f32 	%f61, [%rd33+20];
	add.f32 	%f62, %f60, %f61;
	ld.global.f32 	%f63, [%rd33+24];
	add.f32 	%f64, %f62, %f63;
	ld.global.f32 	%f65, [%rd33+28];
	add.f32 	%f86, %f64, %f65;
	add.s64 	%rd45, %rd45, 8;
$L__BB15_8:
	setp.eq.s64 	%p9, %rd12, 0;
	@%p9 bra 	$L__BB15_14;
	and.b64  	%rd47, %rd24, 3;
	setp.lt.u64 	%p10, %rd12, 4;
	@%p10 bra 	$L__BB15_11;
	add.s64 	%rd34, %rd45, %rd3;
	shl.b64 	%rd35, %rd34, 2;
	add.s64 	%rd36, %rd1, %rd35;
	ld.global.f32 	%f67, [%rd36];
	add.f32 	%f68, %f86, %f67;
	ld.global.f32 	%f69, [%rd36+4];
	add.f32 	%f70, %f68, %f69;
	ld.global.f32 	%f71, [%rd36+8];
	add.f32 	%f72, %f70, %f71;
	ld.global.f32 	%f73, [%rd36+12];
	add.f32 	%f86, %f72, %f73;
	add.s64 	%rd45, %rd45, 4;
$L__BB15_11:
	setp.eq.s64 	%p11, %rd47, 0;
	@%p11 bra 	$L__BB15_14;
	add.s64 	%rd37, %rd45, %rd3;
	shl.b64 	%rd38, %rd37, 2;
	add.s64 	%rd48, %rd1, %rd38;
$L__BB15_13:
	.pragma "nounroll";
	ld.global.f32 	%f74, [%rd48];
	add.f32 	%f86, %f86, %f74;
	add.s64 	%rd48, %rd48, 4;
	add.s64 	%rd47, %rd47, -1;
	setp.ne.s64 	%p12, %rd47, 0;
	@%p12 bra 	$L__BB15_13;
$L__BB15_14:
	mul.f32 	%f75, %f14, %f86;
	cvta.to.global.u64 	%rd39, %rd23;
	shl.b64 	%rd40, %rd2, 2;
	add.s64 	%rd41, %rd39, %rd40;
	ld.global.f32 	%f76, [%rd41];
	sub.f32 	%f77, %f76, %f75;
	st.global.f32 	[%rd41], %f77;
$L__BB15_15:
	ret;

}
	// .globl	_Z14gpu_calc_meansPfS_mm
.visible .entry _Z14gpu_calc_meansPfS_mm(
	.param .u64 .ptr .align 1 _Z14gpu_calc_meansPfS_mm_param_0,
	.param .u64 .ptr .align 1 _Z14gpu_calc_meansPfS_mm_param_1,
	.param .u64 _Z14gpu_calc_meansPfS_mm_param_2,
	.param .u64 _Z14gpu_calc_meansPfS_mm_param_3
)
{
	.reg .pred 	%p<14>;
	.reg .b32 	%r<11>;
	.reg .b32 	%f<56>;
	.reg .b64 	%rd<56>;

	ld.param.u64 	%rd22, [_Z14gpu_calc_meansPfS_mm_param_0];
	ld.param.u64 	%rd19, [_Z14gpu_calc_meansPfS_mm_param_1];
	ld.param.u64 	%rd20, [_Z14gpu_calc_meansPfS_mm_param_2];
	ld.param.u64 	%rd21, [_Z14gpu_calc_meansPfS_mm_param_3];
	cvta.to.global.u64 	%rd1, %rd22;
	mov.u32 	%r1, %ctaid.y;
	mov.u32 	%r2, %ntid.y;
	mul.lo.s32 	%r3, %r1, %r2;
	mov.u32 	%r4, %tid.y;
	mov.u32 	%r5, %ctaid.x;
	mov.u32 	%r6, %ntid.x;
	mov.u32 	%r7, %tid.x;
	mad.lo.s32 	%r8, %r5, %r6, %r7;
	cvt.u64.u32 	%rd2, %r8;
	setp.le.u64 	%p1, %rd21, %rd2;
	or.b32  	%r9, %r3, %r4;
	setp.ne.s32 	%p2, %r9, 0;
	or.pred  	%p3, %p1, %p2;
	setp.eq.s64 	%p4, %rd20, 0;
	or.pred  	%p5, %p3, %p4;
	@%p5 bra 	$L__BB16_12;
	cvta.to.global.u64 	%rd24, %rd19;
	cvt.rn.f32.u64 	%f1, %rd20;
	shl.b64 	%rd25, %rd2, 2;
	add.s64 	%rd3, %rd24, %rd25;
	ld.global.f32 	%f53, [%rd3];
	add.s64 	%rd26, %rd20, -1;
	and.b64  	%rd4, %rd20, 7;
	setp.lt.u64 	%p6, %rd26, 7;
	mov.b64 	%rd54, 0;
	@%p6 bra 	$L__BB16_4;
	and.b64  	%rd54, %rd20, -8;
	add.s64 	%rd51, %rd1, %rd25;
	shl.b64 	%rd7, %rd21, 5;
	shl.b64 	%rd8, %rd21, 2;
	mov.u64 	%rd52, %rd54;
$L__BB16_3:
	.pragma "nounroll";
	ld.global.f32 	%f10, [%rd51];
	div.rn.f32 	%f11, %f10, %f1;
	add.f32 	%f12, %f53, %f11;
	st.global.f32 	[%rd3], %f12;
	add.s64 	%rd28, %rd51, %rd8;
	ld.global.f32 	%f13, [%rd28];
	div.rn.f32 	%f14, %f13, %f1;
	add.f32 	%f15, %f12, %f14;
	st.global.f32 	[%rd3], %f15;
	add.s64 	%rd29, %rd28, %rd8;
	ld.global.f32 	%f16, [%rd29];
	div.rn.f32 	%f17, %f16, %f1;
	add.f32 	%f18, %f15, %f17;
	st.global.f32 	[%rd3], %f18;
	add.s64 	%rd30, %rd29, %rd8;
	ld.global.f32 	%f19, [%rd30];
	div.rn.f32 	%f20, %f19, %f1;
	add.f32 	%f21, %f18, %f20;
	st.global.f32 	[%rd3], %f21;
	add.s64 	%rd31, %rd30, %rd8;
	ld.global.f32 	%f22, [%rd31];
	div.rn.f32 	%f23, %f22, %f1;
	add.f32 	%f24, %f21, %f23;
	st.global.f32 	[%rd3], %f24;
	add.s64 	%rd32, %rd31, %rd8;
	ld.global.f32 	%f25, [%rd32];
	div.rn.f32 	%f26, %f25, %f1;
	add.f32 	%f27, %f24, %f26;
	st.global.f32 	[%rd3], %f27;
	add.s64 	%rd33, %rd32, %rd8;
	ld.global.f32 	%f28, [%rd33];
	div.rn.f32 	%f29, %f28, %f1;
	add.f32 	%f30, %f27, %f29;
	st.global.f32 	[%rd3], %f30;
	add.s64 	%rd34, %rd33, %rd8;
	ld.global.f32 	%f31, [%rd34];
	div.rn.f32 	%f32, %f31, %f1;
	add.f32 	%f53, %f30, %f32;
	st.global.f32 	[%rd3], %f53;
	add.s64 	%rd52, %rd52, -8;
	add.s64 	%rd51, %rd51, %rd7;
	setp.ne.s64 	%p7, %rd52, 0;
	@%p7 bra 	$L__BB16_3;
$L__BB16_4:
	setp.eq.s64 	%p8, %rd4, 0;
	@%p8 bra 	$L__BB16_12;
	and.b64  	%rd14, %rd20, 3;
	setp.lt.u64 	%p9, %rd4, 4;
	@%p9 bra 	$L__BB16_7;
	mad.lo.s64 	%rd35, %rd54, %rd21, %rd2;
	shl.b64 	%rd36, %rd35, 2;
	add.s64 	%rd37, %rd1, %rd36;
	ld.global.f32 	%f33, [%rd37];
	div.rn.f32 	%f34, %f33, %f1;
	add.f32 	%f35, %f53, %f34;
	st.global.f32 	[%rd3], %f35;
	shl.b64 	%rd38, %rd21, 2;
	add.s64 	%rd39, %rd37, %rd38;
	ld.global.f32 	%f36, [%rd39];
	div.rn.f32 	%f37, %f36, %f1;
	add.f32 	%f38, %f35, %f37;
	st.global.f32 	[%rd3], %f38;
	add.s64 	%rd40, %rd39, %rd38;
	ld.global.f32 	%f39, [%rd40];
	div.rn.f32 	%f40, %f39, %f1;
	add.f32 	%f41, %f38, %f40;
	st.global.f32 	[%rd3], %f41;
	add.s64 	%rd41, %rd40, %rd38;
	ld.global.f32 	%f42, [%rd41];
	div.rn.f32 	%f43, %f42, %f1;
	add.f32 	%f53, %f41, %f43;
	st.global.f32 	[%rd3], %f53;
	add.s64 	%rd54, %rd54, 4;
$L__BB16_7:
	setp.eq.s64 	%p10, %rd14, 0;
	@%p10 bra 	$L__BB16_12;
	setp.eq.s64 	%p11, %rd14, 1;
	@%p11 bra 	$L__BB16_10;
	mad.lo.s64 	%rd42, %rd54, %rd21, %rd2;
	shl.b64 	%rd43, %rd42, 2;
	add.s64 	%rd44, %rd1, %rd43;
	ld.global.f32 	%f44, [%rd44];
	div.rn.f32 	%f45, %f44, %f1;
	add.f32 	%f46, %f53, %f45;
	st.global.f32 	[%rd3], %f46;
	shl.b64 	%rd45, %rd21, 2;
	add.s64 	%rd46, %rd44, %rd45;
	ld.global.f32 	%f47, [%rd46];
	div.rn.f32 	%f48, %f47, %f1;
	add.f32 	%f53, %f46, %f48;
	st.global.f32 	[%rd3], %f53;
	add.s64 	%rd54, %rd54, 2;
$L__BB16_10:
	and.b64  	%rd47, %rd20, 1;
	setp.eq.b64 	%p12, %rd47, 1;
	not.pred 	%p13, %p12;
	@%p13 bra 	$L__BB16_12;
	mad.lo.s64 	%rd48, %rd54, %rd21, %rd2;
	shl.b64 	%rd49, %rd48, 2;
	add.s64 	%rd50, %rd1, %rd49;
	ld.global.f32 	%f49, [%rd50];
	div.rn.f32 	%f50, %f49, %f1;
	add.f32 	%f51, %f53, %f50;
	st.global.f32 	[%rd3], %f51;
$L__BB16_12:
	ret;

}
	// .globl	_Z15gpu_calc_stddevPfS_S_mm
.visible .entry _Z15gpu_calc_stddevPfS_S_mm(
	.param .u64 .ptr .align 1 _Z15gpu_calc_stddevPfS_S_mm_param_0,
	.param .u64 .ptr .align 1 _Z15gpu_calc_stddevPfS_S_mm_param_1,
	.param .u64 .ptr .align 1 _Z15gpu_calc_stddevPfS_S_mm_param_2,
	.param .u64 _Z15gpu_calc_stddevPfS_S_mm_param_3,
	.param .u64 _Z15gpu_calc_stddevPfS_S_mm_param_4
)
{
	.reg .pred 	%p<15>;
	.reg .b32 	%r<22>;
	.reg .b32 	%f<75>;
	.reg .b64 	%rd<23>;

	ld.param.u64 	%rd10, [_Z15gpu_calc_stddevPfS_S_mm_param_0];
	ld.param.u64 	%rd11, [_Z15gpu_calc_stddevPfS_S_mm_param_1];
	ld.param.u64 	%rd12, [_Z15gpu_calc_stddevPfS_S_mm_param_2];
	ld.param.u64 	%rd13, [_Z15gpu_calc_stddevPfS_S_mm_param_3];
	ld.param.u64 	%rd14, [_Z15gpu_calc_stddevPfS_S_mm_param_4];
	mov.u32 	%r1, %ctaid.y;
	mov.u32 	%r2, %ntid.y;
	mul.lo.s32 	%r3, %r1, %r2;
	mov.u32 	%r4, %tid.y;
	mov.u32 	%r5, %ctaid.x;
	mov.u32 	%r6, %ntid.x;
	mov.u32 	%r7, %tid.x;
	mad.lo.s32 	%r8, %r5, %r6, %r7;
	cvt.u64.u32 	%rd1, %r8;
	setp.le.u64 	%p1, %rd14, %rd1;
	or.b32  	%r9, %r3, %r4;
	setp.ne.s32 	%p2, %r9, 0;
	or.pred  	%p3, %p1, %p2;
	@%p3 bra 	$L__BB17_11;
	setp.ne.s64 	%p4, %rd13, 0;
	cvta.to.global.u64 	%rd15, %rd12;
	shl.b64 	%rd16, %rd1, 2;
	add.s64 	%rd2, %rd15, %rd16;
	@%p4 bra 	$L__BB17_3;
	ld.global.f32 	%f74, [%rd2];
	bra.uni 	$L__BB17_10;
$L__BB17_3:
	cvta.to.global.u64 	%rd17, %rd11;
	add.s64 	%rd3, %rd17, %rd16;
	cvta.to.global.u64 	%rd19, %rd10;
	add.s64 	%rd21, %rd19, %rd16;
	shl.b64 	%rd5, %rd14, 2;
	mov.u64 	%rd22, %rd13;
$L__BB17_4:
	ld.global.f32 	%f11, [%rd21];
	ld.global.f32 	%f12, [%rd3];
	sub.f32 	%f2, %f11, %f12;
	abs.f32 	%f3, %f2;
	setp.eq.f32 	%p5, %f2, 0f3F800000;
	mov.f32 	%f73, 0f3F800000;
	@%p5 bra 	$L__BB17_9;
	setp.num.f32 	%p6, %f3, %f3;
	@%p6 bra 	$L__BB17_7;
	mov.f32 	%f68, 0f40000000;
	add.rn.f32 	%f73, %f2, %f68;
	bra.uni 	$L__BB17_9;
$L__BB17_7:
	setp.lt.f32 	%p7, %f3, 0f00800000;
	mul.f32 	%f13, %f3, 0f4B800000;
	selp.f32 	%f14, %f13, %f3, %p7;
	mov.b32 	%r11, %f14;
	add.s32 	%r12, %r11, -1060439283;
	and.b32  	%r13, %r12, -8388608;
	sub.s32 	%r14, %r11, %r13;
	mov.b32 	%f15, %r14;
	cvt.rn.f32.s32 	%f16, %r13;
	selp.f32 	%f17, 0fC1C00000, 0f00000000, %p7;
	fma.rn.f32 	%f18, %f16, 0f34000000, %f17;
	add.f32 	%f19, %f15, 0fBF800000;
	add.f32 	%f20, %f15, 0f3F800000;
	rcp.approx.ftz.f32 	%f21, %f20;
	add.f32 	%f22, %f19, %f19;
	mul.f32 	%f23, %f22, %f21;
	mul.f32 	%f24, %f23, %f23;
	neg.f32 	%f25, %f23;
	sub.f32 	%f26, %f19, %f23;
	add.f32 	%f27, %f26, %f26;
	fma.rn.f32 	%f28, %f25, %f19, %f27;
	mul.rn.f32 	%f29, %f21, %f28;
	fma.rn.f32 	%f30, %f24, 0f3A2C32E4, 0f3B52E7DB;
	fma.rn.f32 	%f31, %f30, %f24, 0f3C93BB73;
	fma.rn.f32 	%f32, %f31, %f24, 0f3DF6384F;
	mul.rn.f32 	%f33, %f32, %f24;
	fma.rn.f32 	%f34, %f23, 0f3FB8AA3B, %f18;
	mul.f32 	%f35, %f33, 0f40400000;
	sub.f32 	%f36, %f18, %f34;
	fma.rn.f32 	%f37, %f23, 0f3FB8AA3B, %f36;
	fma.rn.f32 	%f38, %f29, 0f3FB8AA3B, %f37;
	fma.rn.f32 	%f39, %f23, 0f32A55E34, %f38;
	fma.rn.f32 	%f40, %f35, %f29, %f39;
	fma.rn.f32 	%f41, %f33, %f23, %f40;
	add.rn.f32 	%f42, %f34, %f41;
	mov.f32 	%f43, 0f40000000;
	mul.rn.f32 	%f44, %f42, %f43;
	cvt.rni.f32.f32 	%f45, %f44;
	sub.f32 	%f46, %f44, %f45;
	neg.f32 	%f47, %f44;
	fma.rn.f32 	%f48, %f42, 0f40000000, %f47;
	neg.f32 	%f49, %f34;
	add.rn.f32 	%f50, %f42, %f49;
	neg.f32 	%f51, %f50;
	add.rn.f32 	%f52, %f41, %f51;
	fma.rn.f32 	%f53, %f52, 0f40000000, %f48;
	add.f32 	%f54, %f46, %f53;
	setp.gt.f32 	%p8, %f45, 0f00000000;
	selp.b32 	%r15, 0, -2097152000, %p8;
	setp.neu.f32 	%p9, %f2, 0f00000000;
	setp.neu.f32 	%p10, %f3, 0f7F800000;
	setp.lt.f32 	%p11, %f44, 0f00000000;
	selp.f32 	%f55, 0f00000000, 0f7F800000, %p11;
	abs.f32 	%f56, %f44;
	setp.gt.f32 	%p12, %f56, 0f43180000;
	cvt.rzi.s32.f32 	%r16, %f45;
	shl.b32 	%r17, %r16, 23;
	sub.s32 	%r18, %r17, %r15;
	mov.b32 	%f57, %r18;
	add.s32 	%r19, %r15, 2130706432;
	mov.b32 	%f58, %r19;
	fma.rn.f32 	%f59, %f54, 0f391FCB8E, 0f3AAF85ED;
	fma.rn.f32 	%f60, %f59, %f54, 0f3C1D9856;
	fma.rn.f32 	%f61, %f60, %f54, 0f3D6357BB;
	fma.rn.f32 	%f62, %f61, %f54, 0f3E75FDEC;
	fma.rn.f32 	%f63, %f62, %f54, 0f3F317218;
	fma.rn.f32 	%f64, %f63, %f54, 0f3F800000;
	mul.f32 	%f65, %f64, %f58;
	mul.f32 	%f66, %f65, %f57;
	selp.f32 	%f73, %f55, %f66, %p12;
	and.pred  	%p13, %p9, %p10;
	@%p13 bra 	$L__BB17_9;
	add.f32 	%f67, %f2, %f2;
	mov.b32 	%r20, %f67;
	and.b32  	%r21, %r20, 2147483647;
	mov.b32 	%f73, %r21;
$L__BB17_9:
	ld.global.f32 	%f69, [%rd2];
	add.f32 	%f74, %f73, %f69;
	st.global.f32 	[%rd2], %f74;
	add.s64 	%rd22, %rd22, -1;
	add.s64 	%rd21, %rd21, %rd5;
	setp.ne.s64 	%p14, %rd22, 0;
	@%p14 bra 	$L__BB17_4;
$L__BB17_10:
	add.s64 	%rd20, %rd13, -1;
	cvt.rn.f32.u64 	%f70, %rd20;
	div.rn.f32 	%f71, %f74, %f70;
	sqrt.rn.f32 	%f72, %f71;
	st.global.f32 	[%rd2], %f72;
$L__BB17_11:
	ret;

}
	// .globl	_Z19gpu_assign_z_scoresPfS_S_S_mm
.visible .entry _Z19gpu_assign_z_scoresPfS_S_S_mm(
	.param .u64 .ptr .align 1 _Z19gpu_assign_z_scoresPfS_S_S_mm_param_0,
	.param .u64 .ptr .align 1 _Z19gpu_assign_z_scoresPfS_S_S_mm_param_1,
	.param .u64 .ptr .align 1 _Z19gpu_assign_z_scoresPfS_S_S_mm_param_2,
	.param .u64 .ptr .align 1 _Z19gpu_assign_z_scoresPfS_S_S_mm_param_3,
	.param .u64 _Z19gpu_assign_z_scoresPfS_S_S_mm_param_4,
	.param .u64 _Z19gpu_assign_z_scoresPfS_S_S_mm_param_5
)
{
	.reg .pred 	%p<5>;
	.reg .b32 	%r<11>;
	.reg .b32 	%f<6>;
	.reg .b64 	%rd<25>;

	ld.param.u64 	%rd4, [_Z19gpu_assign_z_scoresPfS_S_S_mm_param_0];
	ld.param.u64 	%rd5, [_Z19gpu_assign_z_scoresPfS_S_S_mm_param_1];
	ld.param.u64 	%rd6, [_Z19gpu_assign_z_scoresPfS_S_S_mm_param_2];
	ld.param.u64 	%rd8, [_Z19gpu_assign_z_scoresPfS_S_S_mm_param_3];
	ld.param.u64 	%rd9, [_Z19gpu_assign_z_scoresPfS_S_S_mm_param_4];
	ld.param.u64 	%rd7, [_Z19gpu_assign_z_scoresPfS_S_S_mm_param_5];
	cvta.to.global.u64 	%rd1, %rd8;
	mov.u32 	%r1, %ctaid.y;
	mov.u32 	%r2, %ntid.y;
	mov.u32 	%r3, %tid.y;
	mad.lo.s32 	%r4, %r1, %r2, %r3;
	cvt.u64.u32 	%rd2, %r4;
	mov.u32 	%r6, %ctaid.x;
	mov.u32 	%r7, %ntid.x;
	mov.u32 	%r8, %tid.x;
	mad.lo.s32 	%r9, %r6, %r7, %r8;
	cvt.u64.u32 	%rd3, %r9;
	setp.le.u64 	%p1, %rd7, %rd3;
	setp.le.u64 	%p2, %rd9, %rd2;
	or.pred  	%p3, %p1, %p2;
	@%p3 bra 	$L__BB18_4;
	cvta.to.global.u64 	%rd11, %rd6;
	shl.b64 	%rd12, %rd3, 2;
	add.s64 	%rd13, %rd11, %rd12;
	ld.global.f32 	%f1, [%rd13];
	setp.neu.f32 	%p4, %f1, 0f00000000;
	@%p4 bra 	$L__BB18_3;
	mad.lo.s64 	%rd22, %rd7, %rd2, %rd3;
	shl.b64 	%rd23, %rd22, 2;
	add.s64 	%rd24, %rd1, %rd23;
	mov.b32 	%r10, 0;
	st.global.u32 	[%rd24], %r10;
	bra.uni 	$L__BB18_4;
$L__BB18_3:
	mad.lo.s64 	%rd14, %rd7, %rd2, %rd3;
	cvta.to.global.u64 	%rd15, %rd4;
	shl.b64 	%rd16, %rd14, 2;
	add.s64 	%rd17, %rd15, %rd16;
	ld.global.f32 	%f2, [%rd17];
	cvta.to.global.u64 	%rd18, %rd5;
	add.s64 	%rd20, %rd18, %rd12;
	ld.global.f32 	%f3, [%rd20];
	sub.f32 	%f4, %f2, %f3;
	div.rn.f32 	%f5, %f4, %f1;
	add.s64 	%rd21, %rd1, %rd16;
	st.global.f32 	[%rd21], %f5;
$L__BB18_4:
	ret;

}
	// .globl	_Z15gpu_centre_dataPfS_S_mm
.visible .entry _Z15gpu_centre_dataPfS_S_mm(
	.param .u64 .ptr .align 1 _Z15gpu_centre_dataPfS_S_mm_param_0,
	.param .u64 .ptr .align 1 _Z15gpu_centre_dataPfS_S_mm_param_1,
	.param .u64 .ptr .align 1 _Z15gpu_centre_dataPfS_S_mm_param_2,
	.param .u64 _Z15gpu_centre_dataPfS_S_mm_param_3,
	.param .u64 _Z15gpu_centre_dataPfS_S_mm_param_4
)
{
	.reg .pred 	%p<4>;
	.reg .b32 	%r<10>;
	.reg .b32 	%f<4>;
	.reg .b64 	%rd<18>;

	ld.param.u64 	%rd3, [_Z15gpu_centre_dataPfS_S_mm_param_0];
	ld.param.u64 	%rd4, [_Z15gpu_centre_dataPfS_S_mm_param_1];
	ld.param.u64 	%rd5, [_Z15gpu_centre_dataPfS_S_mm_param_2];
	ld.param.u64 	%rd7, [_Z15gpu_centre_dataPfS_S_mm_param_3];
	ld.param.u64 	%rd6, [_Z15gpu_centre_dataPfS_S_mm_param_4];
	mov.u32 	%r1, %ctaid.y;
	mov.u32 	%r2, %ntid.y;
	mov.u32 	%r3, %tid.y;
	mad.lo.s32 	%r4, %r1, %r2, %r3;
	cvt.u64.u32 	%rd1, %r4;
	mov.u32 	%r6, %ctaid.x;
	mov.u32 	%r7, %ntid.x;
	mov.u32 	%r8, %tid.x;
	mad.lo.s32 	%r9, %r6, %r7, %r8;
	cvt.u64.u32 	%rd2, %r9;
	setp.le.u64 	%p1, %rd6, %rd2;
	setp.le.u64 	%p2, %rd7, %rd1;
	or.pred  	%p3, %p1, %p2;
	@%p3 bra 	$L__BB19_2;
	cvta.to.global.u64 	%rd9, %rd3;
	cvta.to.global.u64 	%rd10, %rd4;
	cvta.to.global.u64 	%rd11, %rd5;
	mad.lo.s64 	%rd12, %rd6, %rd1, %rd2;
	shl.b64 	%rd13, %rd12, 2;
	add.s64 	%rd14, %rd9, %rd13;
	ld.global.f32 	%f1, [%rd14];
	shl.b64 	%rd15, %rd2, 2;
	add.s64 	%rd16, %rd10, %rd15;
	ld.global.f32 	%f2, [%rd16];
	sub.f32 	%f3, %f1, %f2;
	add.s64 	%rd17, %rd11, %rd13;
	st.global.f32 	[%rd17], %f3;
$L__BB19_2:
	ret;

}
	// .globl	_Z19gpu_calc_covariancePfS_mm
.visible .entry _Z19gpu_calc_covariancePfS_mm(
	.param .u64 .ptr .align 1 _Z19gpu_calc_covariancePfS_mm_param_0,
	.param .u64 .ptr .align 1 _Z19gpu_calc_covariancePfS_mm_param_1,
	.param .u64 _Z19gpu_calc_covariancePfS_mm_param_2,
	.param .u64 _Z19gpu_calc_covariancePfS_mm_param_3
)
{
	.reg .pred 	%p<23>;
	.reg .b32 	%r<23>;
	.reg .b32 	%f<171>;
	.reg .b64 	%rd<94>;

	ld.param.u64 	%rd27, [_Z19gpu_calc_covariancePfS_mm_param_0];
	ld.param.u64 	%rd88, [_Z19gpu_calc_covariancePfS_mm_param_2];
	ld.param.u64 	%rd28, [_Z19gpu_calc_covariancePfS_mm_param_3];
	cvta.to.global.u64 	%rd1, %rd27;
	mov.u32 	%r1, %ctaid.y;
	mov.u32 	%r2, %ntid.y;
	mov.u32 	%r3, %tid.y;
	mad.lo.s32 	%r4, %r1, %r2, %r3;
	cvt.u64.u32 	%rd2, %r4;
	mov.u32 	%r6, %ctaid.x;
	mov.u32 	%r7, %ntid.x;
	mov.u32 	%r8, %tid.x;
	mad.lo.s32 	%r9, %r6, %r7, %r8;
	cvt.u64.u32 	%rd3, %r9;
	max.u64 	%rd29, %rd3, %rd2;
	setp.ge.u64 	%p1, %rd29, %rd28;
	@%p1 bra 	$L__BB20_23;
	cvt.u32.u64 	%r10, %rd3;
	cvt.u32.u64 	%r11, %rd2;
	setp.eq.s32 	%p2, %r10, %r11;
	mov.f32 	%f170, 0f00000000;
	@%p2 bra 	$L__BB20_14;
	setp.eq.s64 	%p3, %rd88, 0;
	@%p3 bra 	$L__BB20_22;
	cvt.rn.f32.u64 	%f1, %rd88;
	and.b64  	%rd4, %rd88, 7;
	setp.lt.u64 	%p4, %rd88, 8;
	mov.f32 	%f170, 0f00000000;
	mov.b64 	%rd91, 0;
	@%p4 bra 	$L__BB20_6;
	and.b64  	%rd91, %rd88, -8;
	shl.b64 	%rd6, %rd28, 5;
	shl.b64 	%rd7, %rd28, 2;
	mov.f32 	%f170, 0f00000000;
	mov.u64 	%rd89, %rd1;
	mov.u64 	%rd90, %rd91;
$L__BB20_5:
	.pragma "nounroll";
	shl.b64 	%rd31, %rd3, 2;
	add.s64 	%rd32, %rd89, %rd31;
	ld.global.f32 	%f27, [%rd32];
	shl.b64 	%rd33, %rd2, 2;
	add.s64 	%rd34, %rd89, %rd33;
	ld.global.f32 	%f28, [%rd34];
	mul.f32 	%f29, %f27, %f28;
	div.rn.f32 	%f30, %f29, %f1;
	add.f32 	%f31, %f170, %f30;
	add.s64 	%rd35, %rd32, %rd7;
	ld.global.f32 	%f32, [%rd35];
	add.s64 	%rd36, %rd34, %rd7;
	ld.global.f32 	%f33, [%rd36];
	mul.f32 	%f34, %f32, %f33;
	div.rn.f32 	%f35, %f34, %f1;
	add.f32 	%f36, %f31, %f35;
	add.s64 	%rd37, %rd35, %rd7;
	ld.global.f32 	%f37, [%rd37];
	add.s64 	%rd38, %rd36, %rd7;
	ld.global.f32 	%f38, [%rd38];
	mul.f32 	%f39, %f37, %f38;
	div.rn.f32 	%f40, %f39, %f1;
	add.f32 	%f41, %f36, %f40;
	add.s64 	%rd39, %rd37, %rd7;
	ld.global.f32 	%f42, [%rd39];
	add.s64 	%rd40, %rd38, %rd7;
	ld.global.f32 	%f43, [%rd40];
	mul.f32 	%f44, %f42, %f43;
	div.rn.f32 	%f45, %f44, %f1;
	add.f32 	%f46, %f41, %f45;
	add.s64 	%rd41, %rd39, %rd7;
	ld.global.f32 	%f47, [%rd41];
	add.s64 	%rd42, %rd40, %rd7;
	ld.global.f32 	%f48, [%rd42];
	mul.f32 	%f49, %f47, %f48;
	div.rn.f32 	%f50, %f49, %f1;
	add.f32 	%f51, %f46, %f50;
	add.s64 	%rd43, %rd41, %rd7;
	ld.global.f32 	%f52, [%rd43];
	add.s64 	%rd44, %rd42, %rd7;
	ld.global.f32 	%f53, [%rd44];
	mul.f32 	%f54, %f52, %f53;
	div.rn.f32 	%f55, %f54, %f1;
	add.f32 	%f56, %f51, %f55;
	add.s64 	%rd45, %rd43, %rd7;
	ld.global.f32 	%f57, [%rd45];
	add.s64 	%rd46, %rd44, %rd7;
	ld.global.f32 	%f58, [%rd46];
	mul.f32 	%f59, %f57, %f58;
	div.rn.f32 	%f60, %f59, %f1;
	add.f32 	%f61, %f56, %f60;
	add.s64 	%rd47, %rd45, %rd7;
	ld.global.f32 	%f62, [%rd47];
	add.s64 	%rd48, %rd46, %rd7;
	ld.global.f32 	%f63, [%rd48];
	mul.f32 	%f64, %f62, %f63;
	div.rn.f32 	%f65, %f64, %f1;
	add.f32 	%f170, %f61, %f65;
	add.s64 	%rd90, %rd90, -8;
	add.s64 	%rd89, %rd89, %rd6;
	setp.ne.s64 	%p5, %rd90, 0;
	@%p5 bra 	$L__BB20_5;
$L__BB20_6:
	setp.eq.s64 	%p6, %rd4, 0;
	@%p6 bra 	$L__BB20_22;
	and.b64  	%rd19, %rd88, 3;
	setp.lt.u64 	%p7, %rd4, 4;
	@%p7 bra 	$L__BB20_9;
	mul.lo.s64 	%rd49, %rd91, %rd28;
	add.s64 	%rd50, %rd49, %rd3;
	shl.b64 	%rd51, %rd50, 2;
	add.s64 	%rd52, %rd1, %rd51;
	ld.global.f32 	%f67, [%rd52];
	add.s64 	%rd53, %rd49, %rd2;
	shl.b64 	%rd54, %rd53, 2;
	add.s64 	%rd55, %rd1, %rd54;
	ld.global.f32 	%f68, [%rd55];
	mul.f32 	%f69, %f67, %f68;
	div.rn.f32 	%f70, %f69, %f1;
	add.f32 	%f71, %f170, %f70;
	shl.b64 	%rd56, %rd28, 2;
	add.s64 	%rd57, %rd52, %rd56;
	ld.global.f32 	%f72, [%rd57];
	add.s64 	%rd58, %rd55, %rd56;
	ld.global.f32 	%f73, [%rd58];
	mul.f32 	%f74, %f72, %f73;
	div.rn.f32 	%f75, %f74, %f1;
	add.f32 	%f76, %f71, %f75;
	add.s64 	%rd59, %rd57, %rd56;
	ld.global.f32 	%f77, [%rd59];
	add.s64 	%rd60, %rd58, %rd56;
	ld.global.f32 	%f78, [%rd60];
	mul.f32 	%f79, %f77, %f78;
	div.rn.f32 	%f80, %f79, %f1;
	add.f32 	%f81, %f76, %f80;
	add.s64 	%rd61, %rd59, %rd56;
	ld.global.f32 	%f82, [%rd61];
	add.s64 	%rd62, %rd60, %rd56;
	ld.global.f32 	%f83, [%rd62];
	mul.f32 	%f84, %f82, %f83;
	div.rn.f32 	%f85, %f84, %f1;
	add.f32 	%f170, %f81, %f85;
	add.s64 	%rd91, %rd91, 4;
$L__BB20_9:
	setp.eq.s64 	%p8, %rd19, 0;
	@%p8 bra 	$L__BB20_22;
	setp.eq.s64 	%p9, %rd19, 1;
	@%p9 bra 	$L__BB20_12;
	mul.lo.s64 	%rd63, %rd91, %rd28;
	add.s64 	%rd64, %rd63, %rd3;
	shl.b64 	%rd65, %rd64, 2;
	add.s64 	%rd66, %rd1, %rd65;
	ld.global.f32 	%f87, [%rd66];
	add.s64 	%rd67, %rd63, %rd2;
	shl.b64 	%rd68, %rd67, 2;
	add.s64 	%rd69, %rd1, %rd68;
	ld.global.f32 	%f88, [%rd69];
	mul.f32 	%f89, %f87, %f88;
	div.rn.f32 	%f90, %f89, %f1;
	add.f32 	%f91, %f170, %f90;
	shl.b64 	%rd70, %rd28, 2;
	add.s64 	%rd71, %rd66, %rd70;
	ld.global.f32 	%f92, [%rd71];
	add.s64 	%rd72, %rd69, %rd70;
	ld.global.f32 	%f93, [%rd72];
	mul.f32 	%f94, %f92, %f93;
	div.rn.f32 	%f95, %f94, %f1;
	add.f32 	%f170, %f91, %f95;
	add.s64 	%rd91, %rd91, 2;
$L__BB20_12:
	and.b64  	%rd73, %rd88, 1;
	setp.eq.b64 	%p10, %rd73, 1;
	not.pred 	%p11, %p10;
	@%p11 bra 	$L__BB20_22;
	mul.lo.s64 	%rd74, %rd91, %rd28;
	add.s64 	%rd75, %rd74, %rd3;
	shl.b64 	%rd76, %rd75, 2;
	add.s64 	%rd77, %rd1, %rd76;
	ld.global.f32 	%f96, [%rd77];
	add.s64 	%rd78, %rd74, %rd2;
	shl.b64 	%rd79, %rd78, 2;
	add.s64 	%rd80, %rd1, %rd79;
	ld.global.f32 	%f97, [%rd80];
	mul.f32 	%f98, %f96, %f97;
	div.rn.f32 	%f99, %f98, %f1;
	add.f32 	%f170, %f170, %f99;
	bra.uni 	$L__BB20_22;
$L__BB20_14:
	setp.eq.s64 	%p12, %rd88, 0;
	@%p12 bra 	$L__BB20_22;
	cvt.rn.f32.u64 	%f2, %rd88;
	shl.b64 	%rd81, %rd3, 2;
	add.s64 	%rd87, %rd1, %rd81;
	shl.b64 	%rd9, %rd28, 2;
	mov.f32 	%f170, 0f00000000;
$L__BB20_16:
	ld.global.f32 	%f4, [%rd87];
	abs.f32 	%f5, %f4;
	setp.eq.f32 	%p13, %f4, 0f3F800000;
	mov.f32 	%f162, 0f3F800000;
	@%p13 bra 	$L__BB20_21;
	setp.num.f32 	%p14, %f5, %f5;
	@%p14 bra 	$L__BB20_19;
	mov.f32 	%f158, 0f40000000;
	add.rn.f32 	%f162, %f4, %f158;
	bra.uni 	$L__BB20_21;
$L__BB20_19:
	setp.lt.f32 	%p15, %f5, 0f00800000;
	mul.f32 	%f103, %f5, 0f4B800000;
	selp.f32 	%f104, %f103, %f5, %p15;
	mov.b32 	%r12, %f104;
	add.s32 	%r13, %r12, -1060439283;
	and.b32  	%r14, %r13, -8388608;
	sub.s32 	%r15, %r12, %r14;
	mov.b32 	%f105, %r15;
	cvt.rn.f32.s32 	%f106, %r14;
	selp.f32 	%f107, 0fC1C00000, 0f00000000, %p15;
	fma.rn.f32 	%f108, %f106, 0f34000000, %f107;
	add.f32 	%f109, %f105, 0fBF800000;
	add.f32 	%f110, %f105, 0f3F800000;
	rcp.approx.ftz.f32 	%f111, %f110;
	add.f32 	%f112, %f109, %f109;
	mul.f32 	%f113, %f112, %f111;
	mul.f32 	%f114, %f113, %f113;
	neg.f32 	%f115, %f113;
	sub.f32 	%f116, %f109, %f113;
	add.f32 	%f117, %f116, %f116;
	fma.rn.f32 	%f118, %f115, %f109, %f117;
	mul.rn.f32 	%f119, %f111, %f118;
	fma.rn.f32 	%f120, %f114, 0f3A2C32E4, 0f3B52E7DB;
	fma.rn.f32 	%f121, %f120, %f114, 0f3C93BB73;
	fma.rn.f32 	%f122, %f121, %f114, 0f3DF6384F;
	mul.rn.f32 	%f123, %f122, %f114;
	fma.rn.f32 	%f124, %f113, 0f3FB8AA3B, %f108;
	mul.f32 	%f125, %f123, 0f40400000;
	sub.f32 	%f126, %f108, %f124;
	fma.rn.f32 	%f127, %f113, 0f3FB8AA3B, %f126;
	fma.rn.f32 	%f128, %f119, 0f3FB8AA3B, %f127;
	fma.rn.f32 	%f129, %f113, 0f32A55E34, %f128;
	fma.rn.f32 	%f130, %f125, %f119, %f129;
	fma.rn.f32 	%f131, %f123, %f113, %f130;
	add.rn.f32 	%f132, %f124, %f131;
	mov.f32 	%f133, 0f40000000;
	mul.rn.f32 	%f134, %f132, %f133;
	cvt.rni.f32.f32 	%f135, %f134;
	sub.f32 	%f136, %f134, %f135;
	neg.f32 	%f137, %f134;
	fma.rn.f32 	%f138, %f132, 0f40000000, %f137;
	neg.f32 	%f139, %f124;
	add.rn.f32 	%f140, %f132, %f139;
	neg.f32 	%f141, %f140;
	add.rn.f32 	%f142, %f131, %f141;
	fma.rn.f32 	%f143, %f142, 0f40000000, %f138;
	add.f32 	%f144, %f136, %f143;
	setp.gt.f32 	%p16, %f135, 0f00000000;
	selp.b32 	%r16, 0, -2097152000, %p16;
	setp.neu.f32 	%p17, %f4, 0f00000000;
	setp.neu.f32 	%p18, %f5, 0f7F800000;
	setp.lt.f32 	%p19, %f134, 0f00000000;
	selp.f32 	%f145, 0f00000000, 0f7F800000, %p19;
	abs.f32 	%f146, %f134;
	setp.gt.f32 	%p20, %f146, 0f43180000;
	cvt.rzi.s32.f32 	%r17, %f135;
	shl.b32 	%r18, %r17, 23;
	sub.s32 	%r19, %r18, %r16;
	mov.b32 	%f147, %r19;
	add.s32 	%r20, %r16, 2130706432;
	mov.b32 	%f148, %r20;
	fma.rn.f32 	%f149, %f144, 0f391FCB8E, 0f3AAF85ED;
	fma.rn.f32 	%f150, %f149, %f144, 0f3C1D9856;
	fma.rn.f32 	%f151, %f150, %f144, 0f3D6357BB;
	fma.rn.f32 	%f152, %f151, %f144, 0f3E75FDEC;
	fma.rn.f32 	%f153, %f152, %f144, 0f3F317218;
	fma.rn.f32 	%f154, %f153, %f144, 0f3F800000;
	mul.f32 	%f155, %f154, %f148;
	mul.f32 	%f156, %f155, %f147;
	selp.f32 	%f162, %f145, %f156, %p20;
	and.pred  	%p21, %p17, %p18;
	@%p21 bra 	$L__BB20_21;
	add.f32 	%f157, %f4, %f4;
	mov.b32 	%r21, %f157;
	and.b32  	%r22, %r21, 2147483647;
	mov.b32 	%f162, %r22;
$L__BB20_21:
	div.rn.f32 	%f159, %f162, %f2;
	add.f32 	%f170, %f170, %f159;
	add.s64 	%rd88, %rd88, -1;
	add.s64 	%rd87, %rd87, %rd9;
	setp.eq.s64 	%p22, %rd88, 0;
	@%p22 bra 	$L__BB20_22;
	bra.uni 	$L__BB20_16;
$L__BB20_22:
	ld.param.u64 	%rd86, [_Z19gpu_calc_covariancePfS_mm_param_1];
	mad.lo.s64 	%rd82, %rd28, %rd2, %rd3;
	cvta.to.global.u64 	%rd83, %rd86;
	shl.b64 	%rd84, %rd82, 2;
	add.s64 	%rd85, %rd83, %rd84;
	st.global.f32 	[%rd85], %f170;
$L__BB20_23:
	ret;

}
	// .globl	_Z18gpu_qr_column_multPfS_S_mmi
.visible .entry _Z18gpu_qr_column_multPfS_S_mmi(
	.param .u64 .ptr .align 1 _Z18gpu_qr_column_multPfS_S_mmi_param_0,
	.param .u64 .ptr .align 1 _Z18gpu_qr_column_multPfS_S_mmi_param_1,
	.param .u64 .ptr .align 1 _Z18gpu_qr_column_multPfS_S_mmi_param_2,
	.param .u64 _Z18gpu_qr_column_multPfS_S_mmi_param_3,
	.param .u64 _Z18gpu_qr_column_multPfS_S_mmi_param_4,
	.param .u32 _Z18gpu_qr_column_multPfS_S_mmi_param_5
)
{
	.reg .pred 	%p<13>;
	.reg .b32 	%r<11>;
	.reg .b32 	%f<68>;
	.reg .b64 	%rd<87>;

	ld.param.u64 	%rd22, [_Z18gpu_qr_column_multPfS_S_mmi_param_0];
	ld.param.u64 	%rd23, [_Z18gpu_qr_column_multPfS_S_mmi_param_1];
	ld.param.u64 	%rd20, [_Z18gpu_qr_column_multPfS_S_mmi_param_3];
	ld.param.u64 	%rd21, [_Z18gpu_qr_column_multPfS_S_mmi_param_4];
	ld.param.s32 	%rd4, [_Z18gpu_qr_column_multPfS_S_mmi_param_5];
	cvta.to.global.u64 	%rd1, %rd23;
	cvta.to.global.u64 	%rd2, %rd22;
	mov.u32 	%r1, %ctaid.y;
	mov.u32 	%r2, %ntid.y;
	mul.lo.s32 	%r3, %r1, %r2;
	mov.u32 	%r4, %tid.y;
	mov.u32 	%r5, %ctaid.x;
	mov.u32 	%r6, %ntid.x;
	mov.u32 	%r7, %tid.x;
	mad.lo.s32 	%r8, %r5, %r6, %r7;
	cvt.u64.u32 	%rd3, %r8;
	setp.ge.u64 	%p1, %rd3, %rd4;
	or.b32  	%r9, %r3, %r4;
	setp.ne.s32 	%p2, %r9, 0;
	or.pred  	%p3, %p1, %p2;
	@%p3 bra 	$L__BB21_14;
	setp.eq.s64 	%p4, %rd20, 0;
	mov.f32 	%f67, 0f00000000;
	@%p4 bra 	$L__BB21_13;
	and.b64  	%rd5, %rd20, 7;
	setp.lt.u64 	%p5, %rd20, 8;
	mov.f32 	%f67, 0f00000000;
	mov.b64 	%rd85, 0;
	@%p5 bra 	$L__BB21_5;
	and.b64  	%rd85, %rd20, -8;
	shl.b64 	%rd7, %rd21, 5;
	shl.b64 	%rd8, %rd21, 2;
	mov.f32 	%f67, 0f00000000;
	mov.b64 	%rd82, 0;
	mov.u64 	%rd83, %rd85;
$L__BB21_4:
	.pragma "nounroll";
	shl.b64 	%rd26, %rd4, 2;
	add.s64 	%rd27, %rd2, %rd26;
	add.s64 	%rd28, %rd27, %rd82;
	ld.global.f32 	%f17, [%rd28];
	shl.b64 	%rd29, %rd3, 2;
	add.s64 	%rd30, %rd1, %rd29;
	add.s64 	%rd31, %rd30, %rd82;
	ld.global.f32 	%f18, [%rd31];
	fma.rn.f32 	%f19, %f17, %f18, %f67;
	add.s64 	%rd32, %rd28, %rd8;
	ld.global.f32 	%f20, [%rd32];
	add.s64 	%rd33, %rd31, %rd8;
	ld.global.f32 	%f21, [%rd33];
	fma.rn.f32 	%f22, %f20, %f21, %f19;
	add.s64 	%rd34, %rd32, %rd8;
	ld.global.f32 	%f23, [%rd34];
	add.s64 	%rd35, %rd33, %rd8;
	ld.global.f32 	%f24, [%rd35];
	fma.rn.f32 	%f25, %f23, %f24, %f22;
	add.s64 	%rd36, %rd34, %rd8;
	ld.global.f32 	%f26, [%rd36];
	add.s64 	%rd37, %rd35, %rd8;
	ld.global.f32 	%f27, [%rd37];
	fma.rn.f32 	%f28, %f26, %f27, %f25;
	add.s64 	%rd38, %rd36, %rd8;
	ld.global.f32 	%f29, [%rd38];
	add.s64 	%rd39, %rd37, %rd8;
	ld.global.f32 	%f30, [%rd39];
	fma.rn.f32 	%f31, %f29, %f30, %f28;
	add.s64 	%rd40, %rd38, %rd8;
	ld.global.f32 	%f32, [%rd40];
	add.s64 	%rd41, %rd39, %rd8;
	ld.global.f32 	%f33, [%rd41];
	fma.rn.f32 	%f34, %f32, %f33, %f31;
	add.s64 	%rd42, %rd40, %rd8;
	ld.global.f32 	%f35, [%rd42];
	add.s64 	%rd43, %rd41, %rd8;
	ld.global.f32 	%f36, [%rd43];
	fma.rn.f32 	%f37, %f35, %f36, %f34;
	add.s64 	%rd44, %rd42, %rd8;
	ld.global.f32 	%f38, [%rd44];
	add.s64 	%rd45, %rd43, %rd8;
	ld.global.f32 	%f39, [%rd45];
	fma.rn.f32 	%f67, %f38, %f39, %f37;
	add.s64 	%rd83, %rd83, -8;
	add.s64 	%rd82, %rd82, %rd7;
	setp.ne.s64 	%p6, %rd83, 0;
	@%p6 bra 	$L__BB21_4;
$L__BB21_5:
	setp.eq.s64 	%p7, %rd5, 0;
	@%p7 bra 	$L__BB21_13;
	and.b64  	%rd14, %rd20, 3;
	setp.lt.u64 	%p8, %rd5, 4;
	@%p8 bra 	$L__BB21_8;
	mul.lo.s64 	%rd46, %rd85, %rd21;
	add.s64 	%rd47, %rd46, %rd4;
	shl.b64 	%rd48, %rd47, 2;
	add.s64 	%rd49, %rd2, %rd48;
	ld.global.f32 	%f41, [%rd49];
	add.s64 	%rd50, %rd46, %rd3;
	shl.b64 	%rd51, %rd50, 2;
	add.s64 	%rd52, %rd1, %rd51;
	ld.global.f32 	%f42, [%rd52];
	fma.rn.f32 	%f43, %f41, %f42, %f67;
	shl.b64 	%rd53, %rd21, 2;
	add.s64 	%rd54, %rd49, %rd53;
	ld.global.f32 	%f44, [%rd54];
	add.s64 	%rd55, %rd52, %rd53;
	ld.global.f32 	%f45, [%rd55];
	fma.rn.f32 	%f46, %f44, %f45, %f43;
	add.s64 	%rd56, %rd54, %rd53;
	ld.global.f32 	%f47, [%rd56];
	add.s64 	%rd57, %rd55, %rd53;
	ld.global.f32 	%f48, [%rd57];
	fma.rn.f32 	%f49, %f47, %f48, %f46;
	add.s64 	%rd58, %rd56, %rd53;
	ld.global.f32 	%f50, [%rd58];
	add.s64 	%rd59, %rd57, %rd53;
	ld.global.f32 	%f51, [%rd59];
	fma.rn.f32 	%f67, %f50, %f51, %f49;
	add.s64 	%rd85, %rd85, 4;
$L__BB21_8:
	setp.eq.s64 	%p9, %rd14, 0;
	@%p9 bra 	$L__BB21_13;
	setp.eq.s64 	%p10, %rd14, 1;
	@%p10 bra 	$L__BB21_11;
	mul.lo.s64 	%rd60, %rd85, %rd21;
	add.s64 	%rd61, %rd60, %rd4;
	shl.b64 	%rd62, %rd61, 2;
	add.s64 	%rd63, %rd2, %rd62;
	ld.global.f32 	%f53, [%rd63];
	add.s64 	%rd64, %rd60, %rd3;
	shl.b64 	%rd65, %rd64, 2;
	add.s64 	%rd66, %rd1, %rd65;
	ld.global.f32 	%f54, [%rd66];
	fma.rn.f32 	%f55, %f53, %f54, %f67;
	shl.b64 	%rd67, %rd21, 2;
	add.s64 	%rd68, %rd63, %rd67;
	ld.global.f32 	%f56, [%rd68];
	add.s64 	%rd69, %rd66, %rd67;
	ld.global.f32 	%f57, [%rd69];
	fma.rn.f32 	%f67, %f56, %f57, %f55;
	add.s64 	%rd85, %rd85, 2;
$L__BB21_11:
	and.b64  	%rd70, %rd20, 1;
	setp.eq.b64 	%p11, %rd70, 1;
	not.pred 	%p12, %p11;
	@%p12 bra 	$L__BB21_13;
	mul.lo.s64 	%rd71, %rd85, %rd21;
	add.s64 	%rd72, %rd71, %rd4;
	shl.b64 	%rd73, %rd72, 2;
	add.s64 	%rd74, %rd2, %rd73;
	ld.global.f32 	%f58, [%rd74];
	add.s64 	%rd75, %rd71, %rd3;
	shl.b64 	%rd76, %rd75, 2;
	add.s64 	%rd77, %rd1, %rd76;
	ld.global.f32 	%f59, [%rd77];
	fma.rn.f32 	%f67, %f58, %f59, %f67;
$L__BB21_13:
	ld.param.u64 	%rd81, [_Z18gpu_qr_column_multPfS_S_mmi_param_2];
	cvta.to.global.u64 	%rd78, %rd81;
	shl.b64 	%rd79, %rd3, 2;
	add.s64 	%rd80, %rd78, %rd79;
	st.global.f32 	[%rd80], %f67;
$L__BB21_14:
	ret;

}
	// .globl	_Z13gpu_qr_columnPfS_S_mmi
.visible .entry _Z13gpu_qr_columnPfS_S_mmi(
	.param .u64 .ptr .align 1 _Z13gpu_qr_columnPfS_S_mmi_param_0,
	.param .u64 .ptr .align 1 _Z13gpu_qr_columnPfS_S_mmi_param_1,
	.param .u64 .ptr .align 1 _Z13gpu_qr_columnPfS_S_mmi_param_2,
	.param .u64 _Z13gpu_qr_columnPfS_S_mmi_param_3,
	.param .u64 _Z13gpu_qr_columnPfS_S_mmi_param_4,
	.param .u32 _Z13gpu_qr_columnPfS_S_mmi_param_5
)
{
	.reg .pred 	%p<9>;
	.reg .b32 	%r<12>;
	.reg .b32 	%f<28>;
	.reg .b64 	%rd<50>;

	ld.param.u64 	%rd26, [_Z13gpu_qr_columnPfS_S_mmi_param_0];
	ld.param.u64 	%rd28, [_Z13gpu_qr_columnPfS_S_mmi_param_1];
	ld.param.u64 	%rd29, [_Z13gpu_qr_columnPfS_S_mmi_param_2];
	ld.param.u64 	%rd30, [_Z13gpu_qr_columnPfS_S_mmi_param_3];
	ld.param.u64 	%rd27, [_Z13gpu_qr_columnPfS_S_mmi_param_4];
	ld.param.s32 	%rd32, [_Z13gpu_qr_columnPfS_S_mmi_param_5];
	cvta.to.global.u64 	%rd1, %rd29;
	cvta.to.global.u64 	%rd2, %rd28;
	mov.u32 	%r1, %ctaid.y;
	mov.u32 	%r2, %ntid.y;
	mov.u32 	%r3, %tid.y;
	mad.lo.s32 	%r4, %r1, %r2, %r3;
	cvt.u64.u32 	%rd3, %r4;
	mov.u32 	%r6, %ctaid.x;
	mov.u32 	%r7, %ntid.x;
	mov.u32 	%r8, %tid.x;
	mad.lo.s32 	%r9, %r6, %r7, %r8;
	cvt.u64.u32 	%rd4, %r9;
	setp.ne.s64 	%p1, %rd4, %rd32;
	setp.le.u64 	%p2, %rd30, %rd3;
	or.pred  	%p3, %p1, %p2;
	@%p3 bra 	$L__BB22_8;
	cvt.u32.u64 	%r10, %rd4;
	cvta.to.global.u64 	%rd33, %rd26;
	mul.lo.s64 	%rd5, %rd27, %rd3;
	add.s64 	%rd34, %rd5, %rd4;
	shl.b64 	%rd35, %rd34, 2;
	add.s64 	%rd36, %rd33, %rd35;
	ld.global.f32 	%f26, [%rd36];
	add.s64 	%rd6, %rd2, %rd35;
	st.global.f32 	[%rd6], %f26;
	setp.eq.s32 	%p4, %r10, 0;
	@%p4 bra 	$L__BB22_8;
	and.b64  	%rd47, %rd4, 3;
	setp.lt.u32 	%p5, %r10, 4;
	mov.b64 	%rd46, 0;
	@%p5 bra 	$L__BB22_5;
	and.b64  	%rd46, %rd4, 4294967292;
	add.s64 	%rd44, %rd1, 8;
	shl.b64 	%rd38, %rd5, 2;
	add.s64 	%rd39, %rd38, %rd2;
	add.s64 	%rd43, %rd39, 8;
	mov.u64 	%rd45, %rd46;
$L__BB22_4:
	ld.global.f32 	%f7, [%rd44+-8];
	ld.global.f32 	%f8, [%rd43+-8];
	mul.f32 	%f9, %f7, %f8;
	sub.f32 	%f10, %f26, %f9;
	st.global.f32 	[%rd6], %f10;
	ld.global.f32 	%f11, [%rd44+-4];
	ld.global.f32 	%f12, [%rd43+-4];
	mul.f32 	%f13, %f11, %f12;
	sub.f32 	%f14, %f10, %f13;
	st.global.f32 	[%rd6], %f14;
	ld.global.f32 	%f15, [%rd44];
	ld.global.f32 	%f16, [%rd43];
	mul.f32 	%f17, %f15, %f16;
	sub.f32 	%f18, %f14, %f17;
	st.global.f32 	[%rd6], %f18;
	ld.global.f32 	%f19, [%rd44+4];
	ld.global.f32 	%f20, [%rd43+4];
	mul.f32 	%f21, %f19, %f20;
	sub.f32 	%f26, %f18, %f21;
	st.global.f32 	[%rd6], %f26;
	add.s64 	%rd45, %rd45, -4;
	add.s64 	%rd44, %rd44, 16;
	add.s64 	%rd43, %rd43, 16;
	setp.ne.s64 	%p6, %rd45, 0;
	@%p6 bra 	$L__BB22_4;
$L__BB22_5:
	setp.eq.s64 	%p7, %rd47, 0;
	@%p7 bra 	$L__BB22_8;
	add.s64 	%rd40, %rd46, %rd5;
	shl.b64 	%rd41, %rd40, 2;
	add.s64 	%rd49, %rd2, %rd41;
	shl.b64 	%rd42, %rd46, 2;
	add.s64 	%rd48, %rd1, %rd42;
$L__BB22_7:
	.pragma "nounroll";
	ld.global.f32 	%f22, [%rd48];
	ld.global.f32 	%f23, [%rd49];
	mul.f32 	%f24, %f22, %f23;
	sub.f32 	%f26, %f26, %f24;
	st.global.f32 	[%rd6], %f26;
	add.s64 	%rd49, %rd49, 4;
	add.s64 	%rd48, %rd48, 4;
	add.s64 	%rd47, %rd47, -1;
	setp.ne.s64 	%p8, %rd47, 0;
	@%p8 bra 	$L__BB22_7;
$L__BB22_8:
	ret;

}
	// .globl	_Z14gpu_qr_l2_normPfS_mmi
.visible .entry _Z14gpu_qr_l2_normPfS_mmi(
	.param .u64 .ptr .align 1 _Z14gpu_qr_l2_normPfS_mmi_param_0,
	.param .u64 .ptr .align 1 _Z14gpu_qr_l2_normPfS_mmi_param_1,
	.param .u64 _Z14gpu_qr_l2_normPfS_mmi_param_2,
	.param .u64 _Z14gpu_qr_l2_normPfS_mmi_param_3,
	.param .u32 _Z14gpu_qr_l2_normPfS_mmi_param_4
)
{
	.reg .pred 	%p<45>;
	.reg .b32 	%r<44>;
	.reg .b32 	%f<239>;
	.reg .b64 	%rd<87>;

	ld.param.u64 	%rd29, [_Z14gpu_qr_l2_normPfS_mmi_param_0];
	ld.param.u64 	%rd27, [_Z14gpu_qr_l2_normPfS_mmi_param_2];
	ld.param.u64 	%rd28, [_Z14gpu_qr_l2_normPfS_mmi_param_3];
	ld.param.s32 	%rd30, [_Z14gpu_qr_l2_normPfS_mmi_param_4];
	cvta.to.global.u64 	%rd1, %rd29;
	mov.u32 	%r1, %ctaid.y;
	mov.u32 	%r2, %ntid.y;
	mul.lo.s32 	%r3, %r1, %r2;
	mov.u32 	%r4, %tid.y;
	mov.u32 	%r5, %ctaid.x;
	mov.u32 	%r6, %ntid.x;
	mov.u32 	%r7, %tid.x;
	mad.lo.s32 	%r8, %r5, %r6, %r7;
	cvt.u64.u32 	%rd2, %r8;
	setp.ne.s64 	%p1, %rd2, %rd30;
	or.b32  	%r9, %r3, %r4;
	setp.ne.s32 	%p2, %r9, 0;
	or.pred  	%p3, %p1, %p2;
	@%p3 bra 	$L__BB23_34;
	setp.eq.s64 	%p4, %rd27, 0;
	mov.f32 	%f235, 0f00000000;
	@%p4 bra 	$L__BB23_22;
	setp.eq.s64 	%p5, %rd27, 1;
	mov.f32 	%f235, 0f00000000;
	mov.b64 	%rd81, 0;
	@%p5 bra 	$L__BB23_15;
	and.b64  	%rd81, %rd27, -2;
	shl.b64 	%rd4, %rd28, 2;
	shl.b64 	%rd32, %rd2, 2;
	add.s64 	%rd79, %rd1, %rd32;
	shl.b64 	%rd6, %rd28, 3;
	mov.f32 	%f235, 0f00000000;
	mov.u64 	%rd80, %rd81;
$L__BB23_4:
	ld.global.f32 	%f2, [%rd79];
	abs.f32 	%f3, %f2;
	setp.eq.f32 	%p6, %f2, 0f3F800000;
	mov.f32 	%f233, 0f3F800000;
	@%p6 bra 	$L__BB23_9;
	setp.num.f32 	%p7, %f3, %f3;
	@%p7 bra 	$L__BB23_7;
	mov.f32 	%f87, 0f40000000;
	add.rn.f32 	%f233, %f2, %f87;
	bra.uni 	$L__BB23_9;
$L__BB23_7:
	setp.lt.f32 	%p8, %f3, 0f00800000;
	mul.f32 	%f32, %f3, 0f4B800000;
	selp.f32 	%f33, %f32, %f3, %p8;
	mov.b32 	%r11, %f33;
	add.s32 	%r12, %r11, -1060439283;
	and.b32  	%r13, %r12, -8388608;
	sub.s32 	%r14, %r11, %r13;
	mov.b32 	%f34, %r14;
	cvt.rn.f32.s32 	%f35, %r13;
	selp.f32 	%f36, 0fC1C00000, 0f00000000, %p8;
	fma.rn.f32 	%f37, %f35, 0f34000000, %f36;
	add.f32 	%f38, %f34, 0fBF800000;
	add.f32 	%f39, %f34, 0f3F800000;
	rcp.approx.ftz.f32 	%f40, %f39;
	add.f32 	%f41, %f38, %f38;
	mul.f32 	%f42, %f41, %f40;
	mul.f32 	%f43, %f42, %f42;
	neg.f32 	%f44, %f42;
	sub.f32 	%f45, %f38, %f42;
	add.f32 	%f46, %f45, %f45;
	fma.rn.f32 	%f47, %f44, %f38, %f46;
	mul.rn.f32 	%f48, %f40, %f47;
	fma.rn.f32 	%f49, %f43, 0f3A2C32E4, 0f3B52E7DB;
	fma.rn.f32 	%f50, %f49, %f43, 0f3C93BB73;
	fma.rn.f32 	%f51, %f50, %f43, 0f3DF6384F;
	mul.rn.f32 	%f52, %f51, %f43;
	fma.rn.f32 	%f53, %f42, 0f3FB8AA3B, %f37;
	mul.f32 	%f54, %f52, 0f40400000;
	sub.f32 	%f55, %f37, %f53;
	fma.rn.f32 	%f56, %f42, 0f3FB8AA3B, %f55;
	fma.rn.f32 	%f57, %f48, 0f3FB8AA3B, %f56;
	fma.rn.f32 	%f58, %f42, 0f32A55E34, %f57;
	fma.rn.f32 	%f59, %f54, %f48, %f58;
	fma.rn.f32 	%f60, %f52, %f42, %f59;
	add.rn.f32 	%f61, %f53, %f60;
	mov.f32 	%f62, 0f40000000;
	mul.rn.f32 	%f63, %f61, %f62;
	cvt.rni.f32.f32 	%f64, %f63;
	sub.f32 	%f65, %f63, %f64;
	neg.f32 	%f66, %f63;
	fma.rn.f32 	%f67, %f61, 0f40000000, %f66;
	neg.f32 	%f68, %f53;
	add.rn.f32 	%f69, %f61, %f68;
	neg.f32 	%f70, %f69;
	add.rn.f32 	%f71, %f60, %f70;
	fma.rn.f32 	%f72, %f71, 0f40000000, %f67;
	add.f32 	%f73, %f65, %f72;
	setp.gt.f32 	%p9, %f64, 0f00000000;
	selp.b32 	%r15, 0, -2097152000, %p9;
	setp.neu.f32 	%p10, %f2, 0f00000000;
	setp.neu.f32 	%p11, %f3, 0f7F800000;
	setp.lt.f32 	%p12, %f63, 0f00000000;
	selp.f32 	%f74, 0f00000000, 0f7F800000, %p12;
	abs.f32 	%f75, %f63;
	setp.gt.f32 	%p13, %f75, 0f43180000;
	cvt.rzi.s32.f32 	%r16, %f64;
	shl.b32 	%r17, %r16, 23;
	sub.s32 	%r18, %r17, %r15;
	mov.b32 	%f76, %r18;
	add.s32 	%r19, %r15, 2130706432;
	mov.b32 	%f77, %r19;
	fma.rn.f32 	%f78, %f73, 0f391FCB8E, 0f3AAF85ED;
	fma.rn.f32 	%f79, %f78, %f73, 0f3C1D9856;
	fma.rn.f32 	%f80, %f79, %f73, 0f3D6357BB;
	fma.rn.f32 	%f81, %f80, %f73, 0f3E75FDEC;
	fma.rn.f32 	%f82, %f81, %f73, 0f3F317218;
	fma.rn.f32 	%f83, %f82, %f73, 0f3F800000;
	mul.f32 	%f84, %f83, %f77;
	mul.f32 	%f85, %f84, %f76;
	selp.f32 	%f233, %f74, %f85, %p13;
	and.pred  	%p14, %p10, %p11;
	@%p14 bra 	$L__BB23_9;
	add.f32 	%f86, %f2, %f2;
	mov.b32 	%r20, %f86;
	and.b32  	%r21, %r20, 2147483647;
	mov.b32 	%f233, %r21;
$L__BB23_9:
	add.f32 	%f8, %f235, %f233;
	add.s64 	%rd33, %rd79, %rd4;
	ld.global.f32 	%f9, [%rd33];
	abs.f32 	%f10, %f9;
	setp.eq.f32 	%p15, %f9, 0f3F800000;
	mov.f32 	%f234, 0f3F800000;
	@%p15 bra 	$L__BB23_14;
	setp.nan.f32 	%p16, %f10, %f10;
	@%p16 bra 	$L__BB23_13;
	setp.lt.f32 	%p17, %f10, 0f00800000;
	mul.f32 	%f89, %f10, 0f4B800000;
	selp.f32 	%f90, %f89, %f10, %p17;
	mov.b32 	%r22, %f90;
	add.s32 	%r23, %r22, -1060439283;
	and.b32  	%r24, %r23, -8388608;
	sub.s32 	%r25, %r22, %r24;
	mov.b32 	%f91, %r25;
	cvt.rn.f32.s32 	%f92, %r24;
	selp.f32 	%f93, 0fC1C00000, 0f00000000, %p17;
	fma.rn.f32 	%f94, %f92, 0f34000000, %f93;
	add.f32 	%f95, %f91, 0fBF800000;
	add.f32 	%f96, %f91, 0f3F800000;
	rcp.approx.ftz.f32 	%f97, %f96;
	add.f32 	%f98, %f95, %f95;
	mul.f32 	%f99, %f98, %f97;
	mul.f32 	%f100, %f99, %f99;
	neg.f32 	%f101, %f99;
	sub.f32 	%f102, %f95, %f99;
	add.f32 	%f103, %f102, %f102;
	fma.rn.f32 	%f104, %f101, %f95, %f103;
	mul.rn.f32 	%f105, %f97, %f104;
	fma.rn.f32 	%f106, %f100, 0f3A2C32E4, 0f3B52E7DB;
	fma.rn.f32 	%f107, %f106, %f100, 0f3C93BB73;
	fma.rn.f32 	%f108, %f107, %f100, 0f3DF6384F;
	mul.rn.f32 	%f109, %f108, %f100;
	fma.rn.f32 	%f110, %f99, 0f3FB8AA3B, %f94;
	mul.f32 	%f111, %f109, 0f40400000;
	sub.f32 	%f112, %f94, %f110;
	fma.rn.f32 	%f113, %f99, 0f3FB8AA3B, %f112;
	fma.rn.f32 	%f114, %f105, 0f3FB8AA3B, %f113;
	fma.rn.f32 	%f115, %f99, 0f32A55E34, %f114;
	fma.rn.f32 	%f116, %f111, %f105, %f115;
	fma.rn.f32 	%f117, %f109, %f99, %f116;
	add.rn.f32 	%f118, %f110, %f117;
	mov.f32 	%f119, 0f40000000;
	mul.rn.f32 	%f120, %f118, %f119;
	cvt.rni.f32.f32 	%f121, %f120;
	sub.f32 	%f122, %f120, %f121;
	neg.f32 	%f123, %f120;
	fma.rn.f32 	%f124, %f118, 0f40000000, %f123;
	neg.f32 	%f125, %f110;
	add.rn.f32 	%f126, %f118, %f125;
	neg.f32 	%f127, %f126;
	add.rn.f32 	%f128, %f117, %f127;
	fma.rn.f32 	%f129, %f128, 0f40000000, %f124;
	add.f32 	%f130, %f122, %f129;
	setp.gt.f32 	%p18, %f121, 0f00000000;
	selp.b32 	%r26, 0, -2097152000, %p18;
	setp.neu.f32 	%p19, %f9, 0f00000000;
	setp.neu.f32 	%p20, %f10, 0f7F800000;
	setp.lt.f32 	%p21, %f120, 0f00000000;
	selp.f32 	%f131, 0f00000000, 0f7F800000, %p21;
	abs.f32 	%f132, %f120;
	setp.gt.f32 	%p22, %f132, 0f43180000;
	cvt.rzi.s32.f32 	%r27, %f121;
	shl.b32 	%r28, %r27, 23;
	sub.s32 	%r29, %r28, %r26;
	mov.b32 	%f133, %r29;
	add.s32 	%r30, %r26, 2130706432;
	mov.b32 	%f134, %r30;
	fma.rn.f32 	%f135, %f130, 0f391FCB8E, 0f3AAF85ED;
	fma.rn.f32 	%f136, %f135, %f130, 0f3C1D9856;
	fma.rn.f32 	%f137, %f136, %f130, 0f3D6357BB;
	fma.rn.f32 	%f138, %f137, %f130, 0f3E75FDEC;
	fma.rn.f32 	%f139, %f138, %f130, 0f3F317218;
	fma.rn.f32 	%f140, %f139, %f130, 0f3F800000;
	mul.f32 	%f141, %f140, %f134;
	mul.f32 	%f142, %f141, %f133;
	selp.f32 	%f234, %f131, %f142, %p22;
	and.pred  	%p23, %p19, %p20;
	@%p23 bra 	$L__BB23_14;
	add.f32 	%f143, %f9, %f9;
	mov.b32 	%r31, %f143;
	and.b32  	%r32, %r31, 2147483647;
	mov.b32 	%f234, %r32;
	bra.uni 	$L__BB23_14;
$L__BB23_13:
	mov.f32 	%f144, 0f40000000;
	add.rn.f32 	%f234, %f9, %f144;
$L__BB23_14:
	add.f32 	%f235, %f8, %f234;
	add.s64 	%rd80, %rd80, -2;
	add.s64 	%rd79, %rd79, %rd6;
	setp.ne.s64 	%p24, %rd80, 0;
	@%p24 bra 	$L__BB23_4;
$L__BB23_15:
	and.b64  	%rd34, %rd27, 1;
	setp.eq.b64 	%p25, %rd34, 1;
	not.pred 	%p26, %p25;
	@%p26 bra 	$L__BB23_22;
	mad.lo.s64 	%rd35, %rd81, %rd28, %rd2;
	shl.b64 	%rd36, %rd35, 2;
	add.s64 	%rd37, %rd1, %rd36;
	ld.global.f32 	%f18, [%rd37];
	abs.f32 	%f19, %f18;
	setp.eq.f32 	%p27, %f18, 0f3F800000;
	mov.f32 	%f237, 0f3F800000;
	@%p27 bra 	$L__BB23_21;
	setp.nan.f32 	%p28, %f19, %f19;
	@%p28 bra 	$L__BB23_20;
	setp.lt.f32 	%p29, %f19, 0f00800000;
	mul.f32 	%f146, %f19, 0f4B800000;
	selp.f32 	%f147, %f146, %f19, %p29;
	mov.b32 	%r33, %f147;
	add.s32 	%r34, %r33, -1060439283;
	and.b32  	%r35, %r34, -8388608;
	sub.s32 	%r36, %r33, %r35;
	mov.b32 	%f148, %r36;
	cvt.rn.f32.s32 	%f149, %r35;
	selp.f32 	%f150, 0fC1C00000, 0f00000000, %p29;
	fma.rn.f32 	%f151, %f149, 0f34000000, %f150;
	add.f32 	%f152, %f148, 0fBF800000;
	add.f32 	%f153, %f148, 0f3F800000;
	rcp.approx.ftz.f32 	%f154, %f153;
	add.f32 	%f155, %f152, %f152;
	mul.f32 	%f156, %f155, %f154;
	mul.f32 	%f157, %f156, %f156;
	neg.f32 	%f158, %f156;
	sub.f32 	%f159, %f152, %f156;
	add.f32 	%f160, %f159, %f159;
	fma.rn.f32 	%f161, %f158, %f152, %f160;
	mul.rn.f32 	%f162, %f154, %f161;
	fma.rn.f32 	%f163, %f157, 0f3A2C32E4, 0f3B52E7DB;
	fma.rn.f32 	%f164, %f163, %f157, 0f3C93BB73;
	fma.rn.f32 	%f165, %f164, %f157, 0f3DF6384F;
	mul.rn.f32 	%f166, %f165, %f157;
	fma.rn.f32 	%f167, %f156, 0f3FB8AA3B, %f151;
	mul.f32 	%f168, %f166, 0f40400000;
	sub.f32 	%f169, %f151, %f167;
	fma.rn.f32 	%f170, %f156, 0f3FB8AA3B, %f169;
	fma.rn.f32 	%f171, %f162, 0f3FB8AA3B, %f170;
	fma.rn.f32 	%f172, %f156, 0f32A55E34, %f171;
	fma.rn.f32 	%f173, %f168, %f162, %f172;
	fma.rn.f32 	%f174, %f166, %f156, %f173;
	add.rn.f32 	%f175, %f167, %f174;
	mov.f32 	%f176, 0f40000000;
	mul.rn.f32 	%f177, %f175, %f176;
	cvt.rni.f32.f32 	%f178, %f177;
	sub.f32 	%f179, %f177, %f178;
	neg.f32 	%f180, %f177;
	fma.rn.f32 	%f181, %f175, 0f40000000, %f180;
	neg.f32 	%f182, %f167;
	add.rn.f32 	%f183, %f175, %f182;
	neg.f32 	%f184, %f183;
	add.rn.f32 	%f185, %f174, %f184;
	fma.rn.f32 	%f186, %f185, 0f40000000, %f181;
	add.f32 	%f187, %f179, %f186;
	setp.gt.f32 	%p30, %f178, 0f00000000;
	selp.b32 	%r37, 0, -2097152000, %p30;
	setp.neu.f32 	%p31, %f18, 0f00000000;
	setp.neu.f32 	%p32, %f19, 0f7F800000;
	setp.lt.f32 	%p33, %f177, 0f00000000;
	selp.f32 	%f188, 0f00000000, 0f7F800000, %p33;
	abs.f32 	%f189, %f177;
	setp.gt.f32 	%p34, %f189, 0f43180000;
	cvt.rzi.s32.f32 	%r38, %f178;
	shl.b32 	%r39, %r38, 23;
	sub.s32 	%r40, %r39, %r37;
	mov.b32 	%f190, %r40;
	add.s32 	%r41, %r37, 2130706432;
	mov.b32 	%f191, %r41;
	fma.rn.f32 	%f192, %f187, 0f391FCB8E, 0f3AAF85ED;
	fma.rn.f32 	%f193, %f192, %f187, 0f3C1D9856;
	fma.rn.f32 	%f194, %f193, %f187, 0f3D6357BB;
	fma.rn.f32 	%f195, %f194, %f187, 0f3E75FDEC;
	fma.rn.f32 	%f196, %f195, %f187, 0f3F317218;
	fma.rn.f32 	%f197, %f196, %f187, 0f3F800000;
	mul.f32 	%f198, %f197, %f191;
	mul.f32 	%f199, %f198, %f190;
	selp.f32 	%f237, %f188, %f199, %p34;
	and.pred  	%p35, %p31, %p32;
	@%p35 bra 	$L__BB23_21;
	add.f32 	%f200, %f18, %f18;
	mov.b32 	%r42, %f200;
	and.b32  	%r43, %r42, 2147483647;
	mov.b32 	%f237, %r43;
	bra.uni 	$L__BB23_21;
$L__BB23_20:
	mov.f32 	%f201, 0f40000000;
	add.rn.f32 	%f237, %f18, %f201;
$L__BB23_21:
	add.f32 	%f235, %f235, %f237;
$L__BB23_22:
	setp.eq.s64 	%p36, %rd27, 0;
	sqrt.rn.f32 	%f26, %f235;
	@%p36 bra 	$L__BB23_34;
	and.b64  	%rd12, %rd27, 7;
	setp.lt.u64 	%p37, %rd27, 8;
	mov.b64 	%rd85, 0;
	@%p37 bra 	$L__BB23_26;
	and.b64  	%rd85, %rd27, -8;
	shl.b64 	%rd39, %rd2, 2;
	add.s64 	%rd82, %rd1, %rd39;
	shl.b64 	%rd15, %rd28, 5;
	shl.b64 	%rd16, %rd28, 2;
	mov.u64 	%rd83, %rd85;
$L__BB23_25:
	.pragma "nounroll";
	ld.global.f32 	%f202, [%rd82];
	div.rn.f32 	%f203, %f202, %f26;
	st.global.f32 	[%rd82], %f203;
	add.s64 	%rd40, %rd82, %rd16;
	ld.global.f32 	%f204, [%rd40];
	div.rn.f32 	%f205, %f204, %f26;
	st.global.f32 	[%rd40], %f205;
	add.s64 	%rd41, %rd40, %rd16;
	ld.global.f32 	%f206, [%rd41];
	div.rn.f32 	%f207, %f206, %f26;
	st.global.f32 	[%rd41], %f207;
	add.s64 	%rd42, %rd41, %rd16;
	ld.global.f32 	%f208, [%rd42];
	div.rn.f32 	%f209, %f208, %f26;
	st.global.f32 	[%rd42], %f209;
	add.s64 	%rd43, %rd42, %rd16;
	ld.global.f32 	%f210, [%rd43];
	div.rn.f32 	%f211, %f210, %f26;
	st.global.f32 	[%rd43], %f211;
	add.s64 	%rd44, %rd43, %rd16;
	ld.global.f32 	%f212, [%rd44];
	div.rn.f32 	%f213, %f212, %f26;
	st.global.f32 	[%rd44], %f213;
	add.s64 	%rd45, %rd44, %rd16;
	ld.global.f32 	%f214, [%rd45];
	div.rn.f32 	%f215, %f214, %f26;
	st.global.f32 	[%rd45], %f215;
	add.s64 	%rd46, %rd45, %rd16;
	ld.global.f32 	%f216, [%rd46];
	div.rn.f32 	%f217, %f216, %f26;
	st.global.f32 	[%rd46], %f217;
	add.s64 	%rd83, %rd83, -8;
	add.s64 	%rd82, %rd82, %rd15;
	setp.ne.s64 	%p38, %rd83, 0;
	@%p38 bra 	$L__BB23_25;
$L__BB23_26:
	setp.eq.s64 	%p39, %rd12, 0;
	@%p39 bra 	$L__BB23_34;
	and.b64  	%rd22, %rd27, 3;
	setp.lt.u64 	%p40, %rd12, 4;
	@%p40 bra 	$L__BB23_29;
	mad.lo.s64 	%rd47, %rd85, %rd28, %rd2;
	shl.b64 	%rd48, %rd47, 2;
	add.s64 	%rd49, %rd1, %rd48;
	ld.global.f32 	%f218, [%rd49];
	div.rn.f32 	%f219, %f218, %f26;
	st.global.f32 	[%rd49], %f219;
	add.s64 	%rd50, %rd85, 1;
	and.b64  	%rd51, %rd50, 4294967295;
	mad.lo.s64 	%rd52, %rd51, %rd28, %rd2;
	shl.b64 	%rd53, %rd52, 2;
	add.s64 	%rd54, %rd1, %rd53;
	ld.global.f32 	%f220, [%rd54];
	div.rn.f32 	%f221, %f220, %f26;
	st.global.f32 	[%rd54], %f221;
	add.s64 	%rd55, %rd85, 2;
	and.b64  	%rd56, %rd55, 4294967295;
	mad.lo.s64 	%rd57, %rd56, %rd28, %rd2;
	shl.b64 	%rd58, %rd57, 2;
	add.s64 	%rd59, %rd1, %rd58;
	ld.global.f32 	%f222, [%rd59];
	div.rn.f32 	%f223, %f222, %f26;
	st.global.f32 	[%rd59], %f223;
	add.s64 	%rd60, %rd85, 3;
	and.b64  	%rd61, %rd60, 4294967295;
	mad.lo.s64 	%rd62, %rd61, %rd28, %rd2;
	shl.b64 	%rd63, %rd62, 2;
	add.s64 	%rd64, %rd1, %rd63;
	ld.global.f32 	%f224, [%rd64];
	div.rn.f32 	%f225, %f224, %f26;
	st.global.f32 	[%rd64], %f225;
	add.s64 	%rd65, %rd85, 4;
	and.b64  	%rd85, %rd65, 4294967295;
$L__BB23_29:
	setp.eq.s64 	%p41, %rd22, 0;
	@%p41 bra 	$L__BB23_34;
	setp.eq.s64 	%p42, %rd22, 1;
	@%p42 bra 	$L__BB23_32;
	mad.lo.s64 	%rd66, %rd85, %rd28, %rd2;
	shl.b64 	%rd67, %rd66, 2;
	add.s64 	%rd68, %rd1, %rd67;
	ld.global.f32 	%f226, [%rd68];
	div.rn.f32 	%f227, %f226, %f26;
	st.global.f32 	[%rd68], %f227;
	add.s64 	%rd69, %rd85, 1;
	and.b64  	%rd70, %rd69, 4294967295;
	mad.lo.s64 	%rd71, %rd70, %rd28, %rd2;
	shl.b64 	%rd72, %rd71, 2;
	add.s64 	%rd73, %rd1, %rd72;
	ld.global.f32 	%f228, [%rd73];
	div.rn.f32 	%f229, %f228, %f26;
	st.global.f32 	[%rd73], %f229;
	add.s64 	%rd74, %rd85, 2;
	and.b64  	%rd85, %rd74, 4294967295;
$L__BB23_32:
	and.b64  	%rd75, %rd27, 1;
	setp.eq.b64 	%p43, %rd75, 1;
	not.pred 	%p44, %p43;
	@%p44 bra 	$L__BB23_34;
	mad.lo.s64 	%rd76, %rd85, %rd28, %rd2;
	shl.b64 	%rd77, %rd76, 2;
	add.s64 	%rd78, %rd1, %rd77;
	ld.global.f32 	%f230, [%rd78];
	div.rn.f32 	%f231, %f230, %f26;
	st.global.f32 	[%rd78], %f231;
$L__BB23_34:
	ret;

}
	// .globl	_Z19gpu_qr_clamp_r_to_0Pfmm
.visible .entry _Z19gpu_qr_clamp_r_to_0Pfmm(
	.param .u64 .ptr .align 1 _Z19gpu_qr_clamp_r_to_0Pfmm_param_0,
	.param .u64 _Z19gpu_qr_clamp_r_to_0Pfmm_param_1,
	.param .u64 _Z19gpu_qr_clamp_r_to_0Pfmm_param_2
)
{
	.reg .pred 	%p<6>;
	.reg .b32 	%r<10>;
	.reg .b64 	%rd<10>;

	ld.param.u64 	%rd3, [_Z19gpu_qr_clamp_r_to_0Pfmm_param_0];
	ld.param.u64 	%rd5, [_Z19gpu_qr_clamp_r_to_0Pfmm_param_1];
	ld.param.u64 	%rd4, [_Z19gpu_qr_clamp_r_to_0Pfmm_param_2];
	mov.u32 	%r1, %ctaid.y;
	mov.u32 	%r2, %ntid.y;
	mov.u32 	%r3, %tid.y;
	mad.lo.s32 	%r4, %r1, %r2, %r3;
	cvt.u64.u32 	%rd1, %r4;
	mov.u32 	%r5, %ctaid.x;
	mov.u32 	%r6, %ntid.x;
	mov.u32 	%r7, %tid.x;
	mad.lo.s32 	%r8, %r5, %r6, %r7;
	cvt.u64.u32 	%rd2, %r8;
	setp.le.u64 	%p1, %rd4, %rd2;
	setp.le.u64 	%p2, %rd5, %rd1;
	or.pred  	%p3, %p2, %p1;
	setp.ge.u32 	%p4, %r8, %r4;
	or.pred  	%p5, %p4, %p3;
	@%p5 bra 	$L__BB24_2;
	cvta.to.global.u64 	%rd6, %rd3;
	mad.lo.s64 	%rd7, %rd4, %rd1, %rd2;
	shl.b64 	%rd8, %rd7, 2;
	add.s64 	%rd9, %rd6, %rd8;
	mov.b32 	%r9, 0;
	st.global.u32 	[%rd9], %r9;
$L__BB24_2:
	ret;

}
	// .globl	_Z21gpu_eigenvector_signsPfS_mm
.visible .entry _Z21gpu_eigenvector_signsPfS_mm(
	.param .u64 .ptr .align 1 _Z21gpu_eigenvector_signsPfS_mm_param_0,
	.param .u64 .ptr .align 1 _Z21gpu_eigenvector_signsPfS_mm_param_1,
	.param .u64 _Z21gpu_eigenvector_signsPfS_mm_param_2,
	.param .u64 _Z21gpu_eigenvector_signsPfS_mm_param_3
)
{
	.reg .pred 	%p<23>;
	.reg .b32 	%r<13>;
	.reg .b32 	%f<134>;
	.reg .b64 	%rd<177>;

	ld.param.u64 	%rd42, [_Z21gpu_eigenvector_signsPfS_mm_param_0];
	ld.param.u64 	%rd39, [_Z21gpu_eigenvector_signsPfS_mm_param_1];
	ld.param.u64 	%rd40, [_Z21gpu_eigenvector_signsPfS_mm_param_2];
	ld.param.u64 	%rd41, [_Z21gpu_eigenvector_signsPfS_mm_param_3];
	cvta.to.global.u64 	%rd1, %rd42;
	mov.u32 	%r1, %ctaid.y;
	mov.u32 	%r2, %ntid.y;
	mul.lo.s32 	%r3, %r1, %r2;
	mov.u32 	%r4, %tid.y;
	mov.u32 	%r5, %ctaid.x;
	mov.u32 	%r6, %ntid.x;
	mov.u32 	%r7, %tid.x;
	mad.lo.s32 	%r8, %r5, %r6, %r7;
	cvt.u64.u32 	%rd2, %r8;
	setp.le.u64 	%p1, %rd41, %rd2;
	or.b32  	%r9, %r3, %r4;
	setp.ne.s32 	%p2, %r9, 0;
	or.pred  	%p3, %p1, %p2;
	@%p3 bra 	$L__BB25_26;
	cvta.to.global.u64 	%rd43, %rd39;
	shl.b64 	%rd44, %rd2, 2;
	add.s64 	%rd3, %rd43, %rd44;
	mov.b32 	%r11, 0;
	st.global.u32 	[%rd3], %r11;
	setp.eq.s64 	%p4, %rd40, 0;
	mov.f32 	%f133, 0f00000000;
	@%p4 bra 	$L__BB25_13;
	and.b64  	%rd4, %rd40, 15;
	setp.lt.u64 	%p5, %rd40, 16;
	mov.b64 	%rd168, 0;
	mov.f32 	%f133, 0f00000000;
	@%p5 bra 	$L__BB25_5;
	and.b64  	%rd168, %rd40, -16;
	add.s64 	%rd165, %rd1, %rd44;
	shl.b64 	%rd7, %rd41, 6;
	shl.b64 	%rd8, %rd41, 2;
	mov.f32 	%f133, 0f00000000;
	mov.u64 	%rd166, %rd168;
$L__BB25_4:
	.pragma "nounroll";
	ld.global.f32 	%f14, [%rd165];
	add.f32 	%f15, %f14, %f133;
	st.global.f32 	[%rd3], %f15;
	add.s64 	%rd47, %rd165, %rd8;
	ld.global.f32 	%f16, [%rd47];
	add.f32 	%f17, %f16, %f15;
	st.global.f32 	[%rd3], %f17;
	add.s64 	%rd48, %rd47, %rd8;
	ld.global.f32 	%f18, [%rd48];
	add.f32 	%f19, %f18, %f17;
	st.global.f32 	[%rd3], %f19;
	add.s64 	%rd49, %rd48, %rd8;
	ld.global.f32 	%f20, [%rd49];
	add.f32 	%f21, %f20, %f19;
	st.global.f32 	[%rd3], %f21;
	add.s64 	%rd50, %rd49, %rd8;
	ld.global.f32 	%f22, [%rd50];
	add.f32 	%f23, %f22, %f21;
	st.global.f32 	[%rd3], %f23;
	add.s64 	%rd51, %rd50, %rd8;
	ld.global.f32 	%f24, [%rd51];
	add.f32 	%f25, %f24, %f23;
	st.global.f32 	[%rd3], %f25;
	add.s64 	%rd52, %rd51, %rd8;
	ld.global.f32 	%f26, [%rd52];
	add.f32 	%f27, %f26, %f25;
	st.global.f32 	[%rd3], %f27;
	add.s64 	%rd53, %rd52, %rd8;
	ld.global.f32 	%f28, [%rd53];
	add.f32 	%f29, %f28, %f27;
	st.global.f32 	[%rd3], %f29;
	add.s64 	%rd54, %rd53, %rd8;
	ld.global.f32 	%f30, [%rd54];
	add.f32 	%f31, %f30, %f29;
	st.global.f32 	[%rd3], %f31;
	add.s64 	%rd55, %rd54, %rd8;
	ld.global.f32 	%f32, [%rd55];
	add.f32 	%f33, %f32, %f31;
	st.global.f32 	[%rd3], %f33;
	add.s64 	%rd56, %rd55, %rd8;
	ld.global.f32 	%f34, [%rd56];
	add.f32 	%f35, %f34, %f33;
	st.global.f32 	[%rd3], %f35;
	add.s64 	%rd57, %rd56, %rd8;
	ld.global.f32 	%f36, [%rd57];
	add.f32 	%f37, %f36, %f35;
	st.global.f32 	[%rd3], %f37;
	add.s64 	%rd58, %rd57, %rd8;
	ld.global.f32 	%f38, [%rd58];
	add.f32 	%f39, %f38, %f37;
	st.global.f32 	[%rd3], %f39;
	add.s64 	%rd59, %rd58, %rd8;
	ld.global.f32 	%f40, [%rd59];
	add.f32 	%f41, %f40, %f39;
	st.global.f32 	[%rd3], %f41;
	add.s64 	%rd60, %rd59, %rd8;
	ld.global.f32 	%f42, [%rd60];
	add.f32 	%f43, %f42, %f41;
	st.global.f32 	[%rd3], %f43;
	add.s64 	%rd61, %rd60, %rd8;
	ld.global.f32 	%f44, [%rd61];
	add.f32 	%f133, %f44, %f43;
	st.global.f32 	[%rd3], %f133;
	add.s64 	%rd166, %rd166, -16;
	add.s64 	%rd165, %rd165, %rd7;
	setp.ne.s64 	%p6, %rd166, 0;
	@%p6 bra 	$L__BB25_4;
$L__BB25_5:
	setp.eq.s64 	%p7, %rd4, 0;
	@%p7 bra 	$L__BB25_13;
	and.b64  	%rd14, %rd40, 7;
	setp.lt.u64 	%p8, %rd4, 8;
	@%p8 bra 	$L__BB25_8;
	mad.lo.s64 	%rd62, %rd168, %rd41, %rd2;
	shl.b64 	%rd63, %rd62, 2;
	add.s64 	%rd64, %rd1, %rd63;
	ld.global.f32 	%f45, [%rd64];
	add.f32 	%f46, %f45, %f133;
	st.global.f32 	[%rd3], %f46;
	add.s64 	%rd65, %rd168, 1;
	and.b64  	%rd66, %rd65, 4294967295;
	mad.lo.s64 	%rd67, %rd66, %rd41, %rd2;
	shl.b64 	%rd68, %rd67, 2;
	add.s64 	%rd69, %rd1, %rd68;
	ld.global.f32 	%f47, [%rd69];
	add.f32 	%f48, %f47, %f46;
	st.global.f32 	[%rd3], %f48;
	add.s64 	%rd70, %rd168, 2;
	and.b64  	%rd71, %rd70, 4294967295;
	mad.lo.s64 	%rd72, %rd71, %rd41, %rd2;
	shl.b64 	%rd73, %rd72, 2;
	add.s64 	%rd74, %rd1, %rd73;
	ld.global.f32 	%f49, [%rd74];
	add.f32 	%f50, %f49, %f48;
	st.global.f32 	[%rd3], %f50;
	add.s64 	%rd75, %rd168, 3;
	and.b64  	%rd76, %rd75, 4294967295;
	mad.lo.s64 	%rd77, %rd76, %rd41, %rd2;
	shl.b64 	%rd78, %rd77, 2;
	add.s64 	%rd79, %rd1, %rd78;
	ld.global.f32 	%f51, [%rd79];
	add.f32 	%f52, %f51, %f50;
	st.global.f32 	[%rd3], %f52;
	add.s64 	%rd80, %rd168, 4;
	and.b64  	%rd81, %rd80, 4294967295;
	mad.lo.s64 	%rd82, %rd81, %rd41, %rd2;
	shl.b64 	%rd83, %rd82, 2;
	add.s64 	%rd84, %rd1, %rd83;
	ld.global.f32 	%f53, [%rd84];
	add.f32 	%f54, %f53, %f52;
	st.global.f32 	[%rd3], %f54;
	add.s64 	%rd85, %rd168, 5;
	and.b64  	%rd86, %rd85, 4294967295;
	mad.lo.s64 	%rd87, %rd86, %rd41, %rd2;
	shl.b64 	%rd88, %rd87, 2;
	add.s64 	%rd89, %rd1, %rd88;
	ld.global.f32 	%f55, [%rd89];
	add.f32 	%f56, %f55, %f54;
	st.global.f32 	[%rd3], %f56;
	add.s64 	%rd90, %rd168, 6;
	and.b64  	%rd91, %rd90, 4294967295;
	mad.lo.s64 	%rd92, %rd91, %rd41, %rd2;
	shl.b64 	%rd93, %rd92, 2;
	add.s64 	%rd94, %rd1, %rd93;
	ld.global.f32 	%f57, [%rd94];
	add.f32 	%f58, %f57, %f56;
	st.global.f32 	[%rd3], %f58;
	add.s64 	%rd95, %rd168, 7;
	and.b64  	%rd96, %rd95, 4294967295;
	mad.lo.s64 	%rd97, %rd96, %rd41, %rd2;
	shl.b64 	%rd98, %rd97, 2;
	add.s64 	%rd99, %rd1, %rd98;
	ld.global.f32 	%f59, [%rd99];
	add.f32 	%f133, %f59, %f58;
	st.global.f32 	[%rd3], %f133;
	add.s64 	%rd100, %rd168, 8;
	and.b64  	%rd168, %rd100, 4294967295;
$L__BB25_8:
	setp.eq.s64 	%p9, %rd14, 0;
	@%p9 bra 	$L__BB25_13;
	and.b64  	%rd170, %rd40, 3;
	setp.lt.u64 	%p10, %rd14, 4;
	@%p10 bra 	$L__BB25_11;
	mad.lo.s64 	%rd101, %rd168, %rd41, %rd2;
	shl.b64 	%rd102, %rd101, 2;
	add.s64 	%rd103, %rd1, %rd102;
	ld.global.f32 	%f60, [%rd103];
	add.f32 	%f61, %f60, %f133;
	st.global.f32 	[%rd3], %f61;
	add.s64 	%rd104, %rd168, 1;
	and.b64  	%rd105, %rd104, 4294967295;
	mad.lo.s64 	%rd106, %rd105, %rd41, %rd2;
	shl.b64 	%rd107, %rd106, 2;
	add.s64 	%rd108, %rd1, %rd107;
	ld.global.f32 	%f62, [%rd108];
	add.f32 	%f63, %f62, %f61;
	st.global.f32 	[%rd3], %f63;
	add.s64 	%rd109, %rd168, 2;
	and.b64  	%rd110, %rd109, 4294967295;
	mad.lo.s64 	%rd111, %rd110, %rd41, %rd2;
	shl.b64 	%rd112, %rd111, 2;
	add.s64 	%rd113, %rd1, %rd112;
	ld.global.f32 	%f64, [%rd113];
	add.f32 	%f65, %f64, %f63;
	st.global.f32 	[%rd3], %f65;
	add.s64 	%rd114, %rd168, 3;
	and.b64  	%rd115, %rd114, 4294967295;
	mad.lo.s64 	%rd116, %rd115, %rd41, %rd2;
	shl.b64 	%rd117, %rd116, 2;
	add.s64 	%rd118, %rd1, %rd117;
	ld.global.f32 	%f66, [%rd118];
	add.f32 	%f133, %f66, %f65;
	st.global.f32 	[%rd3], %f133;
	add.s64 	%rd119, %rd168, 4;
	and.b64  	%rd168, %rd119, 4294967295;
$L__BB25_11:
	setp.eq.s64 	%p11, %rd170, 0;
	@%p11 bra 	$L__BB25_13;
$L__BB25_12:
	.pragma "nounroll";
	mad.lo.s64 	%rd120, %rd168, %rd41, %rd2;
	shl.b64 	%rd121, %rd120, 2;
	add.s64 	%rd122, %rd1, %rd121;
	ld.global.f32 	%f67, [%rd122];
	add.f32 	%f133, %f67, %f133;
	st.global.f32 	[%rd3], %f133;
	add.s64 	%rd123, %rd168, 1;
	and.b64  	%rd168, %rd123, 4294967295;
	add.s64 	%rd170, %rd170, -1;
	setp.ne.s64 	%p12, %rd170, 0;
	@%p12 bra 	$L__BB25_12;
$L__BB25_13:
	setp.geu.f32 	%p13, %f133, 0f3F800000;
	@%p13 bra 	$L__BB25_26;
	setp.eq.s64 	%p14, %rd40, 0;
	mov.b32 	%r12, 0;
	st.global.u32 	[%rd3], %r12;
	@%p14 bra 	$L__BB25_26;
	and.b64  	%rd24, %rd40, 7;
	setp.lt.u64 	%p15, %rd40, 8;
	mov.b64 	%rd175, 0;
	@%p15 bra 	$L__BB25_18;
	and.b64  	%rd175, %rd40, -8;
	add.s64 	%rd172, %rd1, %rd44;
	shl.b64 	%rd27, %rd41, 5;
	shl.b64 	%rd28, %rd41, 2;
	mov.u64 	%rd173, %rd175;
$L__BB25_17:
	.pragma "nounroll";
	ld.global.f32 	%f68, [%rd172];
	neg.f32 	%f69, %f68;
	st.global.f32 	[%rd172], %f69;
	ld.global.f32 	%f70, [%rd3];
	sub.f32 	%f71, %f70, %f68;
	st.global.f32 	[%rd3], %f71;
	add.s64 	%rd126, %rd172, %rd28;
	ld.global.f32 	%f72, [%rd126];
	neg.f32 	%f73, %f72;
	st.global.f32 	[%rd126], %f73;
	ld.global.f32 	%f74, [%rd3];
	sub.f32 	%f75, %f74, %f72;
	st.global.f32 	[%rd3], %f75;
	add.s64 	%rd127, %rd126, %rd28;
	ld.global.f32 	%f76, [%rd127];
	neg.f32 	%f77, %f76;
	st.global.f32 	[%rd127], %f77;
	ld.global.f32 	%f78, [%rd3];
	sub.f32 	%f79, %f78, %f76;
	st.global.f32 	[%rd3], %f79;
	add.s64 	%rd128, %rd127, %rd28;
	ld.global.f32 	%f80, [%rd128];
	neg.f32 	%f81, %f80;
	st.global.f32 	[%rd128], %f81;
	ld.global.f32 	%f82, [%rd3];
	sub.f32 	%f83, %f82, %f80;
	st.global.f32 	[%rd3], %f83;
	add.s64 	%rd129, %rd128, %rd28;
	ld.global.f32 	%f84, [%rd129];
	neg.f32 	%f85, %f84;
	st.global.f32 	[%rd129], %f85;
	ld.global.f32 	%f86, [%rd3];
	sub.f32 	%f87, %f86, %f84;
	st.global.f32 	[%rd3], %f87;
	add.s64 	%rd130, %rd129, %rd28;
	ld.global.f32 	%f88, [%rd130];
	neg.f32 	%f89, %f88;
	st.global.f32 	[%rd130], %f89;
	ld.global.f32 	%f90, [%rd3];
	sub.f32 	%f91, %f90, %f88;
	st.global.f32 	[%rd3], %f91;
	add.s64 	%rd131, %rd130, %rd28;
	ld.global.f32 	%f92, [%rd131];
	neg.f32 	%f93, %f92;
	st.global.f32 	[%rd131], %f93;
	ld.global.f32 	%f94, [%rd3];
	sub.f32 	%f95, %f94, %f92;
	st.global.f32 	[%rd3], %f95;
	add.s64 	%rd132, %rd131, %rd28;
	ld.global.f32 	%f96, [%rd132];
	neg.f32 	%f97, %f96;
	st.global.f32 	[%rd132], %f97;
	ld.global.f32 	%f98, [%rd3];
	sub.f32 	%f99, %f98, %f96;
	st.global.f32 	[%rd3], %f99;
	add.s64 	%rd173, %rd173, -8;
	add.s64 	%rd172, %rd172, %rd27;
	setp.ne.s64 	%p16, %rd173, 0;
	@%p16 bra 	$L__BB25_17;
$L__BB25_18:
	setp.eq.s64 	%p17, %rd24, 0;
	@%p17 bra 	$L__BB25_26;
	and.b64  	%rd34, %rd40, 3;
	setp.lt.u64 	%p18, %rd24, 4;
	@%p18 bra 	$L__BB25_21;
	mad.lo.s64 	%rd133, %rd175, %rd41, %rd2;
	shl.b64 	%rd134, %rd133, 2;
	add.s64 	%rd135, %rd1, %rd134;
	ld.global.f32 	%f100, [%rd135];
	neg.f32 	%f101, %f100;
	st.global.f32 	[%rd135], %f101;
	ld.global.f32 	%f102, [%rd3];
	sub.f32 	%f103, %f102, %f100;
	st.global.f32 	[%rd3], %f103;
	add.s64 	%rd136, %rd175, 1;
	and.b64  	%rd137, %rd136, 4294967295;
	mad.lo.s64 	%rd138, %rd137, %rd41, %rd2;
	shl.b64 	%rd139, %rd138, 2;
	add.s64 	%rd140, %rd1, %rd139;
	ld.global.f32 	%f104, [%rd140];
	neg.f32 	%f105, %f104;
	st.global.f32 	[%rd140], %f105;
	ld.global.f32 	%f106, [%rd3];
	sub.f32 	%f107, %f106, %f104;
	st.global.f32 	[%rd3], %f107;
	add.s64 	%rd141, %rd175, 2;
	and.b64  	%rd142, %rd141, 4294967295;
	mad.lo.s64 	%rd143, %rd142, %rd41, %rd2;
	shl.b64 	%rd144, %rd143, 2;
	add.s64 	%rd145, %rd1, %rd144;
	ld.global.f32 	%f108, [%rd145];
	neg.f32 	%f109, %f108;
	st.global.f32 	[%rd145], %f109;
	ld.global.f32 	%f110, [%rd3];
	sub.f32 	%f111, %f110, %f108;
	st.global.f32 	[%rd3], %f111;
	add.s64 	%rd146, %rd175, 3;
	and.b64  	%rd147, %rd146, 4294967295;
	mad.lo.s64 	%rd148, %rd147, %rd41, %rd2;
	shl.b64 	%rd149, %rd148, 2;
	add.s64 	%rd150, %rd1, %rd149;
	ld.global.f32 	%f112, [%rd150];
	neg.f32 	%f113, %f112;
	st.global.f32 	[%rd150], %f113;
	ld.global.f32 	%f114, [%rd3];
	sub.f32 	%f115, %f114, %f112;
	st.global.f32 	[%rd3], %f115;
	add.s64 	%rd151, %rd175, 4;
	and.b64  	%rd175, %rd151, 4294967295;
$L__BB25_21:
	setp.eq.s64 	%p19, %rd34, 0;
	@%p19 bra 	$L__BB25_26;
	setp.eq.s64 	%p20, %rd34, 1;
	@%p20 bra 	$L__BB25_24;
	mad.lo.s64 	%rd152, %rd175, %rd41, %rd2;
	shl.b64 	%rd153, %rd152, 2;
	add.s64 	%rd154, %rd1, %rd153;
	ld.global.f32 	%f116, [%rd154];
	neg.f32 	%f117, %f116;
	st.global.f32 	[%rd154], %f117;
	ld.global.f32 	%f118, [%rd3];
	sub.f32 	%f119, %f118, %f116;
	st.global.f32 	[%rd3], %f119;
	add.s64 	%rd155, %rd175, 1;
	and.b64  	%rd156, %rd155, 4294967295;
	mad.lo.s64 	%rd157, %rd156, %rd41, %rd2;
	shl.b64 	%rd158, %rd157, 2;
	add.s64 	%rd159, %rd1, %rd158;
	ld.global.f32 	%f120, [%rd159];
	neg.f32 	%f121, %f120;
	st.global.f32 	[%rd159], %f121;
	ld.global.f32 	%f122, [%rd3];
	sub.f32 	%f123, %f122, %f120;
	st.global.f32 	[%rd3], %f123;
	add.s64 	%rd160, %rd175, 2;
	and.b64  	%rd175, %rd160, 4294967295;
$L__BB25_24:
	and.b64  	%rd161, %rd40, 1;
	setp.eq.b64 	%p21, %rd161, 1;
	not.pred 	%p22, %p21;
	@%p22 bra 	$L__BB25_26;
	mad.lo.s64 	%rd162, %rd175, %rd41, %rd2;
	shl.b64 	%rd163, %rd162, 2;
	add.s64 	%rd164, %rd1, %rd163;
	ld.global.f32 	%f124, [%rd164];
	neg.f32 	%f125, %f124;
	st.global.f32 	[%rd164], %f125;
	ld.global.f32 	%f126, [%rd3];
	sub.f32 	%f127, %f126, %f124;
	st.global.f32 	[%rd3], %f127;
$L__BB25_26:
	ret;

}
	// .globl	_Z24gpu_reorder_eigenvectorsPfS_Pimm
.visible .entry _Z24gpu_reorder_eigenvectorsPfS_Pimm(
	.param .u64 .ptr .align 1 _Z24gpu_reorder_eigenvectorsPfS_Pimm_param_0,
	.param .u64 .ptr .align 1 _Z24gpu_reorder_eigenvectorsPfS_Pimm_param_1,
	.param .u64 .ptr .align 1 _Z24gpu_reorder_eigenvectorsPfS_Pimm_param_2,
	.param .u64 _Z24gpu_reorder_eigenvectorsPfS_Pimm_param_3,
	.param .u64 _Z24gpu_reorder_eigenvectorsPfS_Pimm_param_4
)
{
	.reg .pred 	%p<4>;
	.reg .b32 	%r<10>;
	.reg .b32 	%f<2>;
	.reg .b64 	%rd<22>;

	ld.param.u64 	%rd3, [_Z24gpu_reorder_eigenvectorsPfS_Pimm_param_0];
	ld.param.u64 	%rd4, [_Z24gpu_reorder_eigenvectorsPfS_Pimm_param_1];
	ld.param.u64 	%rd5, [_Z24gpu_reorder_eigenvectorsPfS_Pimm_param_2];
	ld.param.u64 	%rd7, [_Z24gpu_reorder_eigenvectorsPfS_Pimm_param_3];
	ld.param.u64 	%rd6, [_Z24gpu_reorder_eigenvectorsPfS_Pimm_param_4];
	mov.u32 	%r1, %ctaid.y;
	mov.u32 	%r2, %ntid.y;
	mov.u32 	%r3, %tid.y;
	mad.lo.s32 	%r4, %r1, %r2, %r3;
	cvt.u64.u32 	%rd1, %r4;
	mov.u32 	%r6, %ctaid.x;
	mov.u32 	%r7, %ntid.x;
	mov.u32 	%r8, %tid.x;
	mad.lo.s32 	%r9, %r6, %r7, %r8;
	cvt.u64.u32 	%rd2, %r9;
	setp.le.u64 	%p1, %rd6, %rd2;
	setp.le.u64 	%p2, %rd7, %rd1;
	or.pred  	%p3, %p1, %p2;
	@%p3 bra 	$L__BB26_2;
	cvta.to.global.u64 	%rd9, %rd5;
	cvta.to.global.u64 	%rd10, %rd3;
	cvta.to.global.u64 	%rd11, %rd4;
	mul.lo.s64 	%rd12, %rd6, %rd1;
	shl.b64 	%rd13, %rd2, 2;
	add.s64 	%rd14, %rd9, %rd13;
	ld.global.s32 	%rd15, [%rd14];
	add.s64 	%rd16, %rd12, %rd15;
	shl.b64 	%rd17, %rd16, 2;
	add.s64 	%rd18, %rd10, %rd17;
	ld.global.f32 	%f1, [%rd18];
	add.s64 	%rd19, %rd12, %rd2;
	shl.b64 	%rd20, %rd19, 2;
	add.s64 	%rd21, %rd11, %rd20;
	st.global.f32 	[%rd21], %f1;
$L__BB26_2:
	ret;

}


// ===== COMPILED SASS (sm_100) =====

	.target	sm_100

	.elftype	@"ET_EXEC"


//--------------------- .note.nv.tkinfo           --------------------------
	.section	.note.nv.tkinfo,"",@"SHT_NOTE"
	.sectionflags	@"SHF_NOTE_NV_TKINFO"
	.tkinfo
        /*0018*/ 	.word	0x00000002
        /*0030*/ 	.string	""
        /*0030*/ 	.string	"ptxas"
        /*0030*/ 	.string	"Cuda compilation tools, release 13.0, V13.0.88"
        /*0030*/ 	.string	"Build cuda_13.0.r13.0/compiler.36424714_0"
        /*0030*/ 	.string	"-arch sm_100 -m 64 "



//--------------------- .note.nv.cuinfo           --------------------------
	.section	.note.nv.cuinfo,"",@"SHT_NOTE"
	.sectionflags	@"SHF_NOTE_NV_CUINFO"
        /*0018*/ 	.short	0x0002
        /*001a*/ 	.short	0x0064
        /*001c*/ 	.short	0x0082
	.zero		2


//--------------------- .nv.info                  --------------------------
	.section	.nv.info,"",@"SHT_CUDA_INFO"
	.align	4


	//----- nvinfo : EIATTR_REGCOUNT
	.align		4
        /*0000*/ 	.byte	0x04, 0x2f
        /*0002*/ 	.short	(.L_2 - .L_1)
	.align		4
.L_1:
        /*0004*/ 	.word	index@(_Z22gpu_transpose_2D_arrayPfS_mm)
        /*0008*/ 	.word	0x0000000a


	//----- nvinfo : EIATTR_FRAME_SIZE
	.align		4
.L_2:
        /*000c*/ 	.byte	0x04, 0x11
        /*000e*/ 	.short	(.L_4 - .L_3)
	.align		4
.L_3:
        /*0010*/ 	.word	index@(_Z22gpu_transpose_2D_arrayPfS_mm)
        /*0014*/ 	.word	0x00000000


	//----- nvinfo : EIATTR_REGCOUNT
	.align		4
.L_4:
        /*0018*/ 	.byte	0x04, 0x2f
        /*001a*/ 	.short	(.L_6 - .L_5)
	.align		4
.L_5:
        /*001c*/ 	.word	index@(_Z10gpu_linearPfS_S_S_iii)
        /*0020*/ 	.word	0x00000020


	//----- nvinfo : EIATTR_FRAME_SIZE
	.align		4
.L_6:
        /*0024*/ 	.byte	0x04, 0x11
        /*0026*/ 	.short	(.L_8 - .L_7)
	.align		4
.L_7:
        /*0028*/ 	.word	index@(_Z10gpu_linearPfS_S_S_iii)
        /*002c*/ 	.word	0x00000000


	//----- nvinfo : EIATTR_REGCOUNT
	.align		4
.L_8:
        /*0030*/ 	.byte	0x04, 0x2f
        /*0032*/ 	.short	(.L_10 - .L_9)
	.align		4
.L_9:
        /*0034*/ 	.word	index@(_Z10gpu_matmulPfS_S_iii)
        /*0038*/ 	.word	0x00000020


	//----- nvinfo : EIATTR_FRAME_SIZE
	.align		4
.L_10:
        /*003c*/ 	.byte	0x04, 0x11
        /*003e*/ 	.short	(.L_12 - .L_11)
	.align		4
.L_11:
        /*0040*/ 	.word	index@(_Z10gpu_matmulPfS_S_iii)
        /*0044*/ 	.word	0x00000000


	//----- nvinfo : EIATTR_REGCOUNT
	.align		4
.L_12:
        /*0048*/ 	.byte	0x04, 0x2f
        /*004a*/ 	.short	(.L_14 - .L_13)
	.align		4
.L_13:
        /*004c*/ 	.word	index@(_Z18gpu_partial_matmulPfS_S_iiii)
        /*0050*/ 	.word	0x00000020


	//----- nvinfo : EIATTR_FRAME_SIZE
	.align		4
.L_14:
        /*0054*/ 	.byte	0x04, 0x11
        /*0056*/ 	.short	(.L_16 - .L_15)
	.align		4
.L_15:
        /*0058*/ 	.word	index@(_Z18gpu_partial_matmulPfS_S_iiii)
        /*005c*/ 	.word	0x00000000


	//----- nvinfo : EIATTR_REGCOUNT
	.align		4
.L_16:
        /*0060*/ 	.byte	0x04, 0x2f
        /*0062*/ 	.short	(.L_18 - .L_17)
	.align		4
.L_17:
        /*0064*/ 	.word	index@(_Z26gpu_matmul_check_convergedPfS_S_fiii)
        /*0068*/ 	.word	0x00000020


	//----- nvinfo : EIATTR_FRAME_SIZE
	.align		4
.L_18:
        /*006c*/ 	.byte	0x04, 0x11
        /*006e*/ 	.short	(.L_20 - .L_19)
	.align		4
.L_19:
        /*0070*/ 	.word	index@(_Z26gpu_matmul_check_convergedPfS_S_fiii)
        /*0074*/ 	.word	0x00000000


	//----- nvinfo : EIATTR_REGCOUNT
	.align		4
.L_20:
        /*0078*/ 	.byte	0x04, 0x2f
        /*007a*/ 	.short	(.L_22 - .L_21)
	.align		4
.L_21:
        /*007c*/ 	.word	index@(_Z18gpu_matrix_sigmoidPfS_ii)
        /*0080*/ 	.word	0x0000000f


	//----- nvinfo : EIATTR_FRAME_SIZE
	.align		4
.L_22:
        /*0084*/ 	.byte	0x04, 0x11
        /*0086*/ 	.short	(.L_24 - .L_23)
	.align		4
.L_23:
        /*0088*/ 	.word	index@($__internal_7_$__cuda_sm20_rcp_rn_f32_slowpath)
        /*008c*/ 	.word	0x00000000


	//----- nvinfo : EIATTR_FRAME_SIZE
	.align		4
.L_24:
        /*0090*/ 	.byte	0x04, 0x11
        /*0092*/ 	.short	(.L_26 - .L_25)
	.align		4
.L_25:
        /*0094*/ 	.word	index@(_Z18gpu_matrix_sigmoidPfS_ii)
        /*0098*/ 	.word	0x00000000


	//----- nvinfo : EIATTR_REGCOUNT
	.align		4
.L_26:
        /*009c*/ 	.byte	0x04, 0x2f
        /*009e*/ 	.short	(.L_28 - .L_27)
	.align		4
.L_27:
        /*00a0*/ 	.word	index@(_Z12gpu_mse_costPfS_S_ii)
        /*00a4*/ 	.word	0x00000010


	//----- nvinfo : EIATTR_FRAME_SIZE
	.align		4
.L_28:
        /*00a8*/ 	.byte	0x04, 0x11
        /*00aa*/ 	.short	(.L_30 - .L_29)
	.align		4
.L_29:
        /*00ac*/ 	.word	index@(_Z12gpu_mse_costPfS_S_ii)
        /*00b0*/ 	.word	0x00000000


	//----- nvinfo : EIATTR_REGCOUNT
	.align		4
.L_30:
        /*00b4*/ 	.byte	0x04, 0x2f
        /*00b6*/ 	.short	(.L_32 - .L_31)
	.align		4
.L_31:
        /*00b8*/ 	.word	index@(_Z12gpu_cle_costPfS_S_ii)
        /*00bc*/ 	.word	0x0000000d


	//----- nvinfo : EIATTR_FRAME_SIZE
	.align		4
.L_32:
        /*00c0*/ 	.byte	0x04, 0x11
        /*00c2*/ 	.short	(.L_34 - .L_33)
	.align		4
.L_33:
        /*00c4*/ 	.word	index@(_Z12gpu_cle_costPfS_S_ii)
        /*00c8*/ 	.word	0x00000000


	//----- nvinfo : EIATTR_REGCOUNT
	.align		4
.L_34:
        /*00cc*/ 	.byte	0x04, 0x2f
        /*00ce*/ 	.short	(.L_36 - .L_35)
	.align		4
.L_35:
        /*00d0*/ 	.word	index@(_Z23gpu_mse_cost_derivativePfS_S_ii)
        /*00d4*/ 	.word	0x0000000c


	//----- nvinfo : EIATTR_FRAME_SIZE
	.align		4
.L_36:
        /*00d8*/ 	.byte	0x04, 0x11
        /*00da*/ 	.short	(.L_38 - .L_37)
	.align		4
.L_37:
        /*00dc*/ 	.word	index@(_Z23gpu_mse_cost_derivativePfS_S_ii)
        /*00e0*/ 	.word	0x00000000


	//----- nvinfo : EIATTR_REGCOUNT
	.align		4
.L_38:
        /*00e4*/ 	.byte	0x04, 0x2f
        /*00e6*/ 	.short	(.L_40 - .L_39)
	.align		4
.L_39:
        /*00e8*/ 	.word	index@(_Z23gpu_cle_cost_derivativePfS_S_ii)
        /*00ec*/ 	.word	0x0000000c


	//----- nvinfo : EIATTR_FRAME_SIZE
	.align		4
.L_40:
        /*00f0*/ 	.byte	0x04, 0x11
        /*00f2*/ 	.short	(.L_42 - .L_41)
	.align		4
.L_41:
        /*00f4*/ 	.word	index@(_Z23gpu_cle_cost_derivativePfS_S_ii)
        /*00f8*/ 	.word	0x00000000


	//----- nvinfo : EIATTR_REGCOUNT
	.align		4
.L_42:
        /*00fc*/ 	.byte	0x04, 0x2f
        /*00fe*/ 	.short	(.L_44 - .L_43)
	.align		4
.L_43:
        /*0100*/ 	.word	index@(_Z21gpu_add_two_same_sizePfS_mm)
        /*0104*/ 	.word	0x0000000a


	//----- nvinfo : EIATTR_FRAME_SIZE
	.align		4
.L_44:
        /*0108*/ 	.byte	0x04, 0x11
        /*010a*/ 	.short	(.L_46 - .L_45)
	.align		4
.L_45:
        /*010c*/ 	.word	index@(_Z21gpu_add_two_same_sizePfS_mm)
        /*0110*/ 	.word	0x00000000


	//----- nvinfo : EIATTR_REGCOUNT
	.align		4
.L_46:
        /*0114*/ 	.byte	0x04, 0x2f
        /*0116*/ 	.short	(.L_48 - .L_47)
	.align		4
.L_47:
        /*0118*/ 	.word	index@(_Z21gpu_weight_derivativePfS_S_iii)
        /*011c*/ 	.word	0x00000020


	//----- nvinfo : EIATTR_FRAME_SIZE
	.align		4
.L_48:
        /*0120*/ 	.byte	0x04, 0x11
        /*0122*/ 	.short	(.L_50 - .L_49)
	.align		4
.L_49:
        /*0124*/ 	.word	index@(_Z21gpu_weight_derivativePfS_S_iii)
        /*0128*/ 	.word	0x00000000


	//----- nvinfo : EIATTR_REGCOUNT
	.align		4
.L_50:
        /*012c*/ 	.byte	0x04, 0x2f
        /*012e*/ 	.short	(.L_52 - .L_51)
	.align		4
.L_51:
        /*0130*/ 	.word	index@(_Z17gpu_sigmoid_primePfS_ii)
        /*0134*/ 	.word	0x0000000a


	//----- nvinfo : EIATTR_FRAME_SIZE
	.align		4
.L_52:
        /*0138*/ 	.byte	0x04, 0x11
        /*013a*/ 	.short	(.L_54 - .L_53)
	.align		4
.L_53:
        /*013c*/ 	.word	index@(_Z17gpu_sigmoid_primePfS_ii)
        /*0140*/ 	.word	0x00000000


	//----- nvinfo : EIATTR_REGCOUNT
	.align		4
.L_54:
        /*0144*/ 	.byte	0x04, 0x2f
        /*0146*/ 	.short	(.L_56 - .L_55)
	.align		4
.L_55:
        /*0148*/ 	.word	index@(_Z14gpu_derivativePfS_S_S_iii)
        /*014c*/ 	.word	0x00000020


	//----- nvinfo : EIATTR_FRAME_SIZE
	.align		4
.L_56:
        /*0150*/ 	.byte	0x04, 0x11
        /*0152*/ 	.short	(.L_58 - .L_57)
	.align		4
.L_57:
        /*0154*/ 	.word	index@(_Z14gpu_derivativePfS_S_S_iii)
        /*0158*/ 	.word	0x00000000


	//----- nvinfo : EIATTR_REGCOUNT
	.align		4
.L_58:
        /*015c*/ 	.byte	0x04, 0x2f
        /*015e*/ 	.short	(.L_60 - .L_59)
	.align		4
.L_59:
        /*0160*/ 	.word	index@(_Z18gpu_update_weightsffPfS_mm)
        /*0164*/ 	.word	0x0000000a


	//----- nvinfo : EIATTR_FRAME_SIZE
	.align		4
.L_60:
        /*0168*/ 	.byte	0x04, 0x11
        /*016a*/ 	.short	(.L_62 - .L_61)
	.align		4
.L_61:
        /*016c*/ 	.word	index@(_Z18gpu_update_weightsffPfS_mm)
        /*0170*/ 	.word	0x00000000


	//----- nvinfo : EIATTR_REGCOUNT
	.align		4
.L_62:
        /*0174*/ 	.byte	0x04, 0x2f
        /*0176*/ 	.short	(.L_64 - .L_63)
	.align		4
.L_63:
        /*0178*/ 	.word	index@(_Z17gpu_update_biasesfPfS_mm)
        /*017c*/ 	.word	0x0000001f


	//----- nvinfo : EIATTR_FRAME_SIZE
	.align		4
.L_64:
        /*0180*/ 	.byte	0x04, 0x11
        /*0182*/ 	.short	(.L_66 - .L_65)
	.align		4
.L_65:
        /*0184*/ 	.word	index@(_Z17gpu_update_biasesfPfS_mm)
        /*0188*/ 	.word	0x00000000


	//----- nvinfo : EIATTR_REGCOUNT
	.align		4
.L_66:
        /*018c*/ 	.byte	0x04, 0x2f
        /*018e*/ 	.short	(.L_68 - .L_67)
	.align		4
.L_67:
        /*0190*/ 	.word	index@(_Z14gpu_calc_meansPfS_mm)
        /*0194*/ 	.word	0x00000021


	//----- nvinfo : EIATTR_FRAME_SIZE
	.align		4
.L_68:
        /*0198*/ 	.byte	0x04, 0x11
        /*019a*/ 	.short	(.L_70 - .L_69)
	.align		4
.L_69:
        /*019c*/ 	.word	index@($__internal_6_$__cuda_sm3x_div_rn_noftz_f32_slowpath)
        /*01a0*/ 	.word	0x00000000


	//----- nvinfo : EIATTR_FRAME_SIZE
	.align		4
.L_70:
        /*01a4*/ 	.byte	0x04, 0x11
        /*01a6*/ 	.short	(.L_72 - .L_71)
	.align		4
.L_71:
        /*01a8*/ 	.word	index@(_Z14gpu_calc_meansPfS_mm)
        /*01ac*/ 	.word	0x00000000


	//----- nvinfo : EIATTR_REGCOUNT
	.align		4
.L_72:
        /*01b0*/ 	.byte	0x04, 0x2f
        /*01b2*/ 	.short	(.L_74 - .L_73)
	.align		4
.L_73:
        /*01b4*/ 	.word	index@(_Z15gpu_calc_stddevPfS_S_mm)
        /*01b8*/ 	.word	0x00000015


	//----- nvinfo : EIATTR_FRAME_SIZE
	.align		4
.L_74:
        /*01bc*/ 	.byte	0x04, 0x11
        /*01be*/ 	.short	(.L_76 - .L_75)
	.align		4
.L_75:
        /*01c0*/ 	.word	index@($__internal_5_$__cuda_sm3x_div_rn_noftz_f32_slowpath)
        /*01c4*/ 	.word	0x00000000


	//----- nvinfo : EIATTR_FRAME_SIZE
	.align		4
.L_76:
        /*01c8*/ 	.byte	0x04, 0x11
        /*01ca*/ 	.short	(.L_78 - .L_77)
	.align		4
.L_77:
        /*01cc*/ 	.word	index@($__internal_4_$__cuda_sm20_sqrt_rn_f32_slowpath)
        /*01d0*/ 	.word	0x00000000


	//----- nvinfo : EIATTR_FRAME_SIZE
	.align		4
.L_78:
        /*01d4*/ 	.byte	0x04, 0x11
        /*01d6*/ 	.short	(.L_80 - .L_79)
	.align		4
.L_79:
        /*01d8*/ 	.word	index@(_Z15gpu_calc_stddevPfS_S_mm)
        /*01dc*/ 	.word	0x00000000


	//----- nvinfo : EIATTR_REGCOUNT
	.align		4
.L_80:
        /*01e0*/ 	.byte	0x04, 0x2f
        /*01e2*/ 	.short	(.L_82 - .L_81)
	.align		4
.L_81:
        /*01e4*/ 	.word	index@(_Z19gpu_assign_z_scoresPfS_S_S_mm)
        /*01e8*/ 	.word	0x00000010


	//----- nvinfo : EIATTR_FRAME_SIZE
	.align		4
.L_82:
        /*01ec*/ 	.byte	0x04, 0x11
        /*01ee*/ 	.short	(.L_84 - .L_83)
	.align		4
.L_83:
        /*01f0*/ 	.word	index@($__internal_3_$__cuda_sm3x_div_rn_noftz_f32_slowpath)
        /*01f4*/ 	.word	0x00000000


	//----- nvinfo : EIATTR_FRAME_SIZE
	.align		4
.L_84:
        /*01f8*/ 	.byte	0x04, 0x11
        /*01fa*/ 	.short	(.L_86 - .L_85)
	.align		4
.L_85:
        /*01fc*/ 	.word	index@(_Z19gpu_assign_z_scoresPfS_S_S_mm)
        /*0200*/ 	.word	0x00000000


	//----- nvinfo : EIATTR_REGCOUNT
	.align		4
.L_86:
        /*0204*/ 	.byte	0x04, 0x2f
        /*0206*/ 	.short	(.L_88 - .L_87)
	.align		4
.L_87:
        /*0208*/ 	.word	index@(_Z15gpu_centre_dataPfS_S_mm)
        /*020c*/ 	.word	0x0000000c


	//----- nvinfo : EIATTR_FRAME_SIZE
	.align		4
.L_88:
        /*0210*/ 	.byte	0x04, 0x11
        /*0212*/ 	.short	(.L_90 - .L_89)
	.align		4
.L_89:
        /*0214*/ 	.word	index@(_Z15gpu_centre_dataPfS_S_mm)
        /*0218*/ 	.word	0x00000000


	//----- nvinfo : EIATTR_REGCOUNT
	.align		4
.L_90:
        /*021c*/ 	.byte	0x04, 0x2f
        /*021e*/ 	.short	(.L_92 - .L_91)
	.align		4
.L_91:
        /*0220*/ 	.word	index@(_Z19gpu_calc_covariancePfS_mm)
        /*0224*/ 	.word	0x00000026


	//----- nvinfo : EIATTR_FRAME_SIZE
	.align		4
.L_92:
        /*0228*/ 	.byte	0x04, 0x11
        /*022a*/ 	.short	(.L_94 - .L_93)
	.align		4
.L_93:
        /*022c*/ 	.word	index@($__internal_2_$__cuda_sm3x_div_rn_noftz_f32_slowpath)
        /*0230*/ 	.word	0x00000000


	//----- nvinfo : EIATTR_FRAME_SIZE
	.align		4
.L_94:
        /*0234*/ 	.byte	0x04, 0x11
        /*0236*/ 	.short	(.L_96 - .L_95)
	.align		4
.L_95:
        /*0238*/ 	.word	index@(_Z19gpu_calc_covariancePfS_mm)
        /*023c*/ 	.word	0x00000000


	//----- nvinfo : EIATTR_REGCOUNT
	.align		4
.L_96:
        /*0240*/ 	.byte	0x04, 0x2f
        /*0242*/ 	.short	(.L_98 - .L_97)
	.align		4
.L_97:
        /*0244*/ 	.word	index@(_Z18gpu_qr_column_multPfS_S_mmi)
        /*0248*/ 	.word	0x00000020


	//----- nvinfo : EIATTR_FRAME_SIZE
	.align		4
.L_98:
        /*024c*/ 	.byte	0x04, 0x11
        /*024e*/ 	.short	(.L_100 - .L_99)
	.align		4
.L_99:
        /*0250*/ 	.word	index@(_Z18gpu_qr_column_multPfS_S_mmi)
        /*0254*/ 	.word	0x00000000


	//----- nvinfo : EIATTR_REGCOUNT
	.align		4
.L_100:
        /*0258*/ 	.byte	0x04, 0x2f
        /*025a*/ 	.short	(.L_102 - .L_101)
	.align		4
.L_101:
        /*025c*/ 	.word	index@(_Z13gpu_qr_columnPfS_S_mmi)
        /*0260*/ 	.word	0x00000018


	//----- nvinfo : EIATTR_FRAME_SIZE
	.align		4
.L_102:
        /*0264*/ 	.byte	0x04, 0x11
        /*0266*/ 	.short	(.L_104 - .L_103)
	.align		4
.L_103:
        /*0268*/ 	.word	index@(_Z13gpu_qr_columnPfS_S_mmi)
        /*026c*/ 	.word	0x00000000


	//----- nvinfo : EIATTR_REGCOUNT
	.align		4
.L_104:
        /*0270*/ 	.byte	0x04, 0x2f
        /*0272*/ 	.short	(.L_106 - .L_105)
	.align		4
.L_105:
        /*0274*/ 	.word	index@(_Z14gpu_qr_l2_normPfS_mmi)
        /*0278*/ 	.word	0x0000001a


	//----- nvinfo : EIATTR_FRAME_SIZE
	.align		4
.L_106:
        /*027c*/ 	.byte	0x04, 0x11
        /*027e*/ 	.short	(.L_108 - .L_107)
	.align		4
.L_107:
        /*0280*/ 	.word	index@($__internal_1_$__cuda_sm3x_div_rn_noftz_f32_slowpath)
        /*0284*/ 	.word	0x00000000


	//----- nvinfo : EIATTR_FRAME_SIZE
	.align		4
.L_108:
        /*0288*/ 	.byte	0x04, 0x11
        /*028a*/ 	.short	(.L_110 - .L_109)
	.align		4
.L_109:
        /*028c*/ 	.word	index@($__internal_0_$__cuda_sm20_sqrt_rn_f32_slowpath)
        /*0290*/ 	.word	0x00000000


	//----- nvinfo : EIATTR_FRAME_SIZE
	.align		4
.L_110:
        /*0294*/ 	.byte	0x04, 0x11
        /*0296*/ 	.short	(.L_112 - .L_111)
	.align		4
.L_111:
        /*0298*/ 	.word	index@(_Z14gpu_qr_l2_normPfS_mmi)
        /*029c*/ 	.word	0x00000000


	//----- nvinfo : EIATTR_REGCOUNT
	.align		4
.L_112:
        /*02a0*/ 	.byte	0x04, 0x2f
        /*02a2*/ 	.short	(.L_114 - .L_113)
	.align		4
.L_113:
        /*02a4*/ 	.word	index@(_Z19gpu_qr_clamp_r_to_0Pfmm)
        /*02a8*/ 	.word	0x00000008


	//----- nvinfo : EIATTR_FRAME_SIZE
	.align		4
.L_114:
        /*02ac*/ 	.byte	0x04, 0x11
        /*02ae*/ 	.short	(.L_116 - .L_115)
	.align		4
.L_115:
        /*02b0*/ 	.word	index@(_Z19gpu_qr_clamp_r_to_0Pfmm)
        /*02b4*/ 	.word	0x00000000


	//----- nvinfo : EIATTR_REGCOUNT
	.align		4
.L_116:
        /*02b8*/ 	.byte	0x04, 0x2f
        /*02ba*/ 	.short	(.L_118 - .L_117)
	.align		4
.L_117:
        /*02bc*/ 	.word	index@(_Z21gpu_eigenvector_signsPfS_mm)
        /*02c0*/ 	.word	0x00000020


	//----- nvinfo : EIATTR_FRAME_SIZE
	.align		4
.L_118:
        /*02c4*/ 	.byte	0x04, 0x11
        /*02c6*/ 	.short	(.L_120 - .L_119)
	.align		4
.L_119:
        /*02c8*/ 	.word	index@(_Z21gpu_eigenvector_signsPfS_mm)
        /*02cc*/ 	.word	0x00000000


	//----- nvinfo : EIATTR_REGCOUNT
	.align		4
.L_120:
        /*02d0*/ 	.byte	0x04, 0x2f
        /*02d2*/ 	.short	(.L_122 - .L_121)
	.align		4
.L_121:
        /*02d4*/ 	.word	index@(_Z24gpu_reorder_eigenvectorsPfS_Pimm)
        /*02d8*/ 	.word	0x00000010


	//----- nvinfo : EIATTR_FRAME_SIZE
	.align		4
.L_122:
        /*02dc*/ 	.byte	0x04, 0x11
        /*02de*/ 	.short	(.L_124 - .L_123)
	.align		4
.L_123:
        /*02e0*/ 	.word	index@(_Z24gpu_reorder_eigenvectorsPfS_Pimm)
        /*02e4*/ 	.word	0x00000000


	//----- nvinfo : EIATTR_MIN_STACK_SIZE
	.align		4
.L_124:
        /*02e8*/ 	.byte	0x04, 0x12
        /*02ea*/ 	.short	(.L_126 - .L_125)
	.align		4
.L_125:
        /*02ec*/ 	.word	index@(_Z24gpu_reorder_eigenvectorsPfS_Pimm)
        /*02f0*/ 	.word	0x00000000


	//----- nvinfo : EIATTR_MIN_STACK_SIZE
	.align		4
.L_126:
        /*02f4*/ 	.byte	0x04, 0x12
        /*02f6*/ 	.short	(.L_128 - .L_127)
	.align		4
.L_127:
        /*02f8*/ 	.word	index@(_Z21gpu_eigenvector_signsPfS_mm)
        /*02fc*/ 	.word	0x00000000


	//----- nvinfo : EIATTR_MIN_STACK_SIZE
	.align		4
.L_128:
        /*0300*/ 	.byte	0x04, 0x12
        /*0302*/ 	.short	(.L_130 - .L_129)
	.align		4
.L_129:
        /*0304*/ 	.word	index@(_Z19gpu_qr_clamp_r_to_0Pfmm)
        /*0308*/ 	.word	0x00000000


	//----- nvinfo : EIATTR_MIN_STACK_SIZE
	.align		4
.L_130:
        /*030c*/ 	.byte	0x04, 0x12
        /*030e*/ 	.short	(.L_132 - .L_131)
	.align		4
.L_131:
        /*0310*/ 	.word	index@(_Z14gpu_qr_l2_normPfS_mmi)
        /*0314*/ 	.word	0x00000000


	//----- nvinfo : EIATTR_MIN_STACK_SIZE
	.align		4
.L_132:
        /*0318*/ 	.byte	0x04, 0x12
        /*031a*/ 	.short	(.L_134 - .L_133)
	.align		4
.L_133:
        /*031c*/ 	.word	index@(_Z13gpu_qr_columnPfS_S_mmi)
        /*0320*/ 	.word	0x00000000


	//----- nvinfo : EIATTR_MIN_STACK_SIZE
	.align		4
.L_134:
        /*0324*/ 	.byte	0x04, 0x12
        /*0326*/ 	.short	(.L_136 - .L_135)
	.align		4
.L_135:
        /*0328*/ 	.word	index@(_Z18gpu_qr_column_multPfS_S_mmi)
        /*032c*/ 	.word	0x00000000


	//----- nvinfo : EIATTR_MIN_STACK_SIZE
	.align		4
.L_136:
        /*0330*/ 	.byte	0x04, 0x12
        /*0332*/ 	.short	(.L_138 - .L_137)
	.align		4
.L_137:
        /*0334*/ 	.word	index@(_Z19gpu_calc_covariancePfS_mm)
        /*0338*/ 	.word	0x00000000


	//----- nvinfo : EIATTR_MIN_STACK_SIZE
	.align		4
.L_138:
        /*033c*/ 	.byte	0x04, 0x12
        /*033e*/ 	.short	(.L_140 - .L_139)
	.align		4
.L_139:
        /*0340*/ 	.word	index@(_Z15gpu_centre_dataPfS_S_mm)
        /*0344*/ 	.word	0x00000000


	//----- nvinfo : EIATTR_MIN_STACK_SIZE
	.align		4
.L_140:
        /*0348*/ 	.byte	0x04, 0x12
        /*034a*/ 	.short	(.L_142 - .L_141)
	.align		4
.L_141:
        /*034c*/ 	.word	index@(_Z19gpu_assign_z_scoresPfS_S_S_mm)
        /*0350*/ 	.word	0x00000000


	//----- nvinfo : EIATTR_MIN_STACK_SIZE
	.align		4
.L_142:
        /*0354*/ 	.byte	0x04, 0x12
        /*0356*/ 	.short	(.L_144 - .L_143)
	.align		4
.L_143:
        /*0358*/ 	.word	index@(_Z15gpu_calc_stddevPfS_S_mm)
        /*035c*/ 	.word	0x00000000


	//----- nvinfo : EIATTR_MIN_STACK_SIZE
	.align		4
.L_144:
        /*0360*/ 	.byte	0x04, 0x12
        /*0362*/ 	.short	(.L_146 - .L_145)
	.align		4
.L_145:
        /*0364*/ 	.word	index@(_Z14gpu_calc_meansPfS_mm)
        /*0368*/ 	.word	0x00000000


	//----- nvinfo : EIATTR_MIN_STACK_SIZE
	.align		4
.L_146:
        /*036c*/ 	.byte	0x04, 0x12
        /*036e*/ 	.short	(.L_148 - .L_147)
	.align		4
.L_147:
        /*0370*/ 	.word	index@(_Z17gpu_update_biasesfPfS_mm)
        /*0374*/ 	.word	0x00000000


	//----- nvinfo : EIATTR_MIN_STACK_SIZE
	.align		4
.L_148:
        /*0378*/ 	.byte	0x04, 0x12
        /*037a*/ 	.short	(.L_150 - .L_149)
	.align		4
.L_149:
        /*037c*/ 	.word	index@(_Z18gpu_update_weightsffPfS_mm)
        /*0380*/ 	.word	0x00000000


	//----- nvinfo : EIATTR_MIN_STACK_SIZE
	.align		4
.L_150:
        /*0384*/ 	.byte	0x04, 0x12
        /*0386*/ 	.short	(.L_152 - .L_151)
	.align		4
.L_151:
        /*0388*/ 	.word	index@(_Z14gpu_derivativePfS_S_S_iii)
        /*038c*/ 	.word	0x00000000


	//----- nvinfo : EIATTR_MIN_STACK_SIZE
	.align		4
.L_152:
        /*0390*/ 	.byte	0x04, 0x12
        /*0392*/ 	.short	(.L_154 - .L_153)
	.align		4
.L_153:
        /*0394*/ 	.word	index@(_Z17gpu_sigmoid_primePfS_ii)
        /*0398*/ 	.word	0x00000000


	//----- nvinfo : EIATTR_MIN_STACK_SIZE
	.align		4
.L_154:
        /*039c*/ 	.byte	0x04, 0x12
        /*039e*/ 	.short	(.L_156 - .L_155)
	.align		4
.L_155:
        /*03a0*/ 	.word	index@(_Z21gpu_weight_derivativePfS_S_iii)
        /*03a4*/ 	.word	0x00000000


	//----- nvinfo : EIATTR_MIN_STACK_SIZE
	.align		4
.L_156:
        /*03a8*/ 	.byte	0x04, 0x12
        /*03aa*/ 	.short	(.L_158 - .L_157)
	.align		4
.L_157:
        /*03ac*/ 	.word	index@(_Z21gpu_add_two_same_sizePfS_mm)
        /*03b0*/ 	.word	0x00000000


	//----- nvinfo : EIATTR_MIN_STACK_SIZE
	.align		4
.L_158:
        /*03b4*/ 	.byte	0x04, 0x12
        /*03b6*/ 	.short	(.L_160 - .L_159)
	.align		4
.L_159:
        /*03b8*/ 	.word	index@(_Z23gpu_cle_cost_derivativePfS_S_ii)
        /*03bc*/ 	.word	0x00000000


	//----- nvinfo : EIATTR_MIN_STACK_SIZE
	.align		4
.L_160:
        /*03c0*/ 	.byte	0x04, 0x12
        /*03c2*/ 	.short	(.L_162 - .L_161)
	.align		4
.L_161:
        /*03c4*/ 	.word	index@(_Z23gpu_mse_cost_derivativePfS_S_ii)
        /*03c8*/ 	.word	0x00000000


	//----- nvinfo : EIATTR_MIN_STACK_SIZE
	.align		4
.L_162:
        /*03cc*/ 	.byte	0x04, 0x12
        /*03ce*/ 	.short	(.L_164 - .L_163)
	.align		4
.L_163:
        /*03d0*/ 	.word	index@(_Z12gpu_cle_costPfS_S_ii)
        /*03d4*/ 	.word	0x00000000


	//----- nvinfo : EIATTR_MIN_STACK_SIZE
	.align		4
.L_164:
        /*03d8*/ 	.byte	0x04, 0x12
        /*03da*/ 	.short	(.L_166 - .L_165)
	.align		4
.L_165:
        /*03dc*/ 	.word	index@(_Z12gpu_mse_costPfS_S_ii)
        /*03e0*/ 	.word	0x00000000


	//----- nvinfo : EIATTR_MIN_STACK_SIZE
	.align		4
.L_166:
        /*03e4*/ 	.byte	0x04, 0x12
        /*03e6*/ 	.short	(.L_168 - .L_167)
	.align		4
.L_167:
        /*03e8*/ 	.word	index@(_Z18gpu_matrix_sigmoidPfS_ii)
        /*03ec*/ 	.word	0x00000000


	//----- nvinfo : EIATTR_MIN_STACK_SIZE
	.align		4
.L_168:
        /*03f0*/ 	.byte	0x04, 0x12
        /*03f2*/ 	.short	(.L_170 - .L_169)
	.align		4
.L_169:
        /*03f4*/ 	.word	index@(_Z26gpu_matmul_check_convergedPfS_S_fiii)
        /*03f8*/ 	.word	0x00000000


	//----- nvinfo : EIATTR_MIN_STACK_SIZE
	.align		4
.L_170:
        /*03fc*/ 	.byte	0x04, 0x12
        /*03fe*/ 	.short	(.L_172 - .L_171)
	.align		4
.L_171:
        /*0400*/ 	.word	index@(_Z18gpu_partial_matmulPfS_S_iiii)
        /*0404*/ 	.word	0x00000000


	//----- nvinfo : EIATTR_MIN_STACK_SIZE
	.align		4
.L_172:
        /*0408*/ 	.byte	0x04, 0x12
        /*040a*/ 	.short	(.L_174 - .L_173)
	.align		4
.L_173:
        /*040c*/ 	.word	index@(_Z10gpu_matmulPfS_S_iii)
        /*0410*/ 	.word	0x00000000


	//----- nvinfo : EIATTR_MIN_STACK_SIZE
	.align		4
.L_174:
        /*0414*/ 	.byte	0x04, 0x12
        /*0416*/ 	.short	(.L_176 - .L_175)
	.align		4
.L_175:
        /*0418*/ 	.word	index@(_Z10gpu_linearPfS_S_S_iii)
        /*041c*/ 	.word	0x00000000


	//----- nvinfo : EIATTR_MIN_STACK_SIZE
	.align		4
.L_176:
        /*0420*/ 	.byte	0x04, 0x12
        /*0422*/ 	.short	(.L_178 - .L_177)
	.align		4
.L_177:
        /*0424*/ 	.word	index@(_Z22gpu_transpose_2D_arrayPfS_mm)
        /*0428*/ 	.word	0x00000000
.L_178:


//--------------------- .nv.compat                --------------------------
	.section	.nv.compat,"",@"SHT_CUDA_COMPAT_INFO"
	.align	4
        /*0000*/ 	.byte	0x02, 0x09, 0x00, 0x00, 0x02, 0x02, 0x01, 0x00, 0x02, 0x05, 0x05, 0x00, 0x03, 0x07, 0x01, 0x01
        /*0010*/ 	.byte	0x02, 0x03, 0x00, 0x00, 0x02, 0x06, 0x01, 0x00, 0x04, 0x0b, 0x08, 0x00, 0x01, 0x00, 0x00, 0x00
        /*0020*/ 	.byte	0x00, 0x00, 0x00, 0x00


//--------------------- .nv.info._Z24gpu_reorder_eigenvectorsPfS_Pimm --------------------------
	.section	.nv.info._Z24gpu_reorder_eigenvectorsPfS_Pimm,"",@"SHT_CUDA_INFO"
	.sectionflags	@""
	.align	4


	//----- nvinfo : EIATTR_CUDA_API_VERSION
	.align		4
        /*0000*/ 	.byte	0x04, 0x37
        /*0002*/ 	.short	(.L_180 - .L_179)
.L_179:
        /*0004*/ 	.word	0x00000082


	//----- nvinfo : EIATTR_KPARAM_INFO
	.align		4
.L_180:
        /*0008*/ 	.byte	0x04, 0x17
        /*000a*/ 	.short	(.L_182 - .L_181)
.L_181:
        /*000c*/ 	.word	0x00000000
        /*0010*/ 	.short	0x0004
        /*0012*/ 	.short	0x0020
        /*0014*/ 	.byte	0x00, 0xf0, 0x21, 0x00


	//----- nvinfo : EIATTR_KPARAM_INFO
	.align		4
.L_182:
        /*0018*/ 	.byte	0x04, 0x17
        /*001a*/ 	.short	(.L_184 - .L_183)
.L_183:
        /*001c*/ 	.word	0x00000000
        /*0020*/ 	.short	0x0003
        /*0022*/ 	.short	0x0018
        /*0024*/ 	.byte	0x00, 0xf0, 0x21, 0x00


	//----- nvinfo : EIATTR_KPARAM_INFO
	.align		4
.L_184:
        /*0028*/ 	.byte	0x04, 0x17
        /*002a*/ 	.short	(.L_186 - .L_185)
.L_185:
        /*002c*/ 	.word	0x00000000
        /*0030*/ 	.short	0x0002
        /*0032*/ 	.short	0x0010
        /*0034*/ 	.byte	0x00, 0xf5, 0x21, 0x00


	//----- nvinfo : EIATTR_KPARAM_INFO
	.align		4
.L_186:
        /*0038*/ 	.byte	0x04, 0x17
        /*003a*/ 	.short	(.L_188 - .L_187)
.L_187:
        /*003c*/ 	.word	0x00000000
        /*0040*/ 	.short	0x0001
        /*0042*/ 	.short	0x0008
        /*0044*/ 	.byte	0x00, 0xf5, 0x21, 0x00


	//----- nvinfo : EIATTR_KPARAM_INFO
	.align		4
.L_188:
        /*0048*/ 	.byte	0x04, 0x17
        /*004a*/ 	.short	(.L_190 - .L_189)
.L_189:
        /*004c*/ 	.word	0x00000000
        /*0050*/ 	.short	0x0000
        /*0052*/ 	.short	0x0000
        /*0054*/ 	.byte	0x00, 0xf5, 0x21, 0x00


	//----- nvinfo : EIATTR_SPARSE_MMA_MASK
	.align		4
.L_190:
        /*0058*/ 	.byte	0x03, 0x50
        /*005a*/ 	.short	0x0000


	//----- nvinfo : EIATTR_MAXREG_COUNT
	.align		4
        /*005c*/ 	.byte	0x03, 0x1b
        /*005e*/ 	.short	0x00ff


	//----- nvinfo : EIATTR_MERCURY_ISA_VERSION
	.align		4
        /*0060*/ 	.byte	0x03, 0x5f
        /*0062*/ 	.short	0x0101


	//----- nvinfo : EIATTR_VRC_CTA_INIT_COUNT
	.align		4
        /*0064*/ 	.byte	0x02, 0x4a
	.zero		1
	.zero		1


	//----- nvinfo : EIATTR_EXIT_INSTR_OFFSETS
	.align		4
        /*0068*/ 	.byte	0x04, 0x1c
        /*006a*/ 	.short	(.L_192 - .L_191)


	//   ....[0]....
.L_191:
        /*006c*/ 	.word	0x000000f0


	//   ....[1]....
        /*0070*/ 	.word	0x00000230


	//----- nvinfo : EIATTR_CBANK_PARAM_SIZE
	.align		4
.L_192:
        /*0074*/ 	.byte	0x03, 0x19
        /*0076*/ 	.short	0x0028


	//----- nvinfo : EIATTR_PARAM_CBANK
	.align		4
        /*0078*/ 	.byte	0x04, 0x0a
        /*007a*/ 	.short	(.L_194 - .L_193)
	.align		4
.L_193:
        /*007c*/ 	.word	index@(.nv.constant0._Z24gpu_reorder_eigenvectorsPfS_Pimm)
        /*0080*/ 	.short	0x0380
        /*0082*/ 	.short	0x0028


	//----- nvinfo : EIATTR_SW_WAR
	.align		4
.L_194:
        /*0084*/ 	.byte	0x04, 0x36
        /*0086*/ 	.short	(.L_196 - .L_195)
.L_195:
        /*0088*/ 	.word	0x00000008
.L_196:


//--------------------- .nv.info._Z21gpu_eigenvector_signsPfS_mm --------------------------
	.section	.nv.info._Z21gpu_eigenvector_signsPfS_mm,"",@"SHT_CUDA_INFO"
	.sectionflags	@""
	.align	4


	//----- nvinfo : EIATTR_CUDA_API_VERSION
	.align		4
        /*0000*/ 	.byte	0x04, 0x37
        /*0002*/ 	.short	(.L_198 - .L_197)
.L_197:
        /*0004*/ 	.word	0x00000082


	//----- nvinfo : EIATTR_KPARAM_INFO
	.align		4
.L_198:
        /*0008*/ 	.byte	0x04, 0x17
        /*000a*/ 	.short	(.L_200 - .L_199)
.L_199:
        /*000c*/ 	.word	0x00000000
        /*0010*/ 	.short	0x0003
        /*0012*/ 	.short	0x0018
        /*0014*/ 	.byte	0x00, 0xf0, 0x21, 0x00


	//----- nvinfo : EIATTR_KPARAM_INFO
	.align		4
.L_200:
        /*0018*/ 	.byte	0x04, 0x17
        /*001a*/ 	.short	(.L_202 - .L_201)
.L_201:
        /*001c*/ 	.word	0x00000000
        /*0020*/ 	.short	0x0002
        /*0022*/ 	.short	0x0010
        /*0024*/ 	.byte	0x00, 0xf0, 0x21, 0x00


	//----- nvinfo : EIATTR_KPARAM_INFO
	.align		4
.L_202:
        /*0028*/ 	.byte	0x04, 0x17
        /*002a*/ 	.short	(.L_204 - .L_203)
.L_203:
        /*002c*/ 	.word	0x00000000
        /*0030*/ 	.short	0x0001
        /*0032*/ 	.short	0x0008
        /*0034*/ 	.byte	0x00, 0xf5, 0x21, 0x00


	//----- nvinfo : EIATTR_KPARAM_INFO
	.align		4
.L_204:
        /*0038*/ 	.byte	0x04, 0x17
        /*003a*/ 	.short	(.L_206 - .L_205)
.L_205:
        /*003c*/ 	.word	0x00000000
        /*0040*/ 	.short	0x0000
        /*0042*/ 	.short	0x0000
        /*0044*/ 	.byte	0x00, 0xf5, 0x21, 0x00


	//----- nvinfo : EIATTR_SPARSE_MMA_MASK
	.align		4
.L_206:
        /*0048*/ 	.byte	0x03, 0x50
        /*004a*/ 	.short	0x0000


	//----- nvinfo : EIATTR_MAXREG_COUNT
	.align		4
        /*004c*/ 	.byte	0x03, 0x1b
        /*004e*/ 	.short	0x00ff


	//----- nvinfo : EIATTR_MERCURY_ISA_VERSION
	.align		4
        /*0050*/ 	.byte	0x03, 0x5f
        /*0052*/ 	.short	0x0101


	//----- nvinfo : EIATTR_VRC_CTA_INIT_COUNT
	.align		4
        /*0054*/ 	.byte	0x02, 0x4a
	.zero		1
	.zero		1


	//----- nvinfo : EIATTR_EXIT_INSTR_OFFSETS
	.align		4
        /*0058*/ 	.byte	0x04, 0x1c
        /*005a*/ 	.short	(.L_208 - .L_207)


	//   ....[0]....
.L_207:
        /*005c*/ 	.word	0x000000d0


	//   ....[1]....
        /*0060*/ 	.word	0x00001120


	//   ....[2]....
        /*0064*/ 	.word	0x00001140


	//   ....[3]....
        /*0068*/ 	.word	0x000016c0


	//   ....[4]....
        /*006c*/ 	.word	0x00001a50


	//   ....[5]....
        /*0070*/ 	.word	0x00001c80


	//   ....[6]....
        /*0074*/ 	.word	0x00001d80


	//----- nvinfo : EIATTR_CBANK_PARAM_SIZE
	.align		4
.L_208:
        /*0078*/ 	.byte	0x03, 0x19
        /*007a*/ 	.short	0x0020


	//----- nvinfo : EIATTR_PARAM_CBANK
	.align		4
        /*007c*/ 	.byte	0x04, 0x0a
        /*007e*/ 	.short	(.L_210 - .L_209)
	.align		4
.L_209:
        /*0080*/ 	.word	index@(.nv.constant0._Z21gpu_eigenvector_signsPfS_mm)
        /*0084*/ 	.short	0x0380
        /*0086*/ 	.short	0x0020


	//----- nvinfo : EIATTR_SW_WAR
	.align		4
.L_210:
        /*0088*/ 	.byte	0x04, 0x36
        /*008a*/ 	.short	(.L_212 - .L_211)
.L_211:
        /*008c*/ 	.word	0x00000008
.L_212:


//--------------------- .nv.info._Z19gpu_qr_clamp_r_to_0Pfmm --------------------------
	.section	.nv.info._Z19gpu_qr_clamp_r_to_0Pfmm,"",@"SHT_CUDA_INFO"
	.sectionflags	@""
	.align	4


	//----- nvinfo : EIATTR_CUDA_API_VERSION
	.align		4
        /*0000*/ 	.byte	0x04, 0x37
        /*0002*/ 	.short	(.L_214 - .L_213)
.L_213:
        /*0004*/ 	.word	0x00000082


	//----- nvinfo : EIATTR_KPARAM_INFO
	.align		4
.L_214:
        /*0008*/ 	.byte	0x04, 0x17
        /*000a*/ 	.short	(.L_216 - .L_215)
.L_215:
        /*000c*/ 	.word	0x00000000
        /*0010*/ 	.short	0x0002
        /*0012*/ 	.short	0x0010
        /*0014*/ 	.byte	0x00, 0xf0, 0x21, 0x00


	//----- nvinfo : EIATTR_KPARAM_INFO
	.align		4
.L_216:
        /*0018*/ 	.byte	0x04, 0x17
        /*001a*/ 	.short	(.L_218 - .L_217)
.L_217:
        /*001c*/ 	.word	0x00000000
        /*0020*/ 	.short	0x0001
        /*0022*/ 	.short	0x0008
        /*0024*/ 	.byte	0x00, 0xf0, 0x21, 0x00


	//----- nvinfo : EIATTR_KPARAM_INFO
	.align		4
.L_218:
        /*0028*/ 	.byte	0x04, 0x17
        /*002a*/ 	.short	(.L_220 - .L_219)
.L_219:
        /*002c*/ 	.word	0x00000000
        /*0030*/ 	.short	0x0000
        /*0032*/ 	.short	0x0000
        /*0034*/ 	.byte	0x00, 0xf5, 0x21, 0x00


	//----- nvinfo : EIATTR_SPARSE_MMA_MASK
	.align		4
.L_220:
        /*0038*/ 	.byte	0x03, 0x50
        /*003a*/ 	.short	0x0000


	//----- nvinfo : EIATTR_MAXREG_COUNT
	.align		4
        /*003c*/ 	.byte	0x03, 0x1b
        /*003e*/ 	.short	0x00ff


	//----- nvinfo : EIATTR_MERCURY_ISA_VERSION
	.align		4
        /*0040*/ 	.byte	0x03, 0x5f
        /*0042*/ 	.short	0x0101


	//----- nvinfo : EIATTR_VRC_CTA_INIT_COUNT
	.align		4
        /*0044*/ 	.byte	0x02, 0x4a
	.zero		1
	.zero		1


	//----- nvinfo : EIATTR_EXIT_INSTR_OFFSETS
	.align		4
        /*0048*/ 	.byte	0x04, 0x1c
        /*004a*/ 	.short	(.L_222 - .L_221)


	//   ....[0]....
.L_221:
        /*004c*/ 	.word	0x00000100


	//   ....[1]....
        /*0050*/ 	.word	0x00000190


	//----- nvinfo : EIATTR_CBANK_PARAM_SIZE
	.align		4
.L_222:
        /*0054*/ 	.byte	0x03, 0x19
        /*0056*/ 	.short	0x0018


	//----- nvinfo : EIATTR_PARAM_CBANK
	.align		4
        /*0058*/ 	.byte	0x04, 0x0a
        /*005a*/ 	.short	(.L_224 - .L_223)
	.align		4
.L_223:
        /*005c*/ 	.word	index@(.nv.constant0._Z19gpu_qr_clamp_r_to_0Pfmm)
        /*0060*/ 	.short	0x0380
        /*0062*/ 	.short	0x0018


	//----- nvinfo : EIATTR_SW_WAR
	.align		4
.L_224:
        /*0064*/ 	.byte	0x04, 0x36
        /*0066*/ 	.short	(.L_226 - .L_225)
.L_225:
        /*0068*/ 	.word	0x00000008
.L_226:


//--------------------- .nv.info._Z14gpu_qr_l2_normPfS_mmi --------------------------
	.section	.nv.info._Z14gpu_qr_l2_normPfS_mmi,"",@"SHT_CUDA_INFO"
	.sectionflags	@""
	.align	4


	//----- nvinfo : EIATTR_CUDA_API_VERSION
	.align		4
        /*0000*/ 	.byte	0x04, 0x37
        /*0002*/ 	.short	(.L_228 - .L_227)
.L_227:
        /*0004*/ 	.word	0x00000082


	//----- nvinfo : EIATTR_KPARAM_INFO
	.align		4
.L_228:
        /*0008*/ 	.byte	0x04, 0x17
        /*000a*/ 	.short	(.L_230 - .L_229)
.L_229:
        /*000c*/ 	.word	0x00000000
        /*0010*/ 	.short	0x0004
        /*0012*/ 	.short	0x0020
        /*0014*/ 	.byte	0x00, 0xf0, 0x11, 0x00


	//----- nvinfo : EIATTR_KPARAM_INFO
	.align		4
.L_230:
        /*0018*/ 	.byte	0x04, 0x17
        /*001a*/ 	.short	(.L_232 - .L_231)
.L_231:
        /*001c*/ 	.word	0x00000000
        /*0020*/ 	.short	0x0003
        /*0022*/ 	.short	0x0018
        /*0024*/ 	.byte	0x00, 0xf0, 0x21, 0x00


	//----- nvinfo : EIATTR_KPARAM_INFO
	.align		4
.L_232:
        /*0028*/ 	.byte	0x04, 0x17
        /*002a*/ 	.short	(.L_234 - .L_233)
.L_233:
        /*002c*/ 	.word	0x00000000
        /*0030*/ 	.short	0x0002
        /*0032*/ 	.short	0x0010
        /*0034*/ 	.byte	0x00, 0xf0, 0x21, 0x00


	//----- nvinfo : EIATTR_KPARAM_INFO
	.align		4
.L_234:
        /*0038*/ 	.byte	0x04, 0x17
        /*003a*/ 	.short	(.L_236 - .L_235)
.L_235:
        /*003c*/ 	.word	0x00000000
        /*0040*/ 	.short	0x0001
        /*0042*/ 	.short	0x0008
        /*0044*/ 	.byte	0x00, 0xf5, 0x21, 0x00


	//----- nvinfo : EIATTR_KPARAM_INFO
	.align		4
.L_236:
        /*0048*/ 	.byte	0x04, 0x17
        /*004a*/ 	.short	(.L_238 - .L_237)
.L_237:
        /*004c*/ 	.word	0x00000000
        /*0050*/ 	.short	0x0000
        /*0052*/ 	.short	0x0000
        /*0054*/ 	.byte	0x00, 0xf5, 0x21, 0x00


	//----- nvinfo : EIATTR_SPARSE_MMA_MASK
	.align		4
.L_238:
        /*0058*/ 	.byte	0x03, 0x50
        /*005a*/ 	.short	0x0000


	//----- nvinfo : EIATTR_MAXREG_COUNT
	.align		4
        /*005c*/ 	.byte	0x03, 0x1b
        /*005e*/ 	.short	0x00ff


	//----- nvinfo : EIATTR_MERCURY_ISA_VERSION
	.align		4
        /*0060*/ 	.byte	0x03, 0x5f
        /*0062*/ 	.short	0x0101


	//----- nvinfo : EIATTR_VRC_CTA_INIT_COUNT
	.align		4
        /*0064*/ 	.byte	0x02, 0x4a
	.zero		1
	.zero		1


	//----- nvinfo : EIATTR_EXIT_INSTR_OFFSETS
	.align		4
        /*0068*/ 	.byte	0x04, 0x1c
        /*006a*/ 	.short	(.L_240 - .L_239)


	//   ....[0]....
.L_239:
        /*006c*/ 	.word	0x000000e0


	//   ....[1]....
        /*0070*/ 	.word	0x000012b0


	//   ....[2]....
        /*0074*/ 	.word	0x00001d70


	//   ....[3]....
        /*0078*/ 	.word	0x00002450


	//   ....[4]....
        /*007c*/ 	.word	0x00002810


	//   ....[5]....
        /*0080*/ 	.word	0x000029b0


	//----- nvinfo : EIATTR_CRS_STACK_SIZE
	.align		4
.L_240:
        /*0084*/ 	.byte	0x04, 0x1e
        /*0086*/ 	.short	(.L_242 - .L_241)
.L_241:
        /*0088*/ 	.word	0x00000000


	//----- nvinfo : EIATTR_CBANK_PARAM_SIZE
	.align		4
.L_242:
        /*008c*/ 	.byte	0x03, 0x19
        /*008e*/ 	.short	0x0024


	//----- nvinfo : EIATTR_PARAM_CBANK
	.align		4
        /*0090*/ 	.byte	0x04, 0x0a
        /*0092*/ 	.short	(.L_244 - .L_243)
	.align		4
.L_243:
        /*0094*/ 	.word	index@(.nv.constant0._Z14gpu_qr_l2_normPfS_mmi)
        /*0098*/ 	.short	0x0380
        /*009a*/ 	.short	0x0024


	//----- nvinfo : EIATTR_SW_WAR
	.align		4
.L_244:
        /*009c*/ 	.byte	0x04, 0x36
        /*009e*/ 	.short	(.L_246 - .L_245)
.L_245:
        /*00a0*/ 	.word	0x00000008
.L_246:


//--------------------- .nv.info._Z13gpu_qr_columnPfS_S_mmi --------------------------
	.section	.nv.info._Z13gpu_qr_columnPfS_S_mmi,"",@"SHT_CUDA_INFO"
	.sectionflags	@""
	.align	4


	//----- nvinfo : EIATTR_CUDA_API_VERSION
	.align		4
        /*0000*/ 	.byte	0x04, 0x37
        /*0002*/ 	.short	(.L_248 - .L_247)
.L_247:
        /*0004*/ 	.word	0x00000082


	//----- nvinfo : EIATTR_KPARAM_INFO
	.align		4
.L_248:
        /*0008*/ 	.byte	0x04, 0x17
        /*000a*/ 	.short	(.L_250 - .L_249)
.L_249:
        /*000c*/ 	.word	0x00000000
        /*0010*/ 	.short	0x0005
        /*0012*/ 	.short	0x0028
        /*0014*/ 	.byte	0x00, 0xf0, 0x11, 0x00


	//----- nvinfo : EIATTR_KPARAM_INFO
	.align		4
.L_250:
        /*0018*/ 	.byte	0x04, 0x17
        /*001a*/ 	.short	(.L_252 - .L_251)
.L_251:
        /*001c*/ 	.word	0x00000000
        /*0020*/ 	.short	0x0004
        /*0022*/ 	.short	0x0020
        /*0024*/ 	.byte	0x00, 0xf0, 0x21, 0x00


	//----- nvinfo : EIATTR_KPARAM_INFO
	.align		4
.L_252:
        /*0028*/ 	.byte	0x04, 0x17
        /*002a*/ 	.short	(.L_254 - .L_253)
.L_253:
        /*002c*/ 	.word	0x00000000
        /*0030*/ 	.short	0x0003
        /*0032*/ 	.short	0x0018
        /*0034*/ 	.byte	0x00, 0xf0, 0x21, 0x00


	//----- nvinfo : EIATTR_KPARAM_INFO
	.align		4
.L_254:
        /*0038*/ 	.byte	0x04, 0x17
        /*003a*/ 	.short	(.L_256 - .L_255)
.L_255:
        /*003c*/ 	.word	0x00000000
        /*0040*/ 	.short	0x0002
        /*0042*/ 	.short	0x0010
        /*0044*/ 	.byte	0x00, 0xf5, 0x21, 0x00


	//----- nvinfo : EIATTR_KPARAM_INFO
	.align		4
.L_256:
        /*0048*/ 	.byte	0x04, 0x17
        /*004a*/ 	.short	(.L_258 - .L_257)
.L_257:
        /*004c*/ 	.word	0x00000000
        /*0050*/ 	.short	0x0001
        /*0052*/ 	.short	0x0008
        /*0054*/ 	.byte	0x00, 0xf5, 0x21, 0x00


	//----- nvinfo : EIATTR_KPARAM_INFO
	.align		4
.L_258:
        /*0058*/ 	.byte	0x04, 0x17
        /*005a*/ 	.short	(.L_260 - .L_259)
.L_259:
        /*005c*/ 	.word	0x00000000
        /*0060*/ 	.short	0x0000
        /*0062*/ 	.short	0x0000
        /*0064*/ 	.byte	0x00, 0xf5, 0x21, 0x00


	//----- nvinfo : EIATTR_SPARSE_MMA_MASK
	.align		4
.L_260:
        /*0068*/ 	.byte	0x03, 0x50
        /*006a*/ 	.short	0x0000


	//----- nvinfo : EIATTR_MAXREG_COUNT
	.align		4
        /*006c*/ 	.byte	0x03, 0x1b
        /*006e*/ 	.short	0x00ff


	//----- nvinfo : EIATTR_MERCURY_ISA_VERSION
	.align		4
        /*0070*/ 	.byte	0x03, 0x5f
        /*0072*/ 	.short	0x0101


	//----- nvinfo : EIATTR_VRC_CTA_INIT_COUNT
	.align		4
        /*0074*/ 	.byte	0x02, 0x4a
	.zero		1
	.zero		1


	//----- nvinfo : EIATTR_EXIT_INSTR_OFFSETS
	.align		4
        /*0078*/ 	.byte	0x04, 0x1c
        /*007a*/ 	.short	(.L_262 - .L_261)


	//   ....[0]....
.L_261:
        /*007c*/ 	.word	0x00000100


	//   ....[1]....
        /*0080*/ 	.word	0x00000210


	//   ....[2]....
        /*0084*/ 	.word	0x00000500


	//   ....[3]....
        /*0088*/ 	.word	0x00000690


	//----- nvinfo : EIATTR_CRS_STACK_SIZE
	.align		4
.L_262:
        /*008c*/ 	.byte	0x04, 0x1e
        /*008e*/ 	.short	(.L_264 - .L_263)
.L_263:
        /*0090*/ 	.word	0x00000000


	//----- nvinfo : EIATTR_CBANK_PARAM_SIZE
	.align		4
.L_264:
        /*0094*/ 	.byte	0x03, 0x19
        /*0096*/ 	.short	0x002c


	//----- nvinfo : EIATTR_PARAM_CBANK
	.align		4
        /*0098*/ 	.byte	0x04, 0x0a
        /*009a*/ 	.short	(.L_266 - .L_265)
	.align		4
.L_265:
        /*009c*/ 	.word	index@(.nv.constant0._Z13gpu_qr_columnPfS_S_mmi)
        /*00a0*/ 	.short	0x0380
        /*00a2*/ 	.short	0x002c


	//----- nvinfo : EIATTR_SW_WAR
	.align		4
.L_266:
        /*00a4*/ 	.byte	0x04, 0x36
        /*00a6*/ 	.short	(.L_268 - .L_267)
.L_267:
        /*00a8*/ 	.word	0x00000008
.L_268:


//--------------------- .nv.info._Z18gpu_qr_column_multPfS_S_mmi --------------------------
	.section	.nv.info._Z18gpu_qr_column_multPfS_S_mmi,"",@"SHT_CUDA_INFO"
	.sectionflags	@""
	.align	4


	//----- nvinfo : EIATTR_CUDA_API_VERSION
	.align		4
        /*0000*/ 	.byte	0x04, 0x37
        /*0002*/ 	.short	(.L_270 - .L_269)
.L_269:
        /*0004*/ 	.word	0x00000082


	//----- nvinfo : EIATTR_KPARAM_INFO
	.align		4
.L_270:
        /*0008*/ 	.byte	0x04, 0x17
        /*000a*/ 	.short	(.L_272 - .L_271)
.L_271:
        /*000c*/ 	.word	0x00000000
        /*0010*/ 	.short	0x0005
        /*0012*/ 	.short	0x0028
        /*0014*/ 	.byte	0x00, 0xf0, 0x11, 0x00


	//----- nvinfo : EIATTR_KPARAM_INFO
	.align		4
.L_272:
        /*0018*/ 	.byte	0x04, 0x17
        /*001a*/ 	.short	(.L_274 - .L_273)
.L_273:
        /*001c*/ 	.word	0x00000000
        /*0020*/ 	.short	0x0004
        /*0022*/ 	.short	0x0020
        /*0024*/ 	.byte	0x00, 0xf0, 0x21, 0x00


	//----- nvinfo : EIATTR_KPARAM_INFO
	.align		4
.L_274:
        /*0028*/ 	.byte	0x04, 0x17
        /*002a*/ 	.short	(.L_276 - .L_275)
.L_275:
        /*002c*/ 	.word	0x00000000
        /*0030*/ 	.short	0x0003
        /*0032*/ 	.short	0x0018
        /*0034*/ 	.byte	0x00, 0xf0, 0x21, 0x00


	//----- nvinfo : EIATTR_KPARAM_INFO
	.align		4
.L_276:
        /*0038*/ 	.byte	0x04, 0x17
        /*003a*/ 	.short	(.L_278 - .L_277)
.L_277:
        /*003c*/ 	.word	0x00000000
        /*0040*/ 	.short	0x0002
        /*0042*/ 	.short	0x0010
        /*0044*/ 	.byte	0x00, 0xf5, 0x21, 0x00


	//----- nvinfo : EIATTR_KPARAM_INFO
	.align		4
.L_278:
        /*0048*/ 	.byte	0x04, 0x17
        /*004a*/ 	.short	(.L_280 - .L_279)
.L_279:
        /*004c*/ 	.word	0x00000000
        /*0050*/ 	.short	0x0001
        /*0052*/ 	.short	0x0008
        /*0054*/ 	.byte	0x00, 0xf5, 0x21, 0x00


	//----- nvinfo : EIATTR_KPARAM_INFO
	.align		4
.L_280:
        /*0058*/ 	.byte	0x04, 0x17
        /*005a*/ 	.short	(.L_282 - .L_281)
.L_281:
        /*005c*/ 	.word	0x00000000
        /*0060*/ 	.short	0x0000
        /*0062*/ 	.short	0x0000
        /*0064*/ 	.byte	0x00, 0xf5, 0x21, 0x00


	//----- nvinfo : EIATTR_SPARSE_MMA_MASK
	.align		4
.L_282:
        /*0068*/ 	.byte	0x03, 0x50
        /*006a*/ 	.short	0x0000


	//----- nvinfo : EIATTR_MAXREG_COUNT
	.align		4
        /*006c*/ 	.byte	0x03, 0x1b
        /*006e*/ 	.short	0x00ff


	//----- nvinfo : EIATTR_MERCURY_ISA_VERSION
	.align		4
        /*0070*/ 	.byte	0x03, 0x5f
        /*0072*/ 	.short	0x0101


	//----- nvinfo : EIATTR_VRC_CTA_INIT_COUNT
	.align		4
        /*0074*/ 	.byte	0x02, 0x4a
	.zero		1
	.zero		1


	//----- nvinfo : EIATTR_EXIT_INSTR_OFFSETS
	.align		4
        /*0078*/ 	.byte	0x04, 0x1c
        /*007a*/ 	.short	(.L_284 - .L_283)


	//   ....[0]....
.L_283:
        /*007c*/ 	.word	0x000000e0


	//   ....[1]....
        /*0080*/ 	.word	0x00000dd0


	//----- nvinfo : EIATTR_CBANK_PARAM_SIZE
	.align		4
.L_284:
        /*0084*/ 	.byte	0x03, 0x19
        /*0086*/ 	.short	0x002c


	//----- nvinfo : EIATTR_PARAM_CBANK
	.align		4
        /*0088*/ 	.byte	0x04, 0x0a
        /*008a*/ 	.short	(.L_286 - .L_285)
	.align		4
.L_285:
        /*008c*/ 	.word	index@(.nv.constant0._Z18gpu_qr_column_multPfS_S_mmi)
        /*0090*/ 	.short	0x0380
        /*0092*/ 	.short	0x002c


	//----- nvinfo : EIATTR_SW_WAR
	.align		4
.L_286:
        /*0094*/ 	.byte	0x04, 0x36
        /*0096*/ 	.short	(.L_288 - .L_287)
.L_287:
        /*0098*/ 	.word	0x00000008
.L_288:


//--------------------- .nv.info._Z19gpu_calc_covariancePfS_mm --------------------------
	.section	.nv.info._Z19gpu_calc_covariancePfS_mm,"",@"SHT_CUDA_INFO"
	.sectionflags	@""
	.align	4


	//----- nvinfo : EIATTR_CUDA_API_VERSION
	.align		4
        /*0000*/ 	.byte	0x04, 0x37
        /*0002*/ 	.short	(.L_290 - .L_289)
.L_289:
        /*0004*/ 	.word	0x00000082


	//----- nvinfo : EIATTR_KPARAM_INFO
	.align		4
.L_290:
        /*0008*/ 	.byte	0x04, 0x17
        /*000a*/ 	.short	(.L_292 - .L_291)
.L_291:
        /*000c*/ 	.word	0x00000000
        /*0010*/ 	.short	0x0003
        /*0012*/ 	.short	0x0018
        /*0014*/ 	.byte	0x00, 0xf0, 0x21, 0x00


	//----- nvinfo : EIATTR_KPARAM_INFO
	.align		4
.L_292:
        /*0018*/ 	.byte	0x04, 0x17
        /*001a*/ 	.short	(.L_294 - .L_293)
.L_293:
        /*001c*/ 	.word	0x00000000
        /*0020*/ 	.short	0x0002
        /*0022*/ 	.short	0x0010
        /*0024*/ 	.byte	0x00, 0xf0, 0x21, 0x00


	//----- nvinfo : EIATTR_KPARAM_INFO
	.align		4
.L_294:
        /*0028*/ 	.byte	0x04, 0x17
        /*002a*/ 	.short	(.L_296 - .L_295)
.L_295:
        /*002c*/ 	.word	0x00000000
        /*0030*/ 	.short	0x0001
        /*0032*/ 	.short	0x0008
        /*0034*/ 	.byte	0x00, 0xf5, 0x21, 0x00


	//----- nvinfo : EIATTR_KPARAM_INFO
	.align		4
.L_296:
        /*0038*/ 	.byte	0x04, 0x17
        /*003a*/ 	.short	(.L_298 - .L_297)
.L_297:
        /*003c*/ 	.word	0x00000000
        /*0040*/ 	.short	0x0000
        /*0042*/ 	.short	0x0000
        /*0044*/ 	.byte	0x00, 0xf5, 0x21, 0x00


	//----- nvinfo : EIATTR_SPARSE_MMA_MASK
	.align		4
.L_298:
        /*0048*/ 	.byte	0x03, 0x50
        /*004a*/ 	.short	0x0000


	//----- nvinfo : EIATTR_MAXREG_COUNT
	.align		4
        /*004c*/ 	.byte	0x03, 0x1b
        /*004e*/ 	.short	0x00ff


	//----- nvinfo : EIATTR_MERCURY_ISA_VERSION
	.align		4
        /*0050*/ 	.byte	0x03, 0x5f
        /*0052*/ 	.short	0x0101


	//----- nvinfo : EIATTR_VRC_CTA_INIT_COUNT
	.align		4
        /*0054*/ 	.byte	0x02, 0x4a
	.zero		1
	.zero		1


	//----- nvinfo : EIATTR_EXIT_INSTR_OFFSETS
	.align		4
        /*0058*/ 	.byte	0x04, 0x1c
        /*005a*/ 	.short	(.L_300 - .L_299)


	//   ....[0]....
.L_299:
        /*005c*/ 	.word	0x000000f0


	//   ....[1]....
        /*0060*/ 	.word	0x00002300


	//----- nvinfo : EIATTR_CRS_STACK_SIZE
	.align		4
.L_300:
        /*0064*/ 	.byte	0x04, 0x1e
        /*0066*/ 	.short	(.L_302 - .L_301)
.L_301:
        /*0068*/ 	.word	0x00000000


	//----- nvinfo : EIATTR_CBANK_PARAM_SIZE
	.align		4
.L_302:
        /*006c*/ 	.byte	0x03, 0x19
        /*006e*/ 	.short	0x0020


	//----- nvinfo : EIATTR_PARAM_CBANK
	.align		4
        /*0070*/ 	.byte	0x04, 0x0a
        /*0072*/ 	.short	(.L_304 - .L_303)
	.align		4
.L_303:
        /*0074*/ 	.word	index@(.nv.constant0._Z19gpu_calc_covariancePfS_mm)
        /*0078*/ 	.short	0x0380
        /*007a*/ 	.short	0x0020


	//----- nvinfo : EIATTR_SW_WAR
	.align		4
.L_304:
        /*007c*/ 	.byte	0x04, 0x36
        /*007e*/ 	.short	(.L_306 - .L_305)
.L_305:
        /*0080*/ 	.word	0x00000008
.L_306:


//--------------------- .nv.info._Z15gpu_centre_dataPfS_S_mm --------------------------
	.section	.nv.info._Z15gpu_centre_dataPfS_S_mm,"",@"SHT_CUDA_INFO"
	.sectionflags	@""
	.align	4


	//----- nvinfo : EIATTR_CUDA_API_VERSION
	.align		4
        /*0000*/ 	.byte	0x04, 0x37
        /*0002*/ 	.short	(.L_308 - .L_307)
.L_307:
        /*0004*/ 	.word	0x00000082


	//----- nvinfo : EIATTR_KPARAM_INFO
	.align		4
.L_308:
        /*0008*/ 	.byte	0x04, 0x17
        /*000a*/ 	.short	(.L_310 - .L_309)
.L_309:
        /*000c*/ 	.word	0x00000000
        /*0010*/ 	.short	0x0004
        /*0012*/ 	.short	0x0020
        /*0014*/ 	.byte	0x00, 0xf0, 0x21, 0x00


	//----- nvinfo : EIATTR_KPARAM_INFO
	.align		4
.L_310:
        /*0018*/ 	.byte	0x04, 0x17
        /*001a*/ 	.short	(.L_312 - .L_311)
.L_311:
        /*001c*/ 	.word	0x00000000
        /*0020*/ 	.short	0x0003
        /*0022*/ 	.short	0x0018
        /*0024*/ 	.byte	0x00, 0xf0, 0x21, 0x00


	//----- nvinfo : EIATTR_KPARAM_INFO
	.align		4
.L_312:
        /*0028*/ 	.byte	0x04, 0x17
        /*002a*/ 	.short	(.L_314 - .L_313)
.L_313:
        /*002c*/ 	.word	0x00000000
        /*0030*/ 	.short	0x0002
        /*0032*/ 	.short	0x0010
        /*0034*/ 	.byte	0x00, 0xf5, 0x21, 0x00


	//----- nvinfo : EIATTR_KPARAM_INFO
	.align		4
.L_314:
        /*0038*/ 	.byte	0x04, 0x17
        /*003a*/ 	.short	(.L_316 - .L_315)
.L_315:
        /*003c*/ 	.word	0x00000000
        /*0040*/ 	.short	0x0001
        /*0042*/ 	.short	0x0008
        /*0044*/ 	.byte	0x00, 0xf5, 0x21, 0x00


	//----- nvinfo : EIATTR_KPARAM_INFO
	.align		4
.L_316:
        /*0048*/ 	.byte	0x04, 0x17
        /*004a*/ 	.short	(.L_318 - .L_317)
.L_317:
        /*004c*/ 	.word	0x00000000
        /*0050*/ 	.short	0x0000
        /*0052*/ 	.short	0x0000
        /*0054*/ 	.byte	0x00, 0xf5, 0x21, 0x00


	//----- nvinfo : EIATTR_SPARSE_MMA_MASK
	.align		4
.L_318:
        /*0058*/ 	.byte	0x03, 0x50
        /*005a*/ 	.short	0x0000


	//----- nvinfo : EIATTR_MAXREG_COUNT
	.align		4
        /*005c*/ 	.byte	0x03, 0x1b
        /*005e*/ 	.short	0x00ff


	//----- nvinfo : EIATTR_MERCURY_ISA_VERSION
	.align		4
        /*0060*/ 	.byte	0x03, 0x5f
        /*0062*/ 	.short	0x0101


	//----- nvinfo : EIATTR_VRC_CTA_INIT_COUNT
	.align		4
        /*0064*/ 	.byte	0x02, 0x4a
	.zero		1
	.zero		1


	//----- nvinfo : EIATTR_EXIT_INSTR_OFFSETS
	.align		4
        /*0068*/ 	.byte	0x04, 0x1c
        /*006a*/ 	.short	(.L_320 - .L_319)


	//   ....[0]....
.L_319:
        /*006c*/ 	.word	0x000000f0


	//   ....[1]....
        /*0070*/ 	.word	0x00000220


	//----- nvinfo : EIATTR_CBANK_PARAM_SIZE
	.align		4
.L_320:
        /*0074*/ 	.byte	0x03, 0x19
        /*0076*/ 	.short	0x0028


	//----- nvinfo : EIATTR_PARAM_CBANK
	.align		4
        /*0078*/ 	.byte	0x04, 0x0a
        /*007a*/ 	.short	(.L_322 - .L_321)
	.align		4
.L_321:
        /*007c*/ 	.word	index@(.nv.constant0._Z15gpu_centre_dataPfS_S_mm)
        /*0080*/ 	.short	0x0380
        /*0082*/ 	.short	0x0028


	//----- nvinfo : EIATTR_SW_WAR
	.align		4
.L_322:
        /*0084*/ 	.byte	0x04, 0x36
        /*0086*/ 	.short	(.L_324 - .L_323)
.L_323:
        /*0088*/ 	.word	0x00000008
.L_324:


//--------------------- .nv.info._Z19gpu_assign_z_scoresPfS_S_S_mm --------------------------
	.section	.nv.info._Z19gpu_assign_z_scoresPfS_S_S_mm,"",@"SHT_CUDA_INFO"
	.sectionflags	@""
	.align	4


	//----- nvinfo : EIATTR_CUDA_API_VERSION
	.align		4
        /*0000*/ 	.byte	0x04, 0x37
        /*0002*/ 	.short	(.L_326 - .L_325)
.L_325:
        /*0004*/ 	.word	0x00000082


	//----- nvinfo : EIATTR_KPARAM_INFO
	.align		4
.L_326:
        /*0008*/ 	.byte	0x04, 0x17
        /*000a*/ 	.short	(.L_328 - .L_327)
.L_327:
        /*000c*/ 	.word	0x00000000
        /*0010*/ 	.short	0x0005
        /*0012*/ 	.short	0x0028
        /*0014*/ 	.byte	0x00, 0xf0, 0x21, 0x00


	//----- nvinfo : EIATTR_KPARAM_INFO
	.align		4
.L_328:
        /*0018*/ 	.byte	0x04, 0x17
        /*001a*/ 	.short	(.L_330 - .L_329)
.L_329:
        /*001c*/ 	.word	0x00000000
        /*0020*/ 	.short	0x0004
        /*0022*/ 	.short	0x0020
        /*0024*/ 	.byte	0x00, 0xf0, 0x21, 0x00


	//----- nvinfo : EIATTR_KPARAM_INFO
	.align		4
.L_330:
        /*0028*/ 	.byte	0x04, 0x17
        /*002a*/ 	.short	(.L_332 - .L_331)
.L_331:
        /*002c*/ 	.word	0x00000000
        /*0030*/ 	.short	0x0003
        /*0032*/ 	.short	0x0018
        /*0034*/ 	.byte	0x00, 0xf5, 0x21, 0x00


	//----- nvinfo : EIATTR_KPARAM_INFO
	.align		4
.L_332:
        /*0038*/ 	.byte	0x04, 0x17
        /*003a*/ 	.short	(.L_334 - .L_333)
.L_333:
        /*003c*/ 	.word	0x00000000
        /*0040*/ 	.short	0x0002
        /*0042*/ 	.short	0x0010
        /*0044*/ 	.byte	0x00, 0xf5, 0x21, 0x00


	//----- nvinfo : EIATTR_KPARAM_INFO
	.align		4
.L_334:
        /*0048*/ 	.byte	0x04, 0x17
        /*004a*/ 	.short	(.L_336 - .L_335)
.L_335:
        /*004c*/ 	.word	0x00000000
        /*0050*/ 	.short	0x0001
        /*0052*/ 	.short	0x0008
        /*0054*/ 	.byte	0x00, 0xf5, 0x21, 0x00


	//----- nvinfo : EIATTR_KPARAM_INFO
	.align		4
.L_336:
        /*0058*/ 	.byte	0x04, 0x17
        /*005a*/ 	.short	(.L_338 - .L_337)
.L_337:
        /*005c*/ 	.word	0x00000000
        /*0060*/ 	.short	0x0000
        /*0062*/ 	.short	0x0000
        /*0064*/ 	.byte	0x00, 0xf5, 0x21, 0x00


	//----- nvinfo : EIATTR_SPARSE_MMA_MASK
	.align		4
.L_338:
        /*0068*/ 	.byte	0x03, 0x50
        /*006a*/ 	.short	0x0000


	//----- nvinfo : EIATTR_MAXREG_COUNT
	.align		4
        /*006c*/ 	.byte	0x03, 0x1b
        /*006e*/ 	.short	0x00ff


	//----- nvinfo : EIATTR_MERCURY_ISA_VERSION
	.align		4
        /*0070*/ 	.byte	0x03, 0x5f
        /*0072*/ 	.short	0x0101


	//----- nvinfo : EIATTR_VRC_CTA_INIT_COUNT
	.align		4
        /*0074*/ 	.byte	0x02, 0x4a
	.zero		1
	.zero		1


	//----- nvinfo : EIATTR_EXIT_INSTR_OFFSETS
	.align		4
        /*0078*/ 	.byte	0x04, 0x1c
        /*007a*/ 	.short	(.L_340 - .L_339)


	//   ....[0]....
.L_339:
        /*007c*/ 	.word	0x000000e0


	//   ....[1]....
        /*0080*/ 	.word	0x000001f0


	//   ....[2]....
        /*0084*/ 	.word	0x000003e0


	//----- nvinfo : EIATTR_CRS_STACK_SIZE
	.align		4
.L_340:
        /*0088*/ 	.byte	0x04, 0x1e
        /*008a*/ 	.short	(.L_342 - .L_341)
.L_341:
        /*008c*/ 	.word	0x00000000


	//----- nvinfo : EIATTR_CBANK_PARAM_SIZE
	.align		4
.L_342:
        /*0090*/ 	.byte	0x03, 0x19
        /*0092*/ 	.short	0x0030


	//----- nvinfo : EIATTR_PARAM_CBANK
	.align		4
        /*0094*/ 	.byte	0x04, 0x0a
        /*0096*/ 	.short	(.L_344 - .L_343)
	.align		4
.L_343:
        /*0098*/ 	.word	index@(.nv.constant0._Z19gpu_assign_z_scoresPfS_S_S_mm)
        /*009c*/ 	.short	0x0380
        /*009e*/ 	.short	0x0030


	//----- nvinfo : EIATTR_SW_WAR
	.align		4
.L_344:
        /*00a0*/ 	.byte	0x04, 0x36
        /*00a2*/ 	.short	(.L_346 - .L_345)
.L_345:
        /*00a4*/ 	.word	0x00000008
.L_346:


//--------------------- .nv.info._Z15gpu_calc_stddevPfS_S_mm --------------------------
	.section	.nv.info._Z15gpu_calc_stddevPfS_S_mm,"",@"SHT_CUDA_INFO"
	.sectionflags	@""
	.align	4


	//----- nvinfo : EIATTR_CUDA_API_VERSION
	.align		4
        /*0000*/ 	.byte	0x04, 0x37
        /*0002*/ 	.short	(.L_348 - .L_347)
.L_347:
        /*0004*/ 	.word	0x00000082


	//----- nvinfo : EIATTR_KPARAM_INFO
	.align		4
.L_348:
        /*0008*/ 	.byte	0x04, 0x17
        /*000a*/ 	.short	(.L_350 - .L_349)
.L_349:
        /*000c*/ 	.word	0x00000000
        /*0010*/ 	.short	0x0004
        /*0012*/ 	.short	0x0020
        /*0014*/ 	.byte	0x00, 0xf0, 0x21, 0x00


	//----- nvinfo : EIATTR_KPARAM_INFO
	.align		4
.L_350:
        /*0018*/ 	.byte	0x04, 0x17
        /*001a*/ 	.short	(.L_352 - .L_351)
.L_351:
        /*001c*/ 	.word	0x00000000
        /*0020*/ 	.short	0x0003
        /*0022*/ 	.short	0x0018
        /*0024*/ 	.byte	0x00, 0xf0, 0x21, 0x00


	//----- nvinfo : EIATTR_KPARAM_INFO
	.align		4
.L_352:
        /*0028*/ 	.byte	0x04, 0x17
        /*002a*/ 	.short	(.L_354 - .L_353)
.L_353:
        /*002c*/ 	.word	0x00000000
        /*0030*/ 	.short	0x0002
        /*0032*/ 	.short	0x0010
        /*0034*/ 	.byte	0x00, 0xf5, 0x21, 0x00


	//----- nvinfo : EIATTR_KPARAM_INFO
	.align		4
.L_354:
        /*0038*/ 	.byte	0x04, 0x17
        /*003a*/ 	.short	(.L_356 - .L_355)
.L_355:
        /*003c*/ 	.word	0x00000000
        /*0040*/ 	.short	0x0001
        /*0042*/ 	.short	0x0008
        /*0044*/ 	.byte	0x00, 0xf5, 0x21, 0x00


	//----- nvinfo : EIATTR_KPARAM_INFO
	.align		4
.L_356:
        /*0048*/ 	.byte	0x04, 0x17
        /*004a*/ 	.short	(.L_358 - .L_357)
.L_357:
        /*004c*/ 	.word	0x00000000
        /*0050*/ 	.short	0x0000
        /*0052*/ 	.short	0x0000
        /*0054*/ 	.byte	0x00, 0xf5, 0x21, 0x00


	//----- nvinfo : EIATTR_SPARSE_MMA_MASK
	.align		4
.L_358:
        /*0058*/ 	.byte	0x03, 0x50
        /*005a*/ 	.short	0x0000


	//----- nvinfo : EIATTR_MAXREG_COUNT
	.align		4
        /*005c*/ 	.byte	0x03, 0x1b
        /*005e*/ 	.short	0x00ff


	//----- nvinfo : EIATTR_MERCURY_ISA_VERSION
	.align		4
        /*0060*/ 	.byte	0x03, 0x5f
        /*0062*/ 	.short	0x0101


	//----- nvinfo : EIATTR_VRC_CTA_INIT_COUNT
	.align		4
        /*0064*/ 	.byte	0x02, 0x4a
	.zero		1
	.zero		1


	//----- nvinfo : EIATTR_EXIT_INSTR_OFFSETS
	.align		4
        /*0068*/ 	.byte	0x04, 0x1c
        /*006a*/ 	.short	(.L_360 - .L_359)


	//   ....[0]....
.L_359:
        /*006c*/ 	.word	0x000000d0


	//   ....[1]....
        /*0070*/ 	.word	0x00000940


	//----- nvinfo : EIATTR_CRS_STACK_SIZE
	.align		4
.L_360:
        /*0074*/ 	.byte	0x04, 0x1e
        /*0076*/ 	.short	(.L_362 - .L_361)
.L_361:
        /*0078*/ 	.word	0x00000000


	//----- nvinfo : EIATTR_CBANK_PARAM_SIZE
	.align		4
.L_362:
        /*007c*/ 	.byte	0x03, 0x19
        /*007e*/ 	.short	0x0028


	//----- nvinfo : EIATTR_PARAM_CBANK
	.align		4
        /*0080*/ 	.byte	0x04, 0x0a
        /*0082*/ 	.short	(.L_364 - .L_363)
	.align		4
.L_363:
        /*0084*/ 	.word	index@(.nv.constant0._Z15gpu_calc_stddevPfS_S_mm)
        /*0088*/ 	.short	0x0380
        /*008a*/ 	.short	0x0028


	//----- nvinfo : EIATTR_SW_WAR
	.align		4
.L_364:
        /*008c*/ 	.byte	0x04, 0x36
        /*008e*/ 	.short	(.L_366 - .L_365)
.L_365:
        /*0090*/ 	.word	0x00000008
.L_366:


//--------------------- .nv.info._Z14gpu_calc_meansPfS_mm --------------------------
	.section	.nv.info._Z14gpu_calc_meansPfS_mm,"",@"SHT_CUDA_INFO"
	.sectionflags	@""
	.align	4


	//----- nvinfo : EIATTR_CUDA_API_VERSION
	.align		4
        /*0000*/ 	.byte	0x04, 0x37
        /*0002*/ 	.short	(.L_368 - .L_367)
.L_367:
        /*0004*/ 	.word	0x00000082


	//----- nvinfo : EIATTR_KPARAM_INFO
	.align		4
.L_368:
        /*0008*/ 	.byte	0x04, 0x17
        /*000a*/ 	.short	(.L_370 - .L_369)
.L_369:
        /*000c*/ 	.word	0x00000000
        /*0010*/ 	.short	0x0003
        /*0012*/ 	.short	0x0018
        /*0014*/ 	.byte	0x00, 0xf0, 0x21, 0x00


	//----- nvinfo : EIATTR_KPARAM_INFO
	.align		4
.L_370:
        /*0018*/ 	.byte	0x04, 0x17
        /*001a*/ 	.short	(.L_372 - .L_371)
.L_371:
        /*001c*/ 	.word	0x00000000
        /*0020*/ 	.short	0x0002
        /*0022*/ 	.short	0x0010
        /*0024*/ 	.byte	0x00, 0xf0, 0x21, 0x00


	//----- nvinfo : EIATTR_KPARAM_INFO
	.align		4
.L_372:
        /*0028*/ 	.byte	0x04, 0x17
        /*002a*/ 	.short	(.L_374 - .L_373)
.L_373:
        /*002c*/ 	.word	0x00000000
        /*0030*/ 	.short	0x0001
        /*0032*/ 	.short	0x0008
        /*0034*/ 	.byte	0x00, 0xf5, 0x21, 0x00


	//----- nvinfo : EIATTR_KPARAM_INFO
	.align		4
.L_374:
        /*0038*/ 	.byte	0x04, 0x17
        /*003a*/ 	.short	(.L_376 - .L_375)
.L_375:
        /*003c*/ 	.word	0x00000000
        /*0040*/ 	.short	0x0000
        /*0042*/ 	.short	0x0000
        /*0044*/ 	.byte	0x00, 0xf5, 0x21, 0x00


	//----- nvinfo : EIATTR_SPARSE_MMA_MASK
	.align		4
.L_376:
        /*0048*/ 	.byte	0x03, 0x50
        /*004a*/ 	.short	0x0000


	//----- nvinfo : EIATTR_MAXREG_COUNT
	.align		4
        /*004c*/ 	.byte	0x03, 0x1b
        /*004e*/ 	.short	0x00ff


	//----- nvinfo : EIATTR_MERCURY_ISA_VERSION
	.align		4
        /*0050*/ 	.byte	0x03, 0x5f
        /*0052*/ 	.short	0x0101


	//----- nvinfo : EIATTR_VRC_CTA_INIT_COUNT
	.align		4
        /*0054*/ 	.byte	0x02, 0x4a
	.zero		1
	.zero		1


	//----- nvinfo : EIATTR_EXIT_INSTR_OFFSETS
	.align		4
        /*0058*/ 	.byte	0x04, 0x1c
        /*005a*/ 	.short	(.L_378 - .L_377)


	//   ....[0]....
.L_377:
        /*005c*/ 	.word	0x00000100


	//   ....[1]....
        /*0060*/ 	.word	0x00000c40


	//   ....[2]....
        /*0064*/ 	.word	0x00001200


	//   ....[3]....
        /*0068*/ 	.word	0x00001570


	//   ....[4]....
        /*006c*/ 	.word	0x00001720


	//----- nvinfo : EIATTR_CRS_STACK_SIZE
	.align		4
.L_378:
        /*0070*/ 	.byte	0x04, 0x1e
        /*0072*/ 	.short	(.L_380 - .L_379)
.L_379:
        /*0074*/ 	.word	0x00000000


	//----- nvinfo : EIATTR_CBANK_PARAM_SIZE
	.align		4
.L_380:
        /*0078*/ 	.byte	0x03, 0x19
        /*007a*/ 	.short	0x0020


	//----- nvinfo : EIATTR_PARAM_CBANK
	.align		4
        /*007c*/ 	.byte	0x04, 0x0a
        /*007e*/ 	.short	(.L_382 - .L_381)
	.align		4
.L_381:
        /*0080*/ 	.word	index@(.nv.constant0._Z14gpu_calc_meansPfS_mm)
        /*0084*/ 	.short	0x0380
        /*0086*/ 	.short	0x0020


	//----- nvinfo : EIATTR_SW_WAR
	.align		4
.L_382:
        /*0088*/ 	.byte	0x04, 0x36
        /*008a*/ 	.short	(.L_384 - .L_383)
.L_383:
        /*008c*/ 	.word	0x00000008
.L_384:


//--------------------- .nv.info._Z17gpu_update_biasesfPfS_mm --------------------------
	.section	.nv.info._Z17gpu_update_biasesfPfS_mm,"",@"SHT_CUDA_INFO"
	.sectionflags	@""
	.align	4


	//----- nvinfo : EIATTR_CUDA_API_VERSION
	.align		4
        /*0000*/ 	.byte	0x04, 0x37
        /*0002*/ 	.short	(.L_386 - .L_385)
.L_385:
        /*0004*/ 	.word	0x00000082


	//----- nvinfo : EIATTR_KPARAM_INFO
	.align		4
.L_386:
        /*0008*/ 	.byte	0x04, 0x17
        /*000a*/ 	.short	(.L_388 - .L_387)
.L_387:
        /*000c*/ 	.word	0x00000000
        /*0010*/ 	.short	0x0004
        /*0012*/ 	.short	0x0020
        /*0014*/ 	.byte	0x00, 0xf0, 0x21, 0x00


	//----- nvinfo : EIATTR_KPARAM_INFO
	.align		4
.L_388:
        /*0018*/ 	.byte	0x04, 0x17
        /*001a*/ 	.short	(.L_390 - .L_389)
.L_389:
        /*001c*/ 	.word	0x00000000
        /*0020*/ 	.short	0x0003
        /*0022*/ 	.short	0x0018
        /*0024*/ 	.byte	0x00, 0xf0, 0x21, 0x00


	//----- nvinfo : EIATTR_KPARAM_INFO
	.align		4
.L_390:
        /*0028*/ 	.byte	0x04, 0x17
        /*002a*/ 	.short	(.L_392 - .L_391)
.L_391:
        /*002c*/ 	.word	0x00000000
        /*0030*/ 	.short	0x0002
        /*0032*/ 	.short	0x0010
        /*0034*/ 	.byte	0x00, 0xf5, 0x21, 0x00


	//----- nvinfo : EIATTR_KPARAM_INFO
	.align		4
.L_392:
        /*0038*/ 	.byte	0x04, 0x17
        /*003a*/ 	.short	(.L_394 - .L_393)
.L_393:
        /*003c*/ 	.word	0x00000000
        /*0040*/ 	.short	0x0001
        /*0042*/ 	.short	0x0008
        /*0044*/ 	.byte	0x00, 0xf5, 0x21, 0x00


	//----- nvinfo : EIATTR_KPARAM_INFO
	.align		4
.L_394:
        /*0048*/ 	.byte	0x04, 0x17
        /*004a*/ 	.short	(.L_396 - .L_395)
.L_395:
        /*004c*/ 	.word	0x00000000
        /*0050*/ 	.short	0x0000
        /*0052*/ 	.short	0x0000
        /*0054*/ 	.byte	0x00, 0xf0, 0x11, 0x00


	//----- nvinfo : EIATTR_SPARSE_MMA_MASK
	.align		4
.L_396:
        /*0058*/ 	.byte	0x03, 0x50
        /*005a*/ 	.short	0x0000


	//----- nvinfo : EIATTR_MAXREG_COUNT
	.align		4
        /*005c*/ 	.byte	0x03, 0x1b
        /*005e*/ 	.short	0x00ff


	//----- nvinfo : EIATTR_MERCURY_ISA_VERSION
	.align		4
        /*0060*/ 	.byte	0x03, 0x5f
        /*0062*/ 	.short	0x0101


	//----- nvinfo : EIATTR_VRC_CTA_INIT_COUNT
	.align		4
        /*0064*/ 	.byte	0x02, 0x4a
	.zero		1
	.zero		1


	//----- nvinfo : EIATTR_EXIT_INSTR_OFFSETS
	.align		4
        /*0068*/ 	.byte	0x04, 0x1c
        /*006a*/ 	.short	(.L_398 - .L_397)


	//   ....[0]....
.L_397:
        /*006c*/ 	.word	0x000000e0


	//   ....[1]....
        /*0070*/ 	.word	0x000009c0


	//----- nvinfo : EIATTR_CBANK_PARAM_SIZE
	.align		4
.L_398:
        /*0074*/ 	.byte	0x03, 0x19
        /*0076*/ 	.short	0x0028


	//----- nvinfo : EIATTR_PARAM_CBANK
	.align		4
        /*0078*/ 	.byte	0x04, 0x0a
        /*007a*/ 	.short	(.L_400 - .L_399)
	.align		4
.L_399:
        /*007c*/ 	.word	index@(.nv.constant0._Z17gpu_update_biasesfPfS_mm)
        /*0080*/ 	.short	0x0380
        /*0082*/ 	.short	0x0028


	//----- nvinfo : EIATTR_SW_WAR
	.align		4
.L_400:
        /*0084*/ 	.byte	0x04, 0x36
        /*0086*/ 	.short	(.L_402 - .L_401)
.L_401:
        /*0088*/ 	.word	0x00000008
.L_402:


//--------------------- .nv.info._Z18gpu_update_weightsffPfS_mm --------------------------
	.section	.nv.info._Z18gpu_update_weightsffPfS_mm,"",@"SHT_CUDA_INFO"
	.sectionflags	@""
	.align	4


	//----- nvinfo : EIATTR_CUDA_API_VERSION
	.align		4
        /*0000*/ 	.byte	0x04, 0x37
        /*0002*/ 	.short	(.L_404 - .L_403)
.L_403:
        /*0004*/ 	.word	0x00000082


	//----- nvinfo : EIATTR_KPARAM_INFO
	.align		4
.L_404:
        /*0008*/ 	.byte	0x04, 0x17
        /*000a*/ 	.short	(.L_406 - .L_405)
.L_405:
        /*000c*/ 	.word	0x00000000
        /*0010*/ 	.short	0x0005
        /*0012*/ 	.short	0x0020
        /*0014*/ 	.byte	0x00, 0xf0, 0x21, 0x00


	//----- nvinfo : EIATTR_KPARAM_INFO
	.align		4
.L_406:
        /*0018*/ 	.byte	0x04, 0x17
        /*001a*/ 	.short	(.L_408 - .L_407)
.L_407:
        /*001c*/ 	.word	0x00000000
        /*0020*/ 	.short	0x0004
        /*0022*/ 	.short	0x0018
        /*0024*/ 	.byte	0x00, 0xf0, 0x21, 0x00


	//----- nvinfo : EIATTR_KPARAM_INFO
	.align		4
.L_408:
        /*0028*/ 	.byte	0x04, 0x17
        /*002a*/ 	.short	(.L_410 - .L_409)
.L_409:
        /*002c*/ 	.word	0x00000000
        /*0030*/ 	.short	0x0003
        /*0032*/ 	.short	0x0010
        /*0034*/ 	.byte	0x00, 0xf5, 0x21, 0x00


	//----- nvinfo : EIATTR_KPARAM_INFO
	.align		4
.L_410:
        /*0038*/ 	.byte	0x04, 0x17
        /*003a*/ 	.short	(.L_412 - .L_411)
.L_411:
        /*003c*/ 	.word	0x00000000
        /*0040*/ 	.short	0x0002
        /*0042*/ 	.short	0x0008
        /*0044*/ 	.byte	0x00, 0xf5, 0x21, 0x00


	//----- nvinfo : EIATTR_KPARAM_INFO
	.align		4
.L_412:
        /*0048*/ 	.byte	0x04, 0x17
        /*004a*/ 	.short	(.L_414 - .L_413)
.L_413:
        /*004c*/ 	.word	0x00000000
        /*0050*/ 	.short	0x0001
        /*0052*/ 	.short	0x0004
        /*0054*/ 	.byte	0x00, 0xf0, 0x11, 0x00


	//----- nvinfo : EIATTR_KPARAM_INFO
	.align		4
.L_414:
        /*0058*/ 	.byte	0x04, 0x17
        /*005a*/ 	.short	(.L_416 - .L_415)
.L_415:
        /*005c*/ 	.word	0x00000000
        /*0060*/ 	.short	0x0000
        /*0062*/ 	.short	0x0000
        /*0064*/ 	.byte	0x00, 0xf0, 0x11, 0x00


	//----- nvinfo : EIATTR_SPARSE_MMA_MASK
	.align		4
.L_416:
        /*0068*/ 	.byte	0x03, 0x50
        /*006a*/ 	.short	0x0000


	//----- nvinfo : EIATTR_MAXREG_COUNT
	.align		4
        /*006c*/ 	.byte	0x03, 0x1b
        /*006e*/ 	.short	0x00ff


	//----- nvinfo : EIATTR_MERCURY_ISA_VERSION
	.align		4
        /*0070*/ 	.byte	0x03, 0x5f
        /*0072*/ 	.short	0x0101


	//----- nvinfo : EIATTR_VRC_CTA_INIT_COUNT
	.align		4
        /*0074*/ 	.byte	0x02, 0x4a
	.zero		1
	.zero		1


	//----- nvinfo : EIATTR_EXIT_INSTR_OFFSETS
	.align		4
        /*0078*/ 	.byte	0x04, 0x1c
        /*007a*/ 	.short	(.L_418 - .L_417)


	//   ....[0]....
.L_417:
        /*007c*/ 	.word	0x000000f0


	//   ....[1]....
        /*0080*/ 	.word	0x00000210


	//----- nvinfo : EIATTR_CBANK_PARAM_SIZE
	.align		4
.L_418:
        /*0084*/ 	.byte	0x03, 0x19
        /*0086*/ 	.short	0x0028


	//----- nvinfo : EIATTR_PARAM_CBANK
	.align		4
        /*0088*/ 	.byte	0x04, 0x0a
        /*008a*/ 	.short	(.L_420 - .L_419)
	.align		4
.L_419:
        /*008c*/ 	.word	index@(.nv.constant0._Z18gpu_update_weightsffPfS_mm)
        /*0090*/ 	.short	0x0380
        /*0092*/ 	.short	0x0028


	//----- nvinfo : EIATTR_SW_WAR
	.align		4
.L_420:
        /*0094*/ 	.byte	0x04, 0x36
        /*0096*/ 	.short	(.L_422 - .L_421)
.L_421:
        /*0098*/ 	.word	0x00000008
.L_422:


//--------------------- .nv.info._Z14gpu_derivativePfS_S_S_iii --------------------------
	.section	.nv.info._Z14gpu_derivativePfS_S_S_iii,"",@"SHT_CUDA_INFO"
	.sectionflags	@""
	.align	4


	//----- nvinfo : EIATTR_CUDA_API_VERSION
	.align		4
        /*0000*/ 	.byte	0x04, 0x37
        /*0002*/ 	.short	(.L_424 - .L_423)
.L_423:
        /*0004*/ 	.word	0x00000082


	//----- nvinfo : EIATTR_KPARAM_INFO
	.align		4
.L_424:
        /*0008*/ 	.byte	0x04, 0x17
        /*000a*/ 	.short	(.L_426 - .L_425)
.L_425:
        /*000c*/ 	.word	0x00000000
        /*0010*/ 	.short	0x0006
        /*0012*/ 	.short	0x0028
        /*0014*/ 	.byte	0x00, 0xf0, 0x11, 0x00


	//----- nvinfo : EIATTR_KPARAM_INFO
	.align		4
.L_426:
        /*0018*/ 	.byte	0x04, 0x17
        /*001a*/ 	.short	(.L_428 - .L_427)
.L_427:
        /*001c*/ 	.word	0x00000000
        /*0020*/ 	.short	0x0005
        /*0022*/ 	.short	0x0024
        /*0024*/ 	.byte	0x00, 0xf0, 0x11, 0x00


	//----- nvinfo : EIATTR_KPARAM_INFO
	.align		4
.L_428:
        /*0028*/ 	.byte	0x04, 0x17
        /*002a*/ 	.short	(.L_430 - .L_429)
.L_429:
        /*002c*/ 	.word	0x00000000
        /*0030*/ 	.short	0x0004
        /*0032*/ 	.short	0x0020
        /*0034*/ 	.byte	0x00, 0xf0, 0x11, 0x00


	//----- nvinfo : EIATTR_KPARAM_INFO
	.align		4
.L_430:
        /*0038*/ 	.byte	0x04, 0x17
        /*003a*/ 	.short	(.L_432 - .L_431)
.L_431:
        /*003c*/ 	.word	0x00000000
        /*0040*/ 	.short	0x0003
        /*0042*/ 	.short	0x0018
        /*0044*/ 	.byte	0x00, 0xf5, 0x21, 0x00


	//----- nvinfo : EIATTR_KPARAM_INFO
	.align		4
.L_432:
        /*0048*/ 	.byte	0x04, 0x17
        /*004a*/ 	.short	(.L_434 - .L_433)
.L_433:
        /*004c*/ 	.word	0x00000000
        /*0050*/ 	.short	0x0002
        /*0052*/ 	.short	0x0010
        /*0054*/ 	.byte	0x00, 0xf5, 0x21, 0x00


	//----- nvinfo : EIATTR_KPARAM_INFO
	.align		4
.L_434:
        /*0058*/ 	.byte	0x04, 0x17
        /*005a*/ 	.short	(.L_436 - .L_435)
.L_435:
        /*005c*/ 	.word	0x00000000
        /*0060*/ 	.short	0x0001
        /*0062*/ 	.short	0x0008
        /*0064*/ 	.byte	0x00, 0xf5, 0x21, 0x00


	//----- nvinfo : EIATTR_KPARAM_INFO
	.align		4
.L_436:
        /*0068*/ 	.byte	0x04, 0x17
        /*006a*/ 	.short	(.L_438 - .L_437)
.L_437:
        /*006c*/ 	.word	0x00000000
        /*0070*/ 	.short	0x0000
        /*0072*/ 	.short	0x0000
        /*0074*/ 	.byte	0x00, 0xf5, 0x21, 0x00


	//----- nvinfo : EIATTR_SPARSE_MMA_MASK
	.align		4
.L_438:
        /*0078*/ 	.byte	0x03, 0x50
        /*007a*/ 	.short	0x0000


	//----- nvinfo : EIATTR_MAXREG_COUNT
	.align		4
        /*007c*/ 	.byte	0x03, 0x1b
        /*007e*/ 	.short	0x00ff


	//----- nvinfo : EIATTR_MERCURY_ISA_VERSION
	.align		4
        /*0080*/ 	.byte	0x03, 0x5f
        /*0082*/ 	.short	0x0101


	//----- nvinfo : EIATTR_VRC_CTA_INIT_COUNT
	.align		4
        /*0084*/ 	.byte	0x02, 0x4a
	.zero		1
	.zero		1


	//----- nvinfo : EIATTR_EXIT_INSTR_OFFSETS
	.align		4
        /*0088*/ 	.byte	0x04, 0x1c
        /*008a*/ 	.short	(.L_440 - .L_439)


	//   ....[0]....
.L_439:
        /*008c*/ 	.word	0x000000f0


	//   ....[1]....
        /*0090*/ 	.word	0x00000c30


	//----- nvinfo : EIATTR_CBANK_PARAM_SIZE
	.align		4
.L_440:
        /*0094*/ 	.byte	0x03, 0x19
        /*0096*/ 	.short	0x002c


	//----- nvinfo : EIATTR_PARAM_CBANK
	.align		4
        /*0098*/ 	.byte	0x04, 0x0a
        /*009a*/ 	.short	(.L_442 - .L_441)
	.align		4
.L_441:
        /*009c*/ 	.word	index@(.nv.constant0._Z14gpu_derivativePfS_S_S_iii)
        /*00a0*/ 	.short	0x0380
        /*00a2*/ 	.short	0x002c


	//----- nvinfo : EIATTR_SW_WAR
	.align		4
.L_442:
        /*00a4*/ 	.byte	0x04, 0x36
        /*00a6*/ 	.short	(.L_444 - .L_443)
.L_443:
        /*00a8*/ 	.word	0x00000008
.L_444:


//--------------------- .nv.info._Z17gpu_sigmoid_primePfS_ii --------------------------
	.section	.nv.info._Z17gpu_sigmoid_primePfS_ii,"",@"SHT_CUDA_INFO"
	.sectionflags	@""
	.align	4


	//----- nvinfo : EIATTR_CUDA_API_VERSION
	.align		4
        /*0000*/ 	.byte	0x04, 0x37
        /*0002*/ 	.short	(.L_446 - .L_445)
.L_445:
        /*0004*/ 	.word	0x00000082


	//----- nvinfo : EIATTR_KPARAM_INFO
	.align		4
.L_446:
        /*0008*/ 	.byte	0x04, 0x17
        /*000a*/ 	.short	(.L_448 - .L_447)
.L_447:
        /*000c*/ 	.word	0x00000000
        /*0010*/ 	.short	0x0003
        /*0012*/ 	.short	0x0014
        /*0014*/ 	.byte	0x00, 0xf0, 0x11, 0x00


	//----- nvinfo : EIATTR_KPARAM_INFO
	.align		4
.L_448:
        /*0018*/ 	.byte	0x04, 0x17
        /*001a*/ 	.short	(.L_450 - .L_449)
.L_449:
        /*001c*/ 	.word	0x00000000
        /*0020*/ 	.short	0x0002
        /*0022*/ 	.short	0x0010
        /*0024*/ 	.byte	0x00, 0xf0, 0x11, 0x00


	//----- nvinfo : EIATTR_KPARAM_INFO
	.align		4
.L_450:
        /*0028*/ 	.byte	0x04, 0x17
        /*002a*/ 	.short	(.L_452 - .L_451)
.L_451:
        /*002c*/ 	.word	0x00000000
        /*0030*/ 	.short	0x0001
        /*0032*/ 	.short	0x0008
        /*0034*/ 	.byte	0x00, 0xf5, 0x21, 0x00


	//----- nvinfo : EIATTR_KPARAM_INFO
	.align		4
.L_452:
        /*0038*/ 	.byte	0x04, 0x17
        /*003a*/ 	.short	(.L_454 - .L_453)
.L_453:
        /*003c*/ 	.word	0x00000000
        /*0040*/ 	.short	0x0000
        /*0042*/ 	.short	0x0000
        /*0044*/ 	.byte	0x00, 0xf5, 0x21, 0x00


	//----- nvinfo : EIATTR_SPARSE_MMA_MASK
	.align		4
.L_454:
        /*0048*/ 	.byte	0x03, 0x50
        /*004a*/ 	.short	0x0000


	//----- nvinfo : EIATTR_MAXREG_COUNT
	.align		4
        /*004c*/ 	.byte	0x03, 0x1b
        /*004e*/ 	.short	0x00ff


	//----- nvinfo : EIATTR_MERCURY_ISA_VERSION
	.align		4
        /*0050*/ 	.byte	0x03, 0x5f
        /*0052*/ 	.short	0x0101


	//----- nvinfo : EIATTR_VRC_CTA_INIT_COUNT
	.align		4
        /*0054*/ 	.byte	0x02, 0x4a
	.zero		1
	.zero		1


	//----- nvinfo : EIATTR_EXIT_INSTR_OFFSETS
	.align		4
        /*0058*/ 	.byte	0x04, 0x1c
        /*005a*/ 	.short	(.L_456 - .L_455)


	//   ....[0]....
.L_455:
        /*005c*/ 	.word	0x000000e0


	//   ....[1]....
        /*0060*/ 	.word	0x000001f0


	//----- nvinfo : EIATTR_CBANK_PARAM_SIZE
	.align		4
.L_456:
        /*0064*/ 	.byte	0x03, 0x19
        /*0066*/ 	.short	0x0018


	//----- nvinfo : EIATTR_PARAM_CBANK
	.align		4
        /*0068*/ 	.byte	0x04, 0x0a
        /*006a*/ 	.short	(.L_458 - .L_457)
	.align		4
.L_457:
        /*006c*/ 	.word	index@(.nv.constant0._Z17gpu_sigmoid_primePfS_ii)
        /*0070*/ 	.short	0x0380
        /*0072*/ 	.short	0x0018


	//----- nvinfo : EIATTR_SW_WAR
	.align		4
.L_458:
        /*0074*/ 	.byte	0x04, 0x36
        /*0076*/ 	.short	(.L_460 - .L_459)
.L_459:
        /*0078*/ 	.word	0x00000008
.L_460:


//--------------------- .nv.info._Z21gpu_weight_derivativePfS_S_iii --------------------------
	.section	.nv.info._Z21gpu_weight_derivativePfS_S_iii,"",@"SHT_CUDA_INFO"
	.sectionflags	@""
	.align	4


	//----- nvinfo : EIATTR_CUDA_API_VERSION
	.align		4
        /*0000*/ 	.byte	0x04, 0x37
        /*0002*/ 	.short	(.L_462 - .L_461)
.L_461:
        /*0004*/ 	.word	0x00000082


	//----- nvinfo : EIATTR_KPARAM_INFO
	.align		4
.L_462:
        /*0008*/ 	.byte	0x04, 0x17
        /*000a*/ 	.short	(.L_464 - .L_463)
.L_463:
        /*000c*/ 	.word	0x00000000
        /*0010*/ 	.short	0x0005
        /*0012*/ 	.short	0x0020
        /*0014*/ 	.byte	0x00, 0xf0, 0x11, 0x00


	//----- nvinfo : EIATTR_KPARAM_INFO
	.align		4
.L_464:
        /*0018*/ 	.byte	0x04, 0x17
        /*001a*/ 	.short	(.L_466 - .L_465)
.L_465:
        /*001c*/ 	.word	0x00000000
        /*0020*/ 	.short	0x0004
        /*0022*/ 	.short	0x001c
        /*0024*/ 	.byte	0x00, 0xf0, 0x11, 0x00


	//----- nvinfo : EIATTR_KPARAM_INFO
	.align		4
.L_466:
        /*0028*/ 	.byte	0x04, 0x17
        /*002a*/ 	.short	(.L_468 - .L_467)
.L_467:
        /*002c*/ 	.word	0x00000000
        /*0030*/ 	.short	0x0003
        /*0032*/ 	.short	0x0018
        /*0034*/ 	.byte	0x00, 0xf0, 0x11, 0x00


	//----- nvinfo : EIATTR_KPARAM_INFO
	.align		4
.L_468:
        /*0038*/ 	.byte	0x04, 0x17
        /*003a*/ 	.short	(.L_470 - .L_469)
.L_469:
        /*003c*/ 	.word	0x00000000
        /*0040*/ 	.short	0x0002
        /*0042*/ 	.short	0x0010
        /*0044*/ 	.byte	0x00, 0xf5, 0x21, 0x00


	//----- nvinfo : EIATTR_KPARAM_INFO
	.align		4
.L_470:
        /*0048*/ 	.byte	0x04, 0x17
        /*004a*/ 	.short	(.L_472 - .L_471)
.L_471:
        /*004c*/ 	.word	0x00000000
        /*0050*/ 	.short	0x0001
        /*0052*/ 	.short	0x0008
        /*0054*/ 	.byte	0x00, 0xf5, 0x21, 0x00


	//----- nvinfo : EIATTR_KPARAM_INFO
	.align		4
.L_472:
        /*0058*/ 	.byte	0x04, 0x17
        /*005a*/ 	.short	(.L_474 - .L_473)
.L_473:
        /*005c*/ 	.word	0x00000000
        /*0060*/ 	.short	0x0000
        /*0062*/ 	.short	0x0000
        /*0064*/ 	.byte	0x00, 0xf5, 0x21, 0x00


	//----- nvinfo : EIATTR_SPARSE_MMA_MASK
	.align		4
.L_474:
        /*0068*/ 	.byte	0x03, 0x50
        /*006a*/ 	.short	0x0000


	//----- nvinfo : EIATTR_MAXREG_COUNT
	.align		4
        /*006c*/ 	.byte	0x03, 0x1b
        /*006e*/ 	.short	0x00ff


	//----- nvinfo : EIATTR_MERCURY_ISA_VERSION
	.align		4
        /*0070*/ 	.byte	0x03, 0x5f
        /*0072*/ 	.short	0x0101


	//----- nvinfo : EIATTR_VRC_CTA_INIT_COUNT
	.align		4
        /*0074*/ 	.byte	0x02, 0x4a
	.zero		1
	.zero		1


	//----- nvinfo : EIATTR_EXIT_INSTR_OFFSETS
	.align		4
        /*0078*/ 	.byte	0x04, 0x1c
        /*007a*/ 	.short	(.L_476 - .L_475)


	//   ....[0]....
.L_475:
        /*007c*/ 	.word	0x000000f0


	//   ....[1]....
        /*0080*/ 	.word	0x00000c00


	//----- nvinfo : EIATTR_CBANK_PARAM_SIZE
	.align		4
.L_476:
        /*0084*/ 	.byte	0x03, 0x19
        /*0086*/ 	.short	0x0024


	//----- nvinfo : EIATTR_PARAM_CBANK
	.align		4
        /*0088*/ 	.byte	0x04, 0x0a
        /*008a*/ 	.short	(.L_478 - .L_477)
	.align		4
.L_477:
        /*008c*/ 	.word	index@(.nv.constant0._Z21gpu_weight_derivativePfS_S_iii)
        /*0090*/ 	.short	0x0380
        /*0092*/ 	.short	0x0024


	//----- nvinfo : EIATTR_SW_WAR
	.align		4
.L_478:
        /*0094*/ 	.byte	0x04, 0x36
        /*0096*/ 	.short	(.L_480 - .L_479)
.L_479:
        /*0098*/ 	.word	0x00000008
.L_480:


//--------------------- .nv.info._Z21gpu_add_two_same_sizePfS_mm --------------------------
	.section	.nv.info._Z21gpu_add_two_same_sizePfS_mm,"",@"SHT_CUDA_INFO"
	.sectionflags	@""
	.align	4


	//----- nvinfo : EIATTR_CUDA_API_VERSION
	.align		4
        /*0000*/ 	.byte	0x04, 0x37
        /*0002*/ 	.short	(.L_482 - .L_481)
.L_481:
        /*0004*/ 	.word	0x00000082


	//----- nvinfo : EIATTR_KPARAM_INFO
	.align		4
.L_482:
        /*0008*/ 	.byte	0x04, 0x17
        /*000a*/ 	.short	(.L_484 - .L_483)
.L_483:
        /*000c*/ 	.word	0x00000000
        /*0010*/ 	.short	0x0003
        /*0012*/ 	.short	0x0018
        /*0014*/ 	.byte	0x00, 0xf0, 0x21, 0x00


	//----- nvinfo : EIATTR_KPARAM_INFO
	.align		4
.L_484:
        /*0018*/ 	.byte	0x04, 0x17
        /*001a*/ 	.short	(.L_486 - .L_485)
.L_485:
        /*001c*/ 	.word	0x00000000
        /*0020*/ 	.short	0x0002
        /*0022*/ 	.short	0x0010
        /*0024*/ 	.byte	0x00, 0xf0, 0x21, 0x00


	//----- nvinfo : EIATTR_KPARAM_INFO
	.align		4
.L_486:
        /*0028*/ 	.byte	0x04, 0x17
        /*002a*/ 	.short	(.L_488 - .L_487)
.L_487:
        /*002c*/ 	.word	0x00000000
        /*0030*/ 	.short	0x0001
        /*0032*/ 	.short	0x0008
        /*0034*/ 	.byte	0x00, 0xf5, 0x21, 0x00


	//----- nvinfo : EIATTR_KPARAM_INFO
	.align		4
.L_488:
        /*0038*/ 	.byte	0x04, 0x17
        /*003a*/ 	.short	(.L_490 - .L_489)
.L_489:
        /*003c*/ 	.word	0x00000000
        /*0040*/ 	.short	0x0000
        /*0042*/ 	.short	0x0000
        /*0044*/ 	.byte	0x00, 0xf5, 0x21, 0x00


	//----- nvinfo : EIATTR_SPARSE_MMA_MASK
	.align		4
.L_490:
        /*0048*/ 	.byte	0x03, 0x50
        /*004a*/ 	.short	0x0000


	//----- nvinfo : EIATTR_MAXREG_COUNT
	.align		4
        /*004c*/ 	.byte	0x03, 0x1b
        /*004e*/ 	.short	0x00ff


	//----- nvinfo : EIATTR_MERCURY_ISA_VERSION
	.align		4
        /*0050*/ 	.byte	0x03, 0x5f
        /*0052*/ 	.short	0x0101


	//----- nvinfo : EIATTR_VRC_CTA_INIT_COUNT
	.align		4
        /*0054*/ 	.byte	0x02, 0x4a
	.zero		1
	.zero		1


	//----- nvinfo : EIATTR_EXIT_INSTR_OFFSETS
	.align		4
        /*0058*/ 	.byte	0x04, 0x1c
        /*005a*/ 	.short	(.L_492 - .L_491)


	//   ....[0]....
.L_491:
        /*005c*/ 	.word	0x000000e0


	//   ....[1]....
        /*0060*/ 	.word	0x000001e0


	//----- nvinfo : EIATTR_CBANK_PARAM_SIZE
	.align		4
.L_492:
        /*0064*/ 	.byte	0x03, 0x19
        /*0066*/ 	.short	0x0020


	//----- nvinfo : EIATTR_PARAM_CBANK
	.align		4
        /*0068*/ 	.byte	0x04, 0x0a
        /*006a*/ 	.short	(.L_494 - .L_493)
	.align		4
.L_493:
        /*006c*/ 	.word	index@(.nv.constant0._Z21gpu_add_two_same_sizePfS_mm)
        /*0070*/ 	.short	0x0380
        /*0072*/ 	.short	0x0020


	//----- nvinfo : EIATTR_SW_WAR
	.align		4
.L_494:
        /*0074*/ 	.byte	0x04, 0x36
        /*0076*/ 	.short	(.L_496 - .L_495)
.L_495:
        /*0078*/ 	.word	0x00000008
.L_496:


//--------------------- .nv.info._Z23gpu_cle_cost_derivativePfS_S_ii --------------------------
	.section	.nv.info._Z23gpu_cle_cost_derivativePfS_S_ii,"",@"SHT_CUDA_INFO"
	.sectionflags	@""
	.align	4


	//----- nvinfo : EIATTR_CUDA_API_VERSION
	.align		4
        /*0000*/ 	.byte	0x04, 0x37
        /*0002*/ 	.short	(.L_498 - .L_497)
.L_497:
        /*0004*/ 	.word	0x00000082


	//----- nvinfo : EIATTR_KPARAM_INFO
	.align		4
.L_498:
        /*0008*/ 	.byte	0x04, 0x17
        /*000a*/ 	.short	(.L_500 - .L_499)
.L_499:
        /*000c*/ 	.word	0x00000000
        /*0010*/ 	.short	0x0004
        /*0012*/ 	.short	0x001c
        /*0014*/ 	.byte	0x00, 0xf0, 0x11, 0x00


	//----- nvinfo : EIATTR_KPARAM_INFO
	.align		4
.L_500:
        /*0018*/ 	.byte	0x04, 0x17
        /*001a*/ 	.short	(.L_502 - .L_501)
.L_501:
        /*001c*/ 	.word	0x00000000
        /*0020*/ 	.short	0x0003
        /*0022*/ 	.short	0x0018
        /*0024*/ 	.byte	0x00, 0xf0, 0x11, 0x00


	//----- nvinfo : EIATTR_KPARAM_INFO
	.align		4
.L_502:
        /*0028*/ 	.byte	0x04, 0x17
        /*002a*/ 	.short	(.L_504 - .L_503)
.L_503:
        /*002c*/ 	.word	0x00000000
        /*0030*/ 	.short	0x0002
        /*0032*/ 	.short	0x0010
        /*0034*/ 	.byte	0x00, 0xf5, 0x21, 0x00


	//----- nvinfo : EIATTR_KPARAM_INFO
	.align		4
.L_504:
        /*0038*/ 	.byte	0x04, 0x17
        /*003a*/ 	.short	(.L_506 - .L_505)
.L_505:
        /*003c*/ 	.word	0x00000000
        /*0040*/ 	.short	0x0001
        /*0042*/ 	.short	0x0008
        /*0044*/ 	.byte	0x00, 0xf5, 0x21, 0x00


	//----- nvinfo : EIATTR_KPARAM_INFO
	.align		4
.L_506:
        /*0048*/ 	.byte	0x04, 0x17
        /*004a*/ 	.short	(.L_508 - .L_507)
.L_507:
        /*004c*/ 	.word	0x00000000
        /*0050*/ 	.short	0x0000
        /*0052*/ 	.short	0x0000
        /*0054*/ 	.byte	0x00, 0xf5, 0x21, 0x00


	//----- nvinfo : EIATTR_SPARSE_MMA_MASK
	.align		4
.L_508:
        /*0058*/ 	.byte	0x03, 0x50
        /*005a*/ 	.short	0x0000


	//----- nvinfo : EIATTR_MAXREG_COUNT
	.align		4
        /*005c*/ 	.byte	0x03, 0x1b
        /*005e*/ 	.short	0x00ff


	//----- nvinfo : EIATTR_MERCURY_ISA_VERSION
	.align		4
        /*0060*/ 	.byte	0x03, 0x5f
        /*0062*/ 	.short	0x0101


	//----- nvinfo : EIATTR_VRC_CTA_INIT_COUNT
	.align		4
        /*0064*/ 	.byte	0x02, 0x4a
	.zero		1
	.zero		1


	//----- nvinfo : EIATTR_EXIT_INSTR_OFFSETS
	.align		4
        /*0068*/ 	.byte	0x04, 0x1c
        /*006a*/ 	.short	(.L_510 - .L_509)


	//   ....[0]....
.L_509:
        /*006c*/ 	.word	0x000000e0


	//   ....[1]....
        /*0070*/ 	.word	0x00000220


	//----- nvinfo : EIATTR_CBANK_PARAM_SIZE
	.align		4
.L_510:
        /*0074*/ 	.byte	0x03, 0x19
        /*0076*/ 	.short	0x0020


	//----- nvinfo : EIATTR_PARAM_CBANK
	.align		4
        /*0078*/ 	.byte	0x04, 0x0a
        /*007a*/ 	.short	(.L_512 - .L_511)
	.align		4
.L_511:
        /*007c*/ 	.word	index@(.nv.constant0._Z23gpu_cle_cost_derivativePfS_S_ii)
        /*0080*/ 	.short	0x0380
        /*0082*/ 	.short	0x0020


	//----- nvinfo : EIATTR_SW_WAR
	.align		4
.L_512:
        /*0084*/ 	.byte	0x04, 0x36
        /*0086*/ 	.short	(.L_514 - .L_513)
.L_513:
        /*0088*/ 	.word	0x00000008
.L_514:


//--------------------- .nv.info._Z23gpu_mse_cost_derivativePfS_S_ii --------------------------
	.section	.nv.info._Z23gpu_mse_cost_derivativePfS_S_ii,"",@"SHT_CUDA_INFO"
	.sectionflags	@""
	.align	4


	//----- nvinfo : EIATTR_CUDA_API_VERSION
	.align		4
        /*0000*/ 	.byte	0x04, 0x37
        /*0002*/ 	.short	(.L_516 - .L_515)
.L_515:
        /*0004*/ 	.word	0x00000082


	//----- nvinfo : EIATTR_KPARAM_INFO
	.align		4
.L_516:
        /*0008*/ 	.byte	0x04, 0x17
        /*000a*/ 	.short	(.L_518 - .L_517)
.L_517:
        /*000c*/ 	.word	0x00000000
        /*0010*/ 	.short	0x0004
        /*0012*/ 	.short	0x001c
        /*0014*/ 	.byte	0x00, 0xf0, 0x11, 0x00


	//----- nvinfo : EIATTR_KPARAM_INFO
	.align		4
.L_518:
        /*0018*/ 	.byte	0x04, 0x17
        /*001a*/ 	.short	(.L_520 - .L_519)
.L_519:
        /*001c*/ 	.word	0x00000000
        /*0020*/ 	.short	0x0003
        /*0022*/ 	.short	0x0018
        /*0024*/ 	.byte	0x00, 0xf0, 0x11, 0x00


	//----- nvinfo : EIATTR_KPARAM_INFO
	.align		4
.L_520:
        /*0028*/ 	.byte	0x04, 0x17
        /*002a*/ 	.short	(.L_522 - .L_521)
.L_521:
        /*002c*/ 	.word	0x00000000
        /*0030*/ 	.short	0x0002
        /*0032*/ 	.short	0x0010
        /*0034*/ 	.byte	0x00, 0xf5, 0x21, 0x00


	//----- nvinfo : EIATTR_KPARAM_INFO
	.align		4
.L_522:
        /*0038*/ 	.byte	0x04, 0x17
        /*003a*/ 	.short	(.L_524 - .L_523)
.L_523:
        /*003c*/ 	.word	0x00000000
        /*0040*/ 	.short	0x0001
        /*0042*/ 	.short	0x0008
        /*0044*/ 	.byte	0x00, 0xf5, 0x21, 0x00


	//----- nvinfo : EIATTR_KPARAM_INFO
	.align		4
.L_524:
        /*0048*/ 	.byte	0x04, 0x17
        /*004a*/ 	.short	(.L_526 - .L_525)
.L_525:
        /*004c*/ 	.word	0x00000000
        /*0050*/ 	.short	0x0000
        /*0052*/ 	.short	0x0000
        /*0054*/ 	.byte	0x00, 0xf5, 0x21, 0x00


	//----- nvinfo : EIATTR_SPARSE_MMA_MASK
	.align		4
.L_526:
        /*0058*/ 	.byte	0x03, 0x50
        /*005a*/ 	.short	0x0000


	//----- nvinfo : EIATTR_MAXREG_COUNT
	.align		4
        /*005c*/ 	.byte	0x03, 0x1b
        /*005e*/ 	.short	0x00ff


	//----- nvinfo : EIATTR_MERCURY_ISA_VERSION
	.align		4
        /*0060*/ 	.byte	0x03, 0x5f
        /*0062*/ 	.short	0x0101


	//----- nvinfo : EIATTR_VRC_CTA_INIT_COUNT
	.align		4
        /*0064*/ 	.byte	0x02, 0x4a
	.zero		1
	.zero		1


	//----- nvinfo : EIATTR_EXIT_INSTR_OFFSETS
	.align		4
        /*0068*/ 	.byte	0x04, 0x1c
        /*006a*/ 	.short	(.L_528 - .L_527)


	//   ....[0]....
.L_527:
        /*006c*/ 	.word	0x000000e0


	//   ....[1]....
        /*0070*/ 	.word	0x00000250


	//----- nvinfo : EIATTR_CBANK_PARAM_SIZE
	.align		4
.L_528:
        /*0074*/ 	.byte	0x03, 0x19
        /*0076*/ 	.short	0x0020


	//----- nvinfo : EIATTR_PARAM_CBANK
	.align		4
        /*0078*/ 	.byte	0x04, 0x0a
        /*007a*/ 	.short	(.L_530 - .L_529)
	.align		4
.L_529:
        /*007c*/ 	.word	index@(.nv.constant0._Z23gpu_mse_cost_derivativePfS_S_ii)
        /*0080*/ 	.short	0x0380
        /*0082*/ 	.short	0x0020


	//----- nvinfo : EIATTR_SW_WAR
	.align		4
.L_530:
        /*0084*/ 	.byte	0x04, 0x36
        /*0086*/ 	.short	(.L_532 - .L_531)
.L_531:
        /*0088*/ 	.word	0x00000008
.L_532:


//--------------------- .nv.info._Z12gpu_cle_costPfS_S_ii --------------------------
	.section	.nv.info._Z12gpu_cle_costPfS_S_ii,"",@"SHT_CUDA_INFO"
	.sectionflags	@""
	.align	4


	//----- nvinfo : EIATTR_CUDA_API_VERSION
	.align		4
        /*0000*/ 	.byte	0x04, 0x37
        /*0002*/ 	.short	(.L_534 - .L_533)
.L_533:
        /*0004*/ 	.word	0x00000082


	//----- nvinfo : EIATTR_KPARAM_INFO
	.align		4
.L_534:
        /*0008*/ 	.byte	0x04, 0x17
        /*000a*/ 	.short	(.L_536 - .L_535)
.L_535:
        /*000c*/ 	.word	0x00000000
        /*0010*/ 	.short	0x0004
        /*0012*/ 	.short	0x001c
        /*0014*/ 	.byte	0x00, 0xf0, 0x11, 0x00


	//----- nvinfo : EIATTR_KPARAM_INFO
	.align		4
.L_536:
        /*0018*/ 	.byte	0x04, 0x17
        /*001a*/ 	.short	(.L_538 - .L_537)
.L_537:
        /*001c*/ 	.word	0x00000000
        /*0020*/ 	.short	0x0003
        /*0022*/ 	.short	0x0018
        /*0024*/ 	.byte	0x00, 0xf0, 0x11, 0x00


	//----- nvinfo : EIATTR_KPARAM_INFO
	.align		4
.L_538:
        /*0028*/ 	.byte	0x04, 0x17
        /*002a*/ 	.short	(.L_540 - .L_539)
.L_539:
        /*002c*/ 	.word	0x00000000
        /*0030*/ 	.short	0x0002
        /*0032*/ 	.short	0x0010
        /*0034*/ 	.byte	0x00, 0xf5, 0x21, 0x00


	//----- nvinfo : EIATTR_KPARAM_INFO
	.align		4
.L_540:
        /*0038*/ 	.byte	0x04, 0x17
        /*003a*/ 	.short	(.L_542 - .L_541)
.L_541:
        /*003c*/ 	.word	0x00000000
        /*0040*/ 	.short	0x0001
        /*0042*/ 	.short	0x0008
        /*0044*/ 	.byte	0x00, 0xf5, 0x21, 0x00


	//----- nvinfo : EIATTR_KPARAM_INFO
	.align		4
.L_542:
        /*0048*/ 	.byte	0x04, 0x17
        /*004a*/ 	.short	(.L_544 - .L_543)
.L_543:
        /*004c*/ 	.word	0x00000000
        /*0050*/ 	.short	0x0000
        /*0052*/ 	.short	0x0000
        /*0054*/ 	.byte	0x00, 0xf5, 0x21, 0x00


	//----- nvinfo : EIATTR_SPARSE_MMA_MASK
	.align		4
.L_544:
        /*0058*/ 	.byte	0x03, 0x50
        /*005a*/ 	.short	0x0000


	//----- nvinfo : EIATTR_MAXREG_COUNT
	.align		4
        /*005c*/ 	.byte	0x03, 0x1b
        /*005e*/ 	.short	0x00ff


	//----- nvinfo : EIATTR_MERCURY_ISA_VERSION
	.align		4
        /*0060*/ 	.byte	0x03, 0x5f
        /*0062*/ 	.short	0x0101


	//----- nvinfo : EIATTR_VRC_CTA_INIT_COUNT
	.align		4
        /*0064*/ 	.byte	0x02, 0x4a
	.zero		1
	.zero		1


	//----- nvinfo : EIATTR_EXIT_INSTR_OFFSETS
	.align		4
        /*0068*/ 	.byte	0x04, 0x1c
        /*006a*/ 	.short	(.L_546 - .L_545)


	//   ....[0]....
.L_545:
        /*006c*/ 	.word	0x000000e0


	//   ....[1]....
        /*0070*/ 	.word	0x00000650


	//----- nvinfo : EIATTR_CRS_STACK_SIZE
	.align		4
.L_546:
        /*0074*/ 	.byte	0x04, 0x1e
        /*0076*/ 	.short	(.L_548 - .L_547)
.L_547:
        /*0078*/ 	.word	0x00000000


	//----- nvinfo : EIATTR_CBANK_PARAM_SIZE
	.align		4
.L_548:
        /*007c*/ 	.byte	0x03, 0x19
        /*007e*/ 	.short	0x0020


	//----- nvinfo : EIATTR_PARAM_CBANK
	.align		4
        /*0080*/ 	.byte	0x04, 0x0a
        /*0082*/ 	.short	(.L_550 - .L_549)
	.align		4
.L_549:
        /*0084*/ 	.word	index@(.nv.constant0._Z12gpu_cle_costPfS_S_ii)
        /*0088*/ 	.short	0x0380
        /*008a*/ 	.short	0x0020


	//----- nvinfo : EIATTR_SW_WAR
	.align		4
.L_550:
        /*008c*/ 	.byte	0x04, 0x36
        /*008e*/ 	.short	(.L_552 - .L_551)
.L_551:
        /*0090*/ 	.word	0x00000008
.L_552:


//--------------------- .nv.info._Z12gpu_mse_costPfS_S_ii --------------------------
	.section	.nv.info._Z12gpu_mse_costPfS_S_ii,"",@"SHT_CUDA_INFO"
	.sectionflags	@""
	.align	4


	//----- nvinfo : EIATTR_CUDA_API_VERSION
	.align		4
        /*0000*/ 	.byte	0x04, 0x37
        /*0002*/ 	.short	(.L_554 - .L_553)
.L_553:
        /*0004*/ 	.word	0x00000082


	//----- nvinfo : EIATTR_KPARAM_INFO
	.align		4
.L_554:
        /*0008*/ 	.byte	0x04, 0x17
        /*000a*/ 	.short	(.L_556 - .L_555)
.L_555:
        /*000c*/ 	.word	0x00000000
        /*0010*/ 	.short	0x0004
        /*0012*/ 	.short	0x001c
        /*0014*/ 	.byte	0x00, 0xf0, 0x11, 0x00


	//----- nvinfo : EIATTR_KPARAM_INFO
	.align		4
.L_556:
        /*0018*/ 	.byte	0x04, 0x17
        /*001a*/ 	.short	(.L_558 - .L_557)
.L_557:
        /*001c*/ 	.word	0x00000000
        /*0020*/ 	.short	0x0003
        /*0022*/ 	.short	0x0018
        /*0024*/ 	.byte	0x00, 0xf0, 0x11, 0x00


	//----- nvinfo : EIATTR_KPARAM_INFO
	.align		4
.L_558:
        /*0028*/ 	.byte	0x04, 0x17
        /*002a*/ 	.short	(.L_560 - .L_559)
.L_559:
        /*002c*/ 	.word	0x00000000
        /*0030*/ 	.short	0x0002
        /*0032*/ 	.short	0x0010
        /*0034*/ 	.byte	0x00, 0xf5, 0x21, 0x00


	//----- nvinfo : EIATTR_KPARAM_INFO
	.align		4
.L_560:
        /*0038*/ 	.byte	0x04, 0x17
        /*003a*/ 	.short	(.L_562 - .L_561)
.L_561:
        /*003c*/ 	.word	0x00000000
        /*0040*/ 	.short	0x0001
        /*0042*/ 	.short	0x0008
        /*0044*/ 	.byte	0x00, 0xf5, 0x21, 0x00


	//----- nvinfo : EIATTR_KPARAM_INFO
	.align		4
.L_562:
        /*0048*/ 	.byte	0x04, 0x17
        /*004a*/ 	.short	(.L_564 - .L_563)
.L_563:
        /*004c*/ 	.word	0x00000000
        /*0050*/ 	.short	0x0000
        /*0052*/ 	.short	0x0000
        /*0054*/ 	.byte	0x00, 0xf5, 0x21, 0x00


	//----- nvinfo : EIATTR_SPARSE_MMA_MASK
	.align		4
.L_564:
        /*0058*/ 	.byte	0x03, 0x50
        /*005a*/ 	.short	0x0000


	//----- nvinfo : EIATTR_MAXREG_COUNT
	.align		4
        /*005c*/ 	.byte	0x03, 0x1b
        /*005e*/ 	.short	0x00ff


	//----- nvinfo : EIATTR_MERCURY_ISA_VERSION
	.align		4
        /*0060*/ 	.byte	0x03, 0x5f
        /*0062*/ 	.short	0x0101


	//----- nvinfo : EIATTR_VRC_CTA_INIT_COUNT
	.align		4
        /*0064*/ 	.byte	0x02, 0x4a
	.zero		1
	.zero		1


	//----- nvinfo : EIATTR_EXIT_INSTR_OFFSETS
	.align		4
        /*0068*/ 	.byte	0x04, 0x1c
        /*006a*/ 	.short	(.L_566 - .L_565)


	//   ....[0]....
.L_565:
        /*006c*/ 	.word	0x000000e0


	//   ....[1]....
        /*0070*/ 	.word	0x00000690


	//----- nvinfo : EIATTR_CRS_STACK_SIZE
	.align		4
.L_566:
        /*0074*/ 	.byte	0x04, 0x1e
        /*0076*/ 	.short	(.L_568 - .L_567)
.L_567:
        /*0078*/ 	.word	0x00000000


	//----- nvinfo : EIATTR_CBANK_PARAM_SIZE
	.align		4
.L_568:
        /*007c*/ 	.byte	0x03, 0x19
        /*007e*/ 	.short	0x0020


	//----- nvinfo : EIATTR_PARAM_CBANK
	.align		4
        /*0080*/ 	.byte	0x04, 0x0a
        /*0082*/ 	.short	(.L_570 - .L_569)
	.align		4
.L_569:
        /*0084*/ 	.word	index@(.nv.constant0._Z12gpu_mse_costPfS_S_ii)
        /*0088*/ 	.short	0x0380
        /*008a*/ 	.short	0x0020


	//----- nvinfo : EIATTR_SW_WAR
	.align		4
.L_570:
        /*008c*/ 	.byte	0x04, 0x36
        /*008e*/ 	.short	(.L_572 - .L_571)
.L_571:
        /*0090*/ 	.word	0x00000008
.L_572:


//--------------------- .nv.info._Z18gpu_matrix_sigmoidPfS_ii --------------------------
	.section	.nv.info._Z18gpu_matrix_sigmoidPfS_ii,"",@"SHT_CUDA_INFO"
	.sectionflags	@""
	.align	4


	//----- nvinfo : EIATTR_CUDA_API_VERSION
	.align		4
        /*0000*/ 	.byte	0x04, 0x37
        /*0002*/ 	.short	(.L_574 - .L_573)
.L_573:
        /*0004*/ 	.word	0x00000082


	//----- nvinfo : EIATTR_KPARAM_INFO
	.align		4
.L_574:
        /*0008*/ 	.byte	0x04, 0x17
        /*000a*/ 	.short	(.L_576 - .L_575)
.L_575:
        /*000c*/ 	.word	0x00000000
        /*0010*/ 	.short	0x0003
        /*0012*/ 	.short	0x0014
        /*0014*/ 	.byte	0x00, 0xf0, 0x11, 0x00


	//----- nvinfo : EIATTR_KPARAM_INFO
	.align		4
.L_576:
        /*0018*/ 	.byte	0x04, 0x17
        /*001a*/ 	.short	(.L_578 - .L_577)
.L_577:
        /*001c*/ 	.word	0x00000000
        /*0020*/ 	.short	0x0002
        /*0022*/ 	.short	0x0010
        /*0024*/ 	.byte	0x00, 0xf0, 0x11, 0x00


	//----- nvinfo : EIATTR_KPARAM_INFO
	.align		4
.L_578:
        /*0028*/ 	.byte	0x04, 0x17
        /*002a*/ 	.short	(.L_580 - .L_579)
.L_579:
        /*002c*/ 	.word	0x00000000
        /*0030*/ 	.short	0x0001
        /*0032*/ 	.short	0x0008
        /*0034*/ 	.byte	0x00, 0xf5, 0x21, 0x00


	//----- nvinfo : EIATTR_KPARAM_INFO
	.align		4
.L_580:
        /*0038*/ 	.byte	0x04, 0x17
        /*003a*/ 	.short	(.L_582 - .L_581)
.L_581:
        /*003c*/ 	.word	0x00000000
        /*0040*/ 	.short	0x0000
        /*0042*/ 	.short	0x0000
        /*0044*/ 	.byte	0x00, 0xf5, 0x21, 0x00


	//----- nvinfo : EIATTR_SPARSE_MMA_MASK
	.align		4
.L_582:
        /*0048*/ 	.byte	0x03, 0x50
        /*004a*/ 	.short	0x0000


	//----- nvinfo : EIATTR_MAXREG_COUNT
	.align		4
        /*004c*/ 	.byte	0x03, 0x1b
        /*004e*/ 	.short	0x00ff


	//----- nvinfo : EIATTR_MERCURY_ISA_VERSION
	.align		4
        /*0050*/ 	.byte	0x03, 0x5f
        /*0052*/ 	.short	0x0101


	//----- nvinfo : EIATTR_VRC_CTA_INIT_COUNT
	.align		4
        /*0054*/ 	.byte	0x02, 0x4a
	.zero		1
	.zero		1


	//----- nvinfo : EIATTR_EXIT_INSTR_OFFSETS
	.align		4
        /*0058*/ 	.byte	0x04, 0x1c
        /*005a*/ 	.short	(.L_584 - .L_583)


	//   ....[0]....
.L_583:
        /*005c*/ 	.word	0x000000e0


	//   ....[1]....
        /*0060*/ 	.word	0x00000350


	//----- nvinfo : EIATTR_CRS_STACK_SIZE
	.align		4
.L_584:
        /*0064*/ 	.byte	0x04, 0x1e
        /*0066*/ 	.short	(.L_586 - .L_585)
.L_585:
        /*0068*/ 	.word	0x00000000


	//----- nvinfo : EIATTR_CBANK_PARAM_SIZE
	.align		4
.L_586:
        /*006c*/ 	.byte	0x03, 0x19
        /*006e*/ 	.short	0x0018


	//----- nvinfo : EIATTR_PARAM_CBANK
	.align		4
        /*0070*/ 	.byte	0x04, 0x0a
        /*0072*/ 	.short	(.L_588 - .L_587)
	.align		4
.L_587:
        /*0074*/ 	.word	index@(.nv.constant0._Z18gpu_matrix_sigmoidPfS_ii)
        /*0078*/ 	.short	0x0380
        /*007a*/ 	.short	0x0018


	//----- nvinfo : EIATTR_SW_WAR
	.align		4
.L_588:
        /*007c*/ 	.byte	0x04, 0x36
        /*007e*/ 	.short	(.L_590 - .L_589)
.L_589:
        /*0080*/ 	.word	0x00000008
.L_590:


//--------------------- .nv.info._Z26gpu_matmul_check_convergedPfS_S_fiii --------------------------
	.section	.nv.info._Z26gpu_matmul_check_convergedPfS_S_fiii,"",@"SHT_CUDA_INFO"
	.sectionflags	@""
	.align	4


	//----- nvinfo : EIATTR_CUDA_API_VERSION
	.align		4
        /*0000*/ 	.byte	0x04, 0x37
        /*0002*/ 	.short	(.L_592 - .L_591)
.L_591:
        /*0004*/ 	.word	0x00000082


	//----- nvinfo : EIATTR_KPARAM_INFO
	.align		4
.L_592:
        /*0008*/ 	.byte	0x04, 0x17
        /*000a*/ 	.short	(.L_594 - .L_593)
.L_593:
        /*000c*/ 	.word	0x00000000
        /*0010*/ 	.short	0x0006
        /*0012*/ 	.short	0x0024
        /*0014*/ 	.byte	0x00, 0xf0, 0x11, 0x00


	//----- nvinfo : EIATTR_KPARAM_INFO
	.align		4
.L_594:
        /*0018*/ 	.byte	0x04, 0x17
        /*001a*/ 	.short	(.L_596 - .L_595)
.L_595:
        /*001c*/ 	.word	0x00000000
        /*0020*/ 	.short	0x0005
        /*0022*/ 	.short	0x0020
        /*0024*/ 	.byte	0x00, 0xf0, 0x11, 0x00


	//----- nvinfo : EIATTR_KPARAM_INFO
	.align		4
.L_596:
        /*0028*/ 	.byte	0x04, 0x17
        /*002a*/ 	.short	(.L_598 - .L_597)
.L_597:
        /*002c*/ 	.word	0x00000000
        /*0030*/ 	.short	0x0004
        /*0032*/ 	.short	0x001c
        /*0034*/ 	.byte	0x00, 0xf0, 0x11, 0x00


	//----- nvinfo : EIATTR_KPARAM_INFO
	.align		4
.L_598:
        /*0038*/ 	.byte	0x04, 0x17
        /*003a*/ 	.short	(.L_600 - .L_599)
.L_599:
        /*003c*/ 	.word	0x00000000
        /*0040*/ 	.short	0x0003
        /*0042*/ 	.short	0x0018
        /*0044*/ 	.byte	0x00, 0xf0, 0x11, 0x00


	//----- nvinfo : EIATTR_KPARAM_INFO
	.align		4
.L_600:
        /*0048*/ 	.byte	0x04, 0x17
        /*004a*/ 	.short	(.L_602 - .L_601)
.L_601:
        /*004c*/ 	.word	0x00000000
        /*0050*/ 	.short	0x0002
        /*0052*/ 	.short	0x0010
        /*0054*/ 	.byte	0x00, 0xf5, 0x21, 0x00


	//----- nvinfo : EIATTR_KPARAM_INFO
	.align		4
.L_602:
        /*0058*/ 	.byte	0x04, 0x17
        /*005a*/ 	.short	(.L_604 - .L_603)
.L_603:
        /*005c*/ 	.word	0x00000000
        /*0060*/ 	.short	0x0001
        /*0062*/ 	.short	0x0008
        /*0064*/ 	.byte	0x00, 0xf5, 0x21, 0x00


	//----- nvinfo : EIATTR_KPARAM_INFO
	.align		4
.L_604:
        /*0068*/ 	.byte	0x04, 0x17
        /*006a*/ 	.short	(.L_606 - .L_605)
.L_605:
        /*006c*/ 	.word	0x00000000
        /*0070*/ 	.short	0x0000
        /*0072*/ 	.short	0x0000
        /*0074*/ 	.byte	0x00, 0xf5, 0x21, 0x00


	//----- nvinfo : EIATTR_SPARSE_MMA_MASK
	.align		4
.L_606:
        /*0078*/ 	.byte	0x03, 0x50
        /*007a*/ 	.short	0x0000


	//----- nvinfo : EIATTR_MAXREG_COUNT
	.align		4
        /*007c*/ 	.byte	0x03, 0x1b
        /*007e*/ 	.short	0x00ff


	//----- nvinfo : EIATTR_MERCURY_ISA_VERSION
	.align		4
        /*0080*/ 	.byte	0x03, 0x5f
        /*0082*/ 	.short	0x0101


	//----- nvinfo : EIATTR_VRC_CTA_INIT_COUNT
	.align		4
        /*0084*/ 	.byte	0x02, 0x4a
	.zero		1
	.zero		1


	//----- nvinfo : EIATTR_EXIT_INSTR_OFFSETS
	.align		4
        /*0088*/ 	.byte	0x04, 0x1c
        /*008a*/ 	.short	(.L_608 - .L_607)


	//   ....[0]....
.L_607:
        /*008c*/ 	.word	0x000000f0


	//   ....[1]....
        /*0090*/ 	.word	0x00000c10


	//   ....[2]....
        /*0094*/ 	.word	0x00000c50


	//----- nvinfo : EIATTR_CBANK_PARAM_SIZE
	.align		4
.L_608:
        /*0098*/ 	.byte	0x03, 0x19
        /*009a*/ 	.short	0x0028


	//----- nvinfo : EIATTR_PARAM_CBANK
	.align		4
        /*009c*/ 	.byte	0x04, 0x0a
        /*009e*/ 	.short	(.L_610 - .L_609)
	.align		4
.L_609:
        /*00a0*/ 	.word	index@(.nv.constant0._Z26gpu_matmul_check_convergedPfS_S_fiii)
        /*00a4*/ 	.short	0x0380
        /*00a6*/ 	.short	0x0028


	//----- nvinfo : EIATTR_SW_WAR
	.align		4
.L_610:
        /*00a8*/ 	.byte	0x04, 0x36
        /*00aa*/ 	.short	(.L_612 - .L_611)
.L_611:
        /*00ac*/ 	.word	0x00000008
.L_612:


//--------------------- .nv.info._Z18gpu_partial_matmulPfS_S_iiii --------------------------
	.section	.nv.info._Z18gpu_partial_matmulPfS_S_iiii,"",@"SHT_CUDA_INFO"
	.sectionflags	@""
	.align	4


	//----- nvinfo : EIATTR_CUDA_API_VERSION
	.align		4
        /*0000*/ 	.byte	0x04, 0x37
        /*0002*/ 	.short	(.L_614 - .L_613)
.L_613:
        /*0004*/ 	.word	0x00000082


	//----- nvinfo : EIATTR_KPARAM_INFO
	.align		4
.L_614:
        /*0008*/ 	.byte	0x04, 0x17
        /*000a*/ 	.short	(.L_616 - .L_615)
.L_615:
        /*000c*/ 	.word	0x00000000
        /*0010*/ 	.short	0x0006
        /*0012*/ 	.short	0x0024
        /*0014*/ 	.byte	0x00, 0xf0, 0x11, 0x00


	//----- nvinfo : EIATTR_KPARAM_INFO
	.align		4
.L_616:
        /*0018*/ 	.byte	0x04, 0x17
        /*001a*/ 	.short	(.L_618 - .L_617)
.L_617:
        /*001c*/ 	.word	0x00000000
        /*0020*/ 	.short	0x0005
        /*0022*/ 	.short	0x0020
        /*0024*/ 	.byte	0x00, 0xf0, 0x11, 0x00


	//----- nvinfo : EIATTR_KPARAM_INFO
	.align		4
.L_618:
        /*0028*/ 	.byte	0x04, 0x17
        /*002a*/ 	.short	(.L_620 - .L_619)
.L_619:
        /*002c*/ 	.word	0x00000000
        /*0030*/ 	.short	0x0004
        /*0032*/ 	.short	0x001c
        /*0034*/ 	.byte	0x00, 0xf0, 0x11, 0x00


	//----- nvinfo : EIATTR_KPARAM_INFO
	.align		4
.L_620:
        /*0038*/ 	.byte	0x04, 0x17
        /*003a*/ 	.short	(.L_622 - .L_621)
.L_621:
        /*003c*/ 	.word	0x00000000
        /*0040*/ 	.short	0x0003
        /*0042*/ 	.short	0x0018
        /*0044*/ 	.byte	0x00, 0xf0, 0x11, 0x00


	//----- nvinfo : EIATTR_KPARAM_INFO
	.align		4
.L_622:
        /*0048*/ 	.byte	0x04, 0x17
        /*004a*/ 	.short	(.L_624 - .L_623)
.L_623:
        /*004c*/ 	.word	0x00000000
        /*0050*/ 	.short	0x0002
        /*0052*/ 	.short	0x0010
        /*0054*/ 	.byte	0x00, 0xf5, 0x21, 0x00


	//----- nvinfo : EIATTR_KPARAM_INFO
	.align		4
.L_624:
        /*0058*/ 	.byte	0x04, 0x17
        /*005a*/ 	.short	(.L_626 - .L_625)
.L_625:
        /*005c*/ 	.word	0x00000000
        /*0060*/ 	.short	0x0001
        /*0062*/ 	.short	0x0008
        /*0064*/ 	.byte	0x00, 0xf5, 0x21, 0x00


	//----- nvinfo : EIATTR_KPARAM_INFO
	.align		4
.L_626:
        /*0068*/ 	.byte	0x04, 0x17
        /*006a*/ 	.short	(.L_628 - .L_627)
.L_627:
        /*006c*/ 	.word	0x00000000
        /*0070*/ 	.short	0x0000
        /*0072*/ 	.short	0x0000
        /*0074*/ 	.byte	0x00, 0xf5, 0x21, 0x00


	//----- nvinfo : EIATTR_SPARSE_MMA_MASK
	.align		4
.L_628:
        /*0078*/ 	.byte	0x03, 0x50
        /*007a*/ 	.short	0x0000


	//----- nvinfo : EIATTR_MAXREG_COUNT
	.align		4
        /*007c*/ 	.byte	0x03, 0x1b
        /*007e*/ 	.short	0x00ff


	//----- nvinfo : EIATTR_MERCURY_ISA_VERSION
	.align		4
        /*0080*/ 	.byte	0x03, 0x5f
        /*0082*/ 	.short	0x0101


	//----- nvinfo : EIATTR_VRC_CTA_INIT_COUNT
	.align		4
        /*0084*/ 	.byte	0x02, 0x4a
	.zero		1
	.zero		1


	//----- nvinfo : EIATTR_EXIT_INSTR_OFFSETS
	.align		4
        /*0088*/ 	.byte	0x04, 0x1c
        /*008a*/ 	.short	(.L_630 - .L_629)


	//   ....[0]....
.L_629:
        /*008c*/ 	.word	0x000000f0


	//   ....[1]....
        /*0090*/ 	.word	0x00000c20


	//----- nvinfo : EIATTR_CBANK_PARAM_SIZE
	.align		4
.L_630:
        /*0094*/ 	.byte	0x03, 0x19
        /*0096*/ 	.short	0x0028


	//----- nvinfo : EIATTR_PARAM_CBANK
	.align		4
        /*0098*/ 	.byte	0x04, 0x0a
        /*009a*/ 	.short	(.L_632 - .L_631)
	.align		4
.L_631:
        /*009c*/ 	.word	index@(.nv.constant0._Z18gpu_partial_matmulPfS_S_iiii)
        /*00a0*/ 	.short	0x0380
        /*00a2*/ 	.short	0x0028


	//----- nvinfo : EIATTR_SW_WAR
	.align		4
.L_632:
        /*00a4*/ 	.byte	0x04, 0x36
        /*00a6*/ 	.short	(.L_634 - .L_633)
.L_633:
        /*00a8*/ 	.word	0x00000008
.L_634:


//--------------------- .nv.info._Z10gpu_matmulPfS_S_iii --------------------------
	.section	.nv.info._Z10gpu_matmulPfS_S_iii,"",@"SHT_CUDA_INFO"
	.sectionflags	@""
	.align	4


	//----- nvinfo : EIATTR_CUDA_API_VERSION
	.align		4
        /*0000*/ 	.byte	0x04, 0x37
        /*0002*/ 	.short	(.L_636 - .L_635)
.L_635:
        /*0004*/ 	.word	0x00000082


	//----- nvinfo : EIATTR_KPARAM_INFO
	.align		4
.L_636:
        /*0008*/ 	.byte	0x04, 0x17
        /*000a*/ 	.short	(.L_638 - .L_637)
.L_637:
        /*000c*/ 	.word	0x00000000
        /*0010*/ 	.short	0x0005
        /*0012*/ 	.short	0x0020
        /*0014*/ 	.byte	0x00, 0xf0, 0x11, 0x00


	//----- nvinfo : EIATTR_KPARAM_INFO
	.align		4
.L_638:
        /*0018*/ 	.byte	0x04, 0x17
        /*001a*/ 	.short	(.L_640 - .L_639)
.L_639:
        /*001c*/ 	.word	0x00000000
        /*0020*/ 	.short	0x0004
        /*0022*/ 	.short	0x001c
        /*0024*/ 	.byte	0x00, 0xf0, 0x11, 0x00


	//----- nvinfo : EIATTR_KPARAM_INFO
	.align		4
.L_640:
        /*0028*/ 	.byte	0x04, 0x17
        /*002a*/ 	.short	(.L_642 - .L_641)
.L_641:
        /*002c*/ 	.word	0x00000000
        /*0030*/ 	.short	0x0003
        /*0032*/ 	.short	0x0018
        /*0034*/ 	.byte	0x00, 0xf0, 0x11, 0x00


	//----- nvinfo : EIATTR_KPARAM_INFO
	.align		4
.L_642:
        /*0038*/ 	.byte	0x04, 0x17
        /*003a*/ 	.short	(.L_644 - .L_643)
.L_643:
        /*003c*/ 	.word	0x00000000
        /*0040*/ 	.short	0x0002
        /*0042*/ 	.short	0x0010
        /*0044*/ 	.byte	0x00, 0xf5, 0x21, 0x00


	//----- nvinfo : EIATTR_KPARAM_INFO
	.align		4
.L_644:
        /*0048*/ 	.byte	0x04, 0x17
        /*004a*/ 	.short	(.L_646 - .L_645)
.L_645:
        /*004c*/ 	.word	0x00000000
        /*0050*/ 	.short	0x0001
        /*0052*/ 	.short	0x0008
        /*0054*/ 	.byte	0x00, 0xf5, 0x21, 0x00


	//----- nvinfo : EIATTR_KPARAM_INFO
	.align		4
.L_646:
        /*0058*/ 	.byte	0x04, 0x17
        /*005a*/ 	.short	(.L_648 - .L_647)
.L_647:
        /*005c*/ 	.word	0x00000000
        /*0060*/ 	.short	0x0000
        /*0062*/ 	.short	0x0000
        /*0064*/ 	.byte	0x00, 0xf5, 0x21, 0x00


	//----- nvinfo : EIATTR_SPARSE_MMA_MASK
	.align		4
.L_648:
        /*0068*/ 	.byte	0x03, 0x50
        /*006a*/ 	.short	0x0000


	//----- nvinfo : EIATTR_MAXREG_COUNT
	.align		4
        /*006c*/ 	.byte	0x03, 0x1b
        /*006e*/ 	.short	0x00ff


	//----- nvinfo : EIATTR_MERCURY_ISA_VERSION
	.align		4
        /*0070*/ 	.byte	0x03, 0x5f
        /*0072*/ 	.short	0x0101


	//----- nvinfo : EIATTR_VRC_CTA_INIT_COUNT
	.align		4
        /*0074*/ 	.byte	0x02, 0x4a
	.zero		1
	.zero		1


	//----- nvinfo : EIATTR_EXIT_INSTR_OFFSETS
	.align		4
        /*0078*/ 	.byte	0x04, 0x1c
        /*007a*/ 	.short	(.L_650 - .L_649)


	//   ....[0]....
.L_649:
        /*007c*/ 	.word	0x000000f0


	//   ....[1]....
        /*0080*/ 	.word	0x00000bd0


	//----- nvinfo : EIATTR_CBANK_PARAM_SIZE
	.align		4
.L_650:
        /*0084*/ 	.byte	0x03, 0x19
        /*0086*/ 	.short	0x0024


	//----- nvinfo : EIATTR_PARAM_CBANK
	.align		4
        /*0088*/ 	.byte	0x04, 0x0a
        /*008a*/ 	.short	(.L_652 - .L_651)
	.align		4
.L_651:
        /*008c*/ 	.word	index@(.nv.constant0._Z10gpu_matmulPfS_S_iii)
        /*0090*/ 	.short	0x0380
        /*0092*/ 	.short	0x0024


	//----- nvinfo : EIATTR_SW_WAR
	.align		4
.L_652:
        /*0094*/ 	.byte	0x04, 0x36
        /*0096*/ 	.short	(.L_654 - .L_653)
.L_653:
        /*0098*/ 	.word	0x00000008
.L_654:


//--------------------- .nv.info._Z10gpu_linearPfS_S_S_iii --------------------------
	.section	.nv.info._Z10gpu_linearPfS_S_S_iii,"",@"SHT_CUDA_INFO"
	.sectionflags	@""
	.align	4


	//----- nvinfo : EIATTR_CUDA_API_VERSION
	.align		4
        /*0000*/ 	.byte	0x04, 0x37
        /*0002*/ 	.short	(.L_656 - .L_655)
.L_655:
        /*0004*/ 	.word	0x00000082


	//----- nvinfo : EIATTR_KPARAM_INFO
	.align		4
.L_656:
        /*0008*/ 	.byte	0x04, 0x17
        /*000a*/ 	.short	(.L_658 - .L_657)
.L_657:
        /*000c*/ 	.word	0x00000000
        /*0010*/ 	.short	0x0006
        /*0012*/ 	.short	0x0028
        /*0014*/ 	.byte	0x00, 0xf0, 0x11, 0x00


	//----- nvinfo : EIATTR_KPARAM_INFO
	.align		4
.L_658:
        /*0018*/ 	.byte	0x04, 0x17
        /*001a*/ 	.short	(.L_660 - .L_659)
.L_659:
        /*001c*/ 	.word	0x00000000
        /*0020*/ 	.short	0x0005
        /*0022*/ 	.short	0x0024
        /*0024*/ 	.byte	0x00, 0xf0, 0x11, 0x00


	//----- nvinfo : EIATTR_KPARAM_INFO
	.align		4
.L_660:
        /*0028*/ 	.byte	0x04, 0x17
        /*002a*/ 	.short	(.L_662 - .L_661)
.L_661:
        /*002c*/ 	.word	0x00000000
        /*0030*/ 	.short	0x0004
        /*0032*/ 	.short	0x0020
        /*0034*/ 	.byte	0x00, 0xf0, 0x11, 0x00


	//----- nvinfo : EIATTR_KPARAM_INFO
	.align		4
.L_662:
        /*0038*/ 	.byte	0x04, 0x17
        /*003a*/ 	.short	(.L_664 - .L_663)
.L_663:
        /*003c*/ 	.word	0x00000000
        /*0040*/ 	.short	0x0003
        /*0042*/ 	.short	0x0018
        /*0044*/ 	.byte	0x00, 0xf5, 0x21, 0x00


	//----- nvinfo : EIATTR_KPARAM_INFO
	.align		4
.L_664:
        /*0048*/ 	.byte	0x04, 0x17
        /*004a*/ 	.short	(.L_666 - .L_665)
.L_665:
        /*004c*/ 	.word	0x00000000
        /*0050*/ 	.short	0x0002
        /*0052*/ 	.short	0x0010
        /*0054*/ 	.byte	0x00, 0xf5, 0x21, 0x00


	//----- nvinfo : EIATTR_KPARAM_INFO
	.align		4
.L_666:
        /*0058*/ 	.byte	0x04, 0x17
        /*005a*/ 	.short	(.L_668 - .L_667)
.L_667:
        /*005c*/ 	.word	0x00000000
        /*0060*/ 	.short	0x0001
        /*0062*/ 	.short	0x0008
        /*0064*/ 	.byte	0x00, 0xf5, 0x21, 0x00


	//----- nvinfo : EIATTR_KPARAM_INFO
	.align		4
.L_668:
        /*0068*/ 	.byte	0x04, 0x17
        /*006a*/ 	.short	(.L_670 - .L_669)
.L_669:
        /*006c*/ 	.word	0x00000000
        /*0070*/ 	.short	0x0000
        /*0072*/ 	.short	0x0000
        /*0074*/ 	.byte	0x00, 0xf5, 0x21, 0x00


	//----- nvinfo : EIATTR_SPARSE_MMA_MASK
	.align		4
.L_670:
        /*0078*/ 	.byte	0x03, 0x50
        /*007a*/ 	.short	0x0000


	//----- nvinfo : EIATTR_MAXREG_COUNT
	.align		4
        /*007c*/ 	.byte	0x03, 0x1b
        /*007e*/ 	.short	0x00ff


	//----- nvinfo : EIATTR_MERCURY_ISA_VERSION
	.align		4
        /*0080*/ 	.byte	0x03, 0x5f
        /*0082*/ 	.short	0x0101


	//----- nvinfo : EIATTR_VRC_CTA_INIT_COUNT
	.align		4
        /*0084*/ 	.byte	0x02, 0x4a
	.zero		1
	.zero		1


	//----- nvinfo : EIATTR_EXIT_INSTR_OFFSETS
	.align		4
        /*0088*/ 	.byte	0x04, 0x1c
        /*008a*/ 	.short	(.L_672 - .L_671)


	//   ....[0]....
.L_671:
        /*008c*/ 	.word	0x000000f0


	//   ....[1]....
        /*0090*/ 	.word	0x00000c20


	//----- nvinfo : EIATTR_CBANK_PARAM_SIZE
	.align		4
.L_672:
        /*0094*/ 	.byte	0x03, 0x19
        /*0096*/ 	.short	0x002c


	//----- nvinfo : EIATTR_PARAM_CBANK
	.align		4
        /*0098*/ 	.byte	0x04, 0x0a
        /*009a*/ 	.short	(.L_674 - .L_673)
	.align		4
.L_673:
        /*009c*/ 	.word	index@(.nv.constant0._Z10gpu_linearPfS_S_S_iii)
        /*00a0*/ 	.short	0x0380
        /*00a2*/ 	.short	0x002c


	//----- nvinfo : EIATTR_SW_WAR
	.align		4
.L_674:
        /*00a4*/ 	.byte	0x04, 0x36
        /*00a6*/ 	.short	(.L_676 - .L_675)
.L_675:
        /*00a8*/ 	.word	0x00000008
.L_676:


//--------------------- .nv.info._Z22gpu_transpose_2D_arrayPfS_mm --------------------------
	.section	.nv.info._Z22gpu_transpose_2D_arrayPfS_mm,"",@"SHT_CUDA_INFO"
	.sectionflags	@""
	.align	4


	//----- nvinfo : EIATTR_CUDA_API_VERSION
	.align		4
        /*0000*/ 	.byte	0x04, 0x37
        /*0002*/ 	.short	(.L_678 - .L_677)
.L_677:
        /*0004*/ 	.word	0x00000082


	//----- nvinfo : EIATTR_KPARAM_INFO
	.align		4
.L_678:
        /*0008*/ 	.byte	0x04, 0x17
        /*000a*/ 	.short	(.L_680 - .L_679)
.L_679:
        /*000c*/ 	.word	0x00000000
        /*0010*/ 	.short	0x0003
        /*0012*/ 	.short	0x0018
        /*0014*/ 	.byte	0x00, 0xf0, 0x21, 0x00


	//----- nvinfo : EIATTR_KPARAM_INFO
	.align		4
.L_680:
        /*0018*/ 	.byte	0x04, 0x17
        /*001a*/ 	.short	(.L_682 - .L_681)
.L_681:
        /*001c*/ 	.word	0x00000000
        /*0020*/ 	.short	0x0002
        /*0022*/ 	.short	0x0010
        /*0024*/ 	.byte	0x00, 0xf0, 0x21, 0x00


	//----- nvinfo : EIATTR_KPARAM_INFO
	.align		4
.L_682:
        /*0028*/ 	.byte	0x04, 0x17
        /*002a*/ 	.short	(.L_684 - .L_683)
.L_683:
        /*002c*/ 	.word	0x00000000
        /*0030*/ 	.short	0x0001
        /*0032*/ 	.short	0x0008
        /*0034*/ 	.byte	0x00, 0xf5, 0x21, 0x00


	//----- nvinfo : EIATTR_KPARAM_INFO
	.align		4
.L_684:
        /*0038*/ 	.byte	0x04, 0x17
        /*003a*/ 	.short	(.L_686 - .L_685)
.L_685:
        /*003c*/ 	.word	0x00000000
        /*0040*/ 	.short	0x0000
        /*0042*/ 	.short	0x0000
        /*0044*/ 	.byte	0x00, 0xf5, 0x21, 0x00


	//----- nvinfo : EIATTR_SPARSE_MMA_MASK
	.align		4
.L_686:
        /*0048*/ 	.byte	0x03, 0x50
        /*004a*/ 	.short	0x0000


	//----- nvinfo : EIATTR_MAXREG_COUNT
	.align		4
        /*004c*/ 	.byte	0x03, 0x1b
        /*004e*/ 	.short	0x00ff


	//----- nvinfo : EIATTR_MERCURY_ISA_VERSION
	.align		4
        /*0050*/ 	.byte	0x03, 0x5f
        /*0052*/ 	.short	0x0101


	//----- nvinfo : EIATTR_VRC_CTA_INIT_COUNT
	.align		4
        /*0054*/ 	.byte	0x02, 0x4a
	.zero		1
	.zero		1


	//----- nvinfo : EIATTR_EXIT_INSTR_OFFSETS
	.align		4
        /*0058*/ 	.byte	0x04, 0x1c
        /*005a*/ 	.short	(.L_688 - .L_687)


	//   ....[0]....
.L_687:
        /*005c*/ 	.word	0x000000e0


	//   ....[1]....
        /*0060*/ 	.word	0x00000180


	//----- nvinfo : EIATTR_CBANK_PARAM_SIZE
	.align		4
.L_688:
        /*0064*/ 	.byte	0x03, 0x19
        /*0066*/ 	.short	0x0020


	//----- nvinfo : EIATTR_PARAM_CBANK
	.align		4
        /*0068*/ 	.byte	0x04, 0x0a
        /*006a*/ 	.short	(.L_690 - .L_689)
	.align		4
.L_689:
        /*006c*/ 	.word	index@(.nv.constant0._Z22gpu_transpose_2D_arrayPfS_mm)
        /*0070*/ 	.short	0x0380
        /*0072*/ 	.short	0x0020


	//----- nvinfo : EIATTR_SW_WAR
	.align		4
.L_690:
        /*0074*/ 	.byte	0x04, 0x36
        /*0076*/ 	.short	(.L_692 - .L_691)
.L_691:
        /*0078*/ 	.word	0x00000008
.L_692:


//--------------------- .nv.callgraph             --------------------------
	.section	.nv.callgraph,"",@"SHT_CUDA_CALLGRAPH"
	.align	4
	.sectionentsize	8
	.align		4
        /*0000*/ 	.word	0x00000000
	.align		4
        /*0004*/ 	.word	0xffffffff
	.align		4
        /*0008*/ 	.word	0x00000000
	.align		4
        /*000c*/ 	.word	0xfffffffe
	.align		4
        /*0010*/ 	.word	0x00000000
	.align		4
        /*0014*/ 	.word	0xfffffffd
	.align		4
        /*0018*/ 	.word	0x00000000
	.align		4
        /*001c*/ 	.word	0xfffffffc


//--------------------- .nv.constant4             --------------------------
	.section	.nv.constant4,"a",@progbits
	.align	8
	.align		8
.nv.constant4:
        /*0000*/ 	.dword	unconverged


//--------------------- .text._Z24gpu_reorder_eigenvectorsPfS_Pimm --------------------------
	.section	.text._Z24gpu_reorder_eigenvectorsPfS_Pimm,"ax",@progbits
	.align	128
        .global         _Z24gpu_reorder_eigenvectorsPfS_Pimm
        .type           _Z24gpu_reorder_eigenvectorsPfS_Pimm,@function
        .size           _Z24gpu_reorder_eigenvectorsPfS_Pimm,(.L_x_296 - _Z24gpu_reorder_eigenvectorsPfS_Pimm)
        .other          _Z24gpu_reorder_eigenvectorsPfS_Pimm,@"STO_CUDA_ENTRY STV_DEFAULT"
_Z24gpu_reorder_eigenvectorsPfS_Pimm:
.text._Z24gpu_reorder_eigenvectorsPfS_Pimm:
[----:B------:R-:W-:Y:S01]  /*0000*/  LDC R1, c[0x0][0x37c] ;  /* 0x0000df00ff017b82 */ /* 0x000fe20000000800 */
[----:B------:R-:W0:Y:S07]  /*0010*/  S2R R0, SR_TID.Y ;  /* 0x0000000000007919 */ /* 0x000e2e0000002200 */
[----:B------:R-:W0:Y:S01]  /*0020*/  S2UR UR4, SR_CTAID.Y ;  /* 0x00000000000479c3 */ /* 0x000e220000002600 */
[----:B------:R-:W1:Y:S01]  /*0030*/  LDCU.64 UR6, c[0x0][0x398] ;  /* 0x00007300ff0677ac */ /* 0x000e620008000a00 */
[----:B------:R-:W2:Y:S01]  /*0040*/  S2R R9, SR_TID.X ;  /* 0x0000000000097919 */ /* 0x000ea20000002100 */
[----:B------:R-:W3:Y:S05]  /*0050*/  LDCU.64 UR8, c[0x0][0x3a0] ;  /* 0x00007400ff0877ac */ /* 0x000eea0008000a00 */
[----:B------:R-:W0:Y:S08]  /*0060*/  LDC R11, c[0x0][0x364] ;  /* 0x0000d900ff0b7b82 */ /* 0x000e300000000800 */
[----:B------:R-:W2:Y:S08]  /*0070*/  S2UR UR5, SR_CTAID.X ;  /* 0x00000000000579c3 */ /* 0x000eb00000002500 */
[----:B------:R-:W2:Y:S01]  /*0080*/  LDC R8, c[0x0][0x360] ;  /* 0x0000d800ff087b82 */ /* 0x000ea20000000800 */
[----:B0-----:R-:W-:-:S05]  /*0090*/  IMAD R11, R11, UR4, R0 ;  /* 0x000000040b0b7c24 */ /* 0x001fca000f8e0200 */
[----:B-1----:R-:W-:-:S04]  /*00a0*/  ISETP.GE.U32.AND P0, PT, R11, UR6, PT ;  /* 0x000000060b007c0c */ /* 0x002fc8000bf06070 */
[----:B------:R-:W-:Y:S01]  /*00b0*/  ISETP.GE.U32.AND.EX P0, PT, RZ, UR7, PT, P0 ;  /* 0x00000007ff007c0c */ /* 0x000fe2000bf06100 */
[----:B--2---:R-:W-:-:S05]  /*00c0*/  IMAD R8, R8, UR5, R9 ;  /* 0x0000000508087c24 */ /* 0x004fca000f8e0209 */
[----:B---3--:R-:W-:-:S04]  /*00d0*/  ISETP.GE.U32.AND P1, PT, R8, UR8, PT ;  /* 0x0000000808007c0c */ /* 0x008fc8000bf26070 */
[----:B------:R-:W-:-:S13]  /*00e0*/  ISETP.GE.U32.OR.EX P0, PT, RZ, UR9, P0, P1 ;  /* 0x00000009ff007c0c */ /* 0x000fda0008706510 */
[----:B------:R-:W-:Y:S05]  /*00f0*/  @P0 EXIT ;  /* 0x000000000000094d */ /* 0x000fea0003800000 */
[----:B------:R-:W0:Y:S01]  /*0100*/  LDCU.64 UR6, c[0x0][0x390] ;  /* 0x00007200ff0677ac */ /* 0x000e220008000a00 */
[----:B------:R-:W1:Y:S01]  /*0110*/  LDCU.64 UR4, c[0x0][0x358] ;  /* 0x00006b00ff0477ac */ /* 0x000e620008000a00 */
[----:B------:R-:W2:Y:S01]  /*0120*/  LDCU.128 UR12, c[0x0][0x380] ;  /* 0x00007000ff0c77ac */ /* 0x000ea20008000c00 */
[----:B0-----:R-:W-:-:S04]  /*0130*/  LEA R2, P0, R8, UR6, 0x2 ;  /* 0x0000000608027c11 */ /* 0x001fc8000f8010ff */
[----:B------:R-:W-:-:S05]  /*0140*/  LEA.HI.X R3, R8, UR7, RZ, 0x2, P0 ;  /* 0x0000000708037c11 */ /* 0x000fca00080f14ff */
[----:B-1----:R-:W3:Y:S01]  /*0150*/  LDG.E R4, desc[UR4][R2.64] ;  /* 0x0000000402047981 */ /* 0x002ee2000c1e1900 */
[----:B------:R-:W-:Y:S01]  /*0160*/  IMAD R13, R11, UR9, RZ ;  /* 0x000000090b0d7c24 */ /* 0x000fe2000f8e02ff */
[----:B---3--:R-:W-:-:S03]  /*0170*/  SHF.R.S32.HI R5, RZ, 0x1f, R4 ;  /* 0x0000001fff057819 */ /* 0x008fc60000011404 */
[----:B------:R-:W-:-:S04]  /*0180*/  IMAD.WIDE.U32 R4, R11, UR8, R4 ;  /* 0x000000080b047c25 */ /* 0x000fc8000f8e0004 */
[----:B------:R-:W-:Y:S01]  /*0190*/  IMAD.IADD R5, R5, 0x1, R13 ;  /* 0x0000000105057824 */ /* 0x000fe200078e020d */
[----:B--2---:R-:W-:-:S04]  /*01a0*/  LEA R6, P0, R4, UR12, 0x2 ;  /* 0x0000000c04067c11 */ /* 0x004fc8000f8010ff */
[----:B------:R-:W-:-:S06]  /*01b0*/  LEA.HI.X R7, R4, UR13, R5, 0x2, P0 ;  /* 0x0000000d04077c11 */ /* 0x000fcc00080f1405 */
[----:B------:R-:W2:Y:S01]  /*01c0*/  LDG.E R7, desc[UR4][R6.64] ;  /* 0x0000000406077981 */ /* 0x000ea2000c1e1900 */
[----:B------:R-:W-:Y:S02]  /*01d0*/  IMAD.MOV.U32 R9, RZ, RZ, RZ ;  /* 0x000000ffff097224 */ /* 0x000fe400078e00ff */
[----:B------:R-:W-:-:S04]  /*01e0*/  IMAD.WIDE.U32 R4, R11, UR8, R8 ;  /* 0x000000080b047c25 */ /* 0x000fc8000f8e0008 */
[----:B------:R-:W-:Y:S01]  /*01f0*/  IMAD.IADD R3, R13, 0x1, R5 ;  /* 0x000000010d037824 */ /* 0x000fe200078e0205 */
[----:B------:R-:W-:-:S04]  /*0200*/  LEA R2, P0, R4, UR14, 0x2 ;  /* 0x0000000e04027c11 */ /* 0x000fc8000f8010ff */
[----:B------:R-:W-:-:S05]  /*0210*/  LEA.HI.X R3, R4, UR15, R3, 0x2, P0 ;  /* 0x0000000f04037c11 */ /* 0x000fca00080f1403 */
[----:B--2---:R-:W-:Y:S01]  /*0220*/  STG.E desc[UR4][R2.64], R7 ;  /* 0x0000000702007986 */ /* 0x004fe2000c101904 */
[----:B------:R-:W-:Y:S05]  /*0230*/  EXIT ;  /* 0x000000000000794d */ /* 0x000fea0003800000 */
.L_x_0:
[----:B------:R-:W-:-:S00]  /*0240*/  BRA `(.L_x_0) ;  /* 0xfffffffc00fc7947 */ /* 0x000fc0000383ffff */
[----:B------:R-:W-:-:S00]  /*0250*/  NOP ;  /* 0x0000000000007918 */ /* 0x000fc00000000000 */
        /* <DEDUP_REMOVED lines=10> */
.L_x_296:


//--------------------- .text._Z21gpu_eigenvector_signsPfS_mm --------------------------
	.section	.text._Z21gpu_eigenvector_signsPfS_mm,"ax",@progbits
	.align	128
        .global         _Z21gpu_eigenvector_signsPfS_mm
        .type           _Z21gpu_eigenvector_signsPfS_mm,@function
        .size           _Z21gpu_eigenvector_signsPfS_mm,(.L_x_297 - _Z21gpu_eigenvector_signsPfS_mm)
        .other          _Z21gpu_eigenvector_signsPfS_mm,@"STO_CUDA_ENTRY STV_DEFAULT"
_Z21gpu_eigenvector_signsPfS_mm:
.text._Z21gpu_eigenvector_signsPfS_mm:
[----:B------:R-:W-:Y:S01]  /*0000*/  LDC R1, c[0x0][0x37c] ;  /* 0x0000df00ff017b82 */ /* 0x000fe20000000800 */
[----:B------:R-:W0:Y:S07]  /*0010*/  S2R R15, SR_TID.X ;  /* 0x00000000000f7919 */ /* 0x000e2e0000002100 */
[----:B------:R-:W1:Y:S01]  /*0020*/  S2UR UR4, SR_CTAID.Y ;  /* 0x00000000000479c3 */ /* 0x000e620000002600 */
[----:B------:R-:W1:Y:S01]  /*0030*/  LDCU UR5, c[0x0][0x364] ;  /* 0x00006c80ff0577ac */ /* 0x000e620008000800 */
[----:B------:R-:W2:Y:S06]  /*0040*/  S2R R0, SR_TID.Y ;  /* 0x0000000000007919 */ /* 0x000eac0000002200 */
[----:B------:R-:W0:Y:S08]  /*0050*/  S2UR UR6, SR_CTAID.X ;  /* 0x00000000000679c3 */ /* 0x000e300000002500 */
[----:B------:R-:W0:Y:S08]  /*0060*/  LDC R14, c[0x0][0x360] ;  /* 0x0000d800ff0e7b82 */ /* 0x000e300000000800 */
[----:B------:R-:W3:Y:S01]  /*0070*/  LDC.64 R12, c[0x0][0x398] ;  /* 0x0000e600ff0c7b82 */ /* 0x000ee20000000a00 */
[----:B-1----:R-:W-:-:S06]  /*0080*/  UIMAD UR4, UR4, UR5, URZ ;  /* 0x00000005040472a4 */ /* 0x002fcc000f8e02ff */
[----:B--2---:R-:W-:Y:S01]  /*0090*/  LOP3.LUT P0, RZ, R0, UR4, RZ, 0xfc, !PT ;  /* 0x0000000400ff7c12 */ /* 0x004fe2000f80fcff */
[----:B0-----:R-:W-:-:S05]  /*00a0*/  IMAD R14, R14, UR6, R15 ;  /* 0x000000060e0e7c24 */ /* 0x001fca000f8e020f */
[----:B---3--:R-:W-:-:S04]  /*00b0*/  ISETP.GE.U32.AND P1, PT, R14, R12, PT ;  /* 0x0000000c0e00720c */ /* 0x008fc80003f26070 */
[----:B------:R-:W-:-:S13]  /*00c0*/  ISETP.GE.U32.OR.EX P0, PT, RZ, R13, P0, P1 ;  /* 0x0000000dff00720c */ /* 0x000fda0000706510 */
[----:B------:R-:W-:Y:S05]  /*00d0*/  @P0 EXIT ;  /* 0x000000000000094d */ /* 0x000fea0003800000 */
[----:B------:R-:W0:Y:S01]  /*00e0*/  LDCU.64 UR4, c[0x0][0x388] ;  /* 0x00007100ff0477ac */ /* 0x000e220008000a00 */
[----:B------:R-:W1:Y:S01]  /*00f0*/  LDC.64 R16, c[0x0][0x390] ;  /* 0x0000e400ff107b82 */ /* 0x000e620000000a00 */
[----:B------:R-:W-:Y:S01]  /*0100*/  IMAD.SHL.U32 R0, R14, 0x4, RZ ;  /* 0x000000040e007824 */ /* 0x000fe200078e00ff */
[----:B------:R-:W-:Y:S01]  /*0110*/  SHF.R.U32.HI R2, RZ, 0x1e, R14 ;  /* 0x0000001eff027819 */ /* 0x000fe2000001160e */
[----:B------:R-:W2:Y:S01]  /*0120*/  LDCU.64 UR6, c[0x0][0x358] ;  /* 0x00006b00ff0677ac */ /* 0x000ea20008000a00 */
[----:B------:R-:W-:Y:S02]  /*0130*/  IMAD.MOV.U32 R27, RZ, RZ, RZ ;  /* 0x000000ffff1b7224 */ /* 0x000fe400078e00ff */
[----:B0-----:R-:W-:-:S04]  /*0140*/  IADD3 R18, P0, PT, R0, UR4, RZ ;  /* 0x0000000400127c10 */ /* 0x001fc8000ff1e0ff */
[----:B------:R-:W-:Y:S02]  /*0150*/  IADD3.X R19, PT, PT, R2, UR5, RZ, P0, !PT ;  /* 0x0000000502137c10 */ /* 0x000fe400087fe4ff */
[----:B-1----:R-:W-:-:S03]  /*0160*/  ISETP.NE.U32.AND P0, PT, R16, RZ, PT ;  /* 0x000000ff1000720c */ /* 0x002fc60003f05070 */
[----:B--2---:R0:W-:Y:S01]  /*0170*/  STG.E desc[UR6][R18.64], RZ ;  /* 0x000000ff12007986 */ /* 0x0041e2000c101906 */
[----:B------:R-:W-:-:S13]  /*0180*/  ISETP.NE.AND.EX P0, PT, R17, RZ, PT, P0 ;  /* 0x000000ff1100720c */ /* 0x000fda0003f05300 */
[----:B0-----:R-:W-:Y:S05]  /*0190*/  @!P0 BRA `(.L_x_1) ;  /* 0x0000000c00dc8947 */ /* 0x001fea0003800000 */
[C---:B------:R-:W-:Y:S01]  /*01a0*/  ISETP.GE.U32.AND P2, PT, R16.reuse, 0x10, PT ;  /* 0x000000101000780c */ /* 0x040fe20003f46070 */
[----:B------:R-:W-:Y:S01]  /*01b0*/  UMOV UR4, URZ ;  /* 0x000000ff00047c82 */ /* 0x000fe20008000000 */
[----:B------:R-:W-:Y:S01]  /*01c0*/  LOP3.LUT R4, R16, 0xf, RZ, 0xc0, !PT ;  /* 0x0000000f10047812 */ /* 0x000fe200078ec0ff */
[----:B------:R-:W-:Y:S01]  /*01d0*/  HFMA2 R5, -RZ, RZ, 0, 0 ;  /* 0x00000000ff057431 */ /* 0x000fe200000001ff */
[----:B------:R-:W-:Y:S01]  /*01e0*/  ISETP.GE.U32.AND.EX P2, PT, R17, RZ, PT, P2 ;  /* 0x000000ff1100720c */ /* 0x000fe20003f46120 */
[----:B------:R-:W-:Y:S01]  /*01f0*/  IMAD.MOV.U32 R27, RZ, RZ, RZ ;  /* 0x000000ffff1b7224 */ /* 0x000fe200078e00ff */
[----:B------:R-:W-:-:S04]  /*0200*/  ISETP.NE.U32.AND P1, PT, R4, RZ, PT ;  /* 0x000000ff0400720c */ /* 0x000fc80003f25070 */
[----:B------:R-:W-:-:S07]  /*0210*/  ISETP.NE.AND.EX P1, PT, RZ, RZ, PT, P1 ;  /* 0x000000ffff00720c */ /* 0x000fce0003f25310 */
[----:B------:R-:W-:Y:S06]  /*0220*/  @!P2 BRA `(.L_x_2) ;  /* 0x000000040080a947 */ /* 0x000fec0003800000 */
[----:B------:R-:W0:Y:S01]  /*0230*/  LDCU.64 UR8, c[0x0][0x380] ;  /* 0x00007000ff0877ac */ /* 0x000e220008000a00 */
[----:B------:R-:W-:Y:S01]  /*0240*/  LOP3.LUT R5, R16, 0xfffffff0, RZ, 0xc0, !PT ;  /* 0xfffffff010057812 */ /* 0x000fe200078ec0ff */
[C---:B------:R-:W-:Y:S01]  /*0250*/  IMAD.SHL.U32 R9, R12.reuse, 0x4, RZ ;  /* 0x000000040c097824 */ /* 0x040fe200078e00ff */
[C-C-:B------:R-:W-:Y:S01]  /*0260*/  SHF.L.U64.HI R8, R12.reuse, 0x6, R13.reuse ;  /* 0x000000060c087819 */ /* 0x140fe2000001020d */
[----:B------:R-:W1:Y:S01]  /*0270*/  LDCU UR4, c[0x0][0x394] ;  /* 0x00007280ff0477ac */ /* 0x000e620008000800 */
[----:B------:R-:W-:Y:S01]  /*0280*/  SHF.L.U64.HI R10, R12, 0x2, R13 ;  /* 0x000000020c0a7819 */ /* 0x000fe2000001020d */
[----:B------:R-:W-:Y:S01]  /*0290*/  IMAD.MOV.U32 R3, RZ, RZ, R5 ;  /* 0x000000ffff037224 */ /* 0x000fe200078e0005 */
[----:B------:R-:W-:Y:S02]  /*02a0*/  MOV R27, RZ ;  /* 0x000000ff001b7202 */ /* 0x000fe40000000f00 */
[----:B0-----:R-:W-:-:S04]  /*02b0*/  IADD3 R6, P2, PT, R0, UR8, RZ ;  /* 0x0000000800067c10 */ /* 0x001fc8000ff5e0ff */
[----:B------:R-:W-:Y:S01]  /*02c0*/  IADD3.X R7, PT, PT, R2, UR9, RZ, P2, !PT ;  /* 0x0000000902077c10 */ /* 0x000fe200097fe4ff */
[----:B-1----:R-:W-:-:S08]  /*02d0*/  IMAD.U32 R11, RZ, RZ, UR4 ;  /* 0x00000004ff0b7e24 */ /* 0x002fd0000f8e00ff */
.L_x_3:
[----:B------:R-:W2:Y:S01]  /*02e0*/  LDG.E R20, desc[UR6][R6.64] ;  /* 0x0000000606147981 */ /* 0x000ea2000c1e1900 */
[----:B------:R-:W-:-:S04]  /*02f0*/  IADD3 R24, P2, PT, R6, R9, RZ ;  /* 0x0000000906187210 */ /* 0x000fc80007f5e0ff */
[----:B------:R-:W-:Y:S01]  /*0300*/  IADD3.X R25, PT, PT, R7, R10, RZ, P2, !PT ;  /* 0x0000000a07197210 */ /* 0x000fe200017fe4ff */
[----:B-12---:R-:W-:-:S05]  /*0310*/  FADD R27, R20, R27 ;  /* 0x0000001b141b7221 */ /* 0x006fca0000000000 */
[----:B------:R0:W-:Y:S04]  /*0320*/  STG.E desc[UR6][R18.64], R27 ;  /* 0x0000001b12007986 */ /* 0x0001e8000c101906 */
[----:B------:R-:W2:Y:S01]  /*0330*/  LDG.E R22, desc[UR6][R24.64] ;  /* 0x0000000618167981 */ /* 0x000ea2000c1e1900 */
[----:B------:R-:W-:-:S05]  /*0340*/  IADD3 R20, P2, PT, R24, R9, RZ ;  /* 0x0000000918147210 */ /* 0x000fca0007f5e0ff */
[----:B------:R-:W-:Y:S02]  /*0350*/  IMAD.X R21, R25, 0x1, R10, P2 ;  /* 0x0000000119157824 */ /* 0x000fe400010e060a */
[----:B--2---:R-:W-:-:S05]  /*0360*/  FADD R29, R27, R22 ;  /* 0x000000161b1d7221 */ /* 0x004fca0000000000 */
[----:B------:R1:W-:Y:S04]  /*0370*/  STG.E desc[UR6][R18.64], R29 ;  /* 0x0000001d12007986 */ /* 0x0003e8000c101906 */
[----:B------:R-:W2:Y:S01]  /*0380*/  LDG.E R26, desc[UR6][R20.64] ;  /* 0x00000006141a7981 */ /* 0x000ea2000c1e1900 */
[----:B------:R-:W-:-:S05]  /*0390*/  IADD3 R22, P2, PT, R20, R9, RZ ;  /* 0x0000000914167210 */ /* 0x000fca0007f5e0ff */
[----:B------:R-:W-:Y:S02]  /*03a0*/  IMAD.X R23, R21, 0x1, R10, P2 ;  /* 0x0000000115177824 */ /* 0x000fe400010e060a */
[----:B--2---:R-:W-:-:S05]  /*03b0*/  FADD R26, R29, R26 ;  /* 0x0000001a1d1a7221 */ /* 0x004fca0000000000 */
[----:B------:R2:W-:Y:S04]  /*03c0*/  STG.E desc[UR6][R18.64], R26 ;  /* 0x0000001a12007986 */ /* 0x0005e8000c101906 */
[----:B0-----:R-:W3:Y:S01]  /*03d0*/  LDG.E R27, desc[UR6][R22.64] ;  /* 0x00000006161b7981 */ /* 0x001ee2000c1e1900 */
[----:B------:R-:W-:-:S04]  /*03e0*/  IADD3 R24, P2, PT, R22, R9, RZ ;  /* 0x0000000916187210 */ /* 0x000fc80007f5e0ff */
[----:B------:R-:W-:Y:S01]  /*03f0*/  IADD3.X R25, PT, PT, R23, R10, RZ, P2, !PT ;  /* 0x0000000a17197210 */ /* 0x000fe200017fe4ff */
[----:B---3--:R-:W-:-:S05]  /*0400*/  FADD R27, R26, R27 ;  /* 0x0000001b1a1b7221 */ /* 0x008fca0000000000 */
[----:B------:R0:W-:Y:S04]  /*0410*/  STG.E desc[UR6][R18.64], R27 ;  /* 0x0000001b12007986 */ /* 0x0001e8000c101906 */
[----:B------:R-:W1:Y:S01]  /*0420*/  LDG.E R28, desc[UR6][R24.64] ;  /* 0x00000006181c7981 */ /* 0x000e62000c1e1900 */
[----:B------:R-:W-:-:S05]  /*0430*/  IADD3 R20, P2, PT, R24, R9, RZ ;  /* 0x0000000918147210 */ /* 0x000fca0007f5e0ff */
[----:B------:R-:W-:Y:S02]  /*0440*/  IMAD.X R21, R25, 0x1, R10, P2 ;  /* 0x0000000119157824 */ /* 0x000fe400010e060a */
[----:B-1----:R-:W-:-:S05]  /*0450*/  FADD R29, R27, R28 ;  /* 0x0000001c1b1d7221 */ /* 0x002fca0000000000 */
[----:B------:R1:W-:Y:S04]  /*0460*/  STG.E desc[UR6][R18.64], R29 ;  /* 0x0000001d12007986 */ /* 0x0003e8000c101906 */
[----:B--2---:R-:W2:Y:S01]  /*0470*/  LDG.E R26, desc[UR6][R20.64] ;  /* 0x00000006141a7981 */ /* 0x004ea2000c1e1900 */
        /* <DEDUP_REMOVED lines=49> */
[----:B------:R-:W0:Y:S01]  /*0790*/  LDG.E R23, desc[UR6][R22.64] ;  /* 0x0000000616177981 */ /* 0x000e22000c1e1900 */
[----:B------:R-:W-:Y:S02]  /*07a0*/  IADD3 R3, P2, PT, R3, -0x10, RZ ;  /* 0xfffffff003037810 */ /* 0x000fe40007f5e0ff */
[----:B------:R-:W-:Y:S02]  /*07b0*/  LEA R6, P3, R12, R6, 0x6 ;  /* 0x000000060c067211 */ /* 0x000fe400078630ff */
[----:B------:R-:W-:Y:S02]  /*07c0*/  IADD3.X R11, PT, PT, R11, -0x1, RZ, P2, !PT ;  /* 0xffffffff0b0b7810 */ /* 0x000fe400017fe4ff */
[----:B------:R-:W-:-:S02]  /*07d0*/  ISETP.NE.U32.AND P2, PT, R3, RZ, PT ;  /* 0x000000ff0300720c */ /* 0x000fc40003f45070 */
[----:B------:R-:W-:Y:S02]  /*07e0*/  IADD3.X R7, PT, PT, R7, R8, RZ, P3, !PT ;  /* 0x0000000807077210 */ /* 0x000fe40001ffe4ff */
[----:B------:R-:W-:Y:S01]  /*07f0*/  ISETP.NE.AND.EX P2, PT, R11, RZ, PT, P2 ;  /* 0x000000ff0b00720c */ /* 0x000fe20003f45320 */
[----:B0-----:R-:W-:-:S05]  /*0800*/  FADD R27, R26, R23 ;  /* 0x000000171a1b7221 */ /* 0x001fca0000000000 */
[----:B------:R1:W-:Y:S07]  /*0810*/  STG.E desc[UR6][R18.64], R27 ;  /* 0x0000001b12007986 */ /* 0x0003ee000c101906 */
[----:B------:R-:W-:Y:S05]  /*0820*/  @P2 BRA `(.L_x_3) ;  /* 0xfffffff800ac2947 */ /* 0x000fea000383ffff */
.L_x_2:
[----:B------:R-:W-:Y:S05]  /*0830*/  @!P1 BRA `(.L_x_1) ;  /* 0x0000000800349947 */ /* 0x000fea0003800000 */
[----:B------:R-:W-:Y:S02]  /*0840*/  ISETP.GE.U32.AND P2, PT, R4, 0x8, PT ;  /* 0x000000080400780c */ /* 0x000fe40003f46070 */
[----:B------:R-:W-:Y:S02]  /*0850*/  LOP3.LUT R3, R16, 0x7, RZ, 0xc0, !PT ;  /* 0x0000000710037812 */ /* 0x000fe400078ec0ff */
[----:B------:R-:W-:Y:S02]  /*0860*/  ISETP.GE.U32.AND.EX P2, PT, RZ, RZ, PT, P2 ;  /* 0x000000ffff00720c */ /* 0x000fe40003f46120 */
[----:B------:R-:W-:-:S04]  /*0870*/  ISETP.NE.U32.AND P1, PT, R3, RZ, PT ;  /* 0x000000ff0300720c */ /* 0x000fc80003f25070 */
[----:B------:R-:W-:-:S07]  /*0880*/  ISETP.NE.AND.EX P1, PT, RZ, RZ, PT, P1 ;  /* 0x000000ffff00720c */ /* 0x000fce0003f25310 */
[----:B------:R-:W-:Y:S06]  /*0890*/  @!P2 BRA `(.L_x_4) ;  /* 0x000000040014a947 */ /* 0x000fec0003800000 */
[----:B------:R-:W0:Y:S01]  /*08a0*/  LDCU.64 UR8, c[0x0][0x380] ;  /* 0x00007000ff0877ac */ /* 0x000e220008000a00 */
[----:B------:R-:W-:Y:S02]  /*08b0*/  IMAD R4, R12, UR4, RZ ;  /* 0x000000040c047c24 */ /* 0x000fe4000f8e02ff */
[----:B------:R-:W-:Y:S02]  /*08c0*/  IMAD.MOV.U32 R15, RZ, RZ, RZ ;  /* 0x000000ffff0f7224 */ /* 0x000fe400078e00ff */
[C---:B------:R-:W-:Y:S02]  /*08d0*/  IMAD R9, R5.reuse, R13, R4 ;  /* 0x0000000d05097224 */ /* 0x040fe400078e0204 */
[----:B------:R-:W-:-:S04]  /*08e0*/  IMAD.WIDE.U32 R6, R5, R12, R14 ;  /* 0x0000000c05067225 */ /* 0x000fc800078e000e */
[----:B------:R-:W-:Y:S01]  /*08f0*/  IMAD.IADD R7, R7, 0x1, R9 ;  /* 0x0000000107077824 */ /* 0x000fe200078e0209 */
[----:B0-----:R-:W-:-:S04]  /*0900*/  LEA R8, P2, R6, UR8, 0x2 ;  /* 0x0000000806087c11 */ /* 0x001fc8000f8410ff */
[----:B------:R-:W-:-:S05]  /*0910*/  LEA.HI.X R9, R6, UR9, R7, 0x2, P2 ;  /* 0x0000000906097c11 */ /* 0x000fca00090f1407 */
[----:B------:R-:W1:Y:S01]  /*0920*/  LDG.E R8, desc[UR6][R8.64] ;  /* 0x0000000608087981 */ /* 0x000e62000c1e1900 */
[----:B------:R-:W-:-:S05]  /*0930*/  IADD3 R11, PT, PT, R5, 0x1, RZ ;  /* 0x00000001050b7810 */ /* 0x000fca0007ffe0ff */
[----:B------:R-:W-:-:S04]  /*0940*/  IMAD.WIDE.U32 R6, R11, R12, R14 ;  /* 0x0000000c0b067225 */ /* 0x000fc800078e000e */
[----:B------:R-:W-:Y:S01]  /*0950*/  IMAD R7, R11, R13, R7 ;  /* 0x0000000d0b077224 */ /* 0x000fe200078e0207 */
[----:B------:R-:W-:-:S04]  /*0960*/  LEA R10, P2, R6, UR8, 0x2 ;  /* 0x00000008060a7c11 */ /* 0x000fc8000f8410ff */
[----:B------:R-:W-:Y:S01]  /*0970*/  LEA.HI.X R11, R6, UR9, R7, 0x2, P2 ;  /* 0x00000009060b7c11 */ /* 0x000fe200090f1407 */
[----:B-1----:R-:W-:-:S05]  /*0980*/  FADD R27, R27, R8 ;  /* 0x000000081b1b7221 */ /* 0x002fca0000000000 */
[----:B------:R-:W-:Y:S04]  /*0990*/  STG.E desc[UR6][R18.64], R27 ;  /* 0x0000001b12007986 */ /* 0x000fe8000c101906 */
[----:B------:R-:W2:Y:S01]  /*09a0*/  LDG.E R10, desc[UR6][R10.64] ;  /* 0x000000060a0a7981 */ /* 0x000ea2000c1e1900 */
[----:B------:R-:W-:-:S04]  /*09b0*/  VIADD R21, R5, 0x2 ;  /* 0x0000000205157836 */ /* 0x000fc80000000000 */
[----:B------:R-:W-:-:S04]  /*09c0*/  IMAD.WIDE.U32 R6, R21, R12, R14 ;  /* 0x0000000c15067225 */ /* 0x000fc800078e000e */
[----:B------:R-:W-:Y:S01]  /*09d0*/  IMAD R7, R21, R13, R7 ;  /* 0x0000000d15077224 */ /* 0x000fe200078e0207 */
[----:B------:R-:W-:-:S04]  /*09e0*/  LEA R8, P2, R6, UR8, 0x2 ;  /* 0x0000000806087c11 */ /* 0x000fc8000f8410ff */
[----:B------:R-:W-:Y:S01]  /*09f0*/  LEA.HI.X R9, R6, UR9, R7, 0x2, P2 ;  /* 0x0000000906097c11 */ /* 0x000fe200090f1407 */
[----:B--2---:R-:W-:-:S05]  /*0a00*/  FADD R21, R27, R10 ;  /* 0x0000000a1b157221 */ /* 0x004fca0000000000 */
[----:B------:R0:W-:Y:S04]  /*0a10*/  STG.E desc[UR6][R18.64], R21 ;  /* 0x0000001512007986 */ /* 0x0001e8000c101906 */
        /* <DEDUP_REMOVED lines=8> */
[----:B------:R-:W0:Y:S01]  /*0aa0*/  LDG.E R10, desc[UR6][R10.64] ;  /* 0x000000060a0a7981 */ /* 0x000e22000c1e1900 */
[----:B------:R-:W-:-:S05]  /*0ab0*/  IADD3 R25, PT, PT, R5, 0x4, RZ ;  /* 0x0000000405197810 */ /* 0x000fca0007ffe0ff */
[----:B------:R-:W-:-:S04]  /*0ac0*/  IMAD.WIDE.U32 R6, R25, R12, R14 ;  /* 0x0000000c19067225 */ /* 0x000fc800078e000e */
[----:B------:R-:W-:Y:S01]  /*0ad0*/  IMAD R7, R25, R13, R7 ;  /* 0x0000000d19077224 */ /* 0x000fe200078e0207 */
[----:B------:R-:W-:-:S04]  /*0ae0*/  LEA R8, P2, R6, UR8, 0x2 ;  /* 0x0000000806087c11 */ /* 0x000fc8000f8410ff */
[----:B------:R-:W-:Y:S01]  /*0af0*/  LEA.HI.X R9, R6, UR9, R7, 0x2, P2 ;  /* 0x0000000906097c11 */ /* 0x000fe200090f1407 */
[----:B0-----:R-:W-:-:S05]  /*0b00*/  FADD R21, R23, R10 ;  /* 0x0000000a17157221 */ /* 0x001fca0000000000 */
[----:B------:R0:W-:Y:S04]  /*0b10*/  STG.E desc[UR6][R18.64], R21 ;  /* 0x0000001512007986 */ /* 0x0001e8000c101906 */
[----:B------:R-:W1:Y:S01]  /*0b20*/  LDG.E R8, desc[UR6][R8.64] ;  /* 0x0000000608087981 */ /* 0x000e62000c1e1900 */
[----:B------:R-:W-:-:S04]  /*0b30*/  VIADD R25, R5, 0x5 ;  /* 0x0000000505197836 */ /* 0x000fc80000000000 */
[----:B------:R-:W-:-:S04]  /*0b40*/  IMAD.WIDE.U32 R6, R25, R12, R14 ;  /* 0x0000000c19067225 */ /* 0x000fc800078e000e */
[----:B------:R-:W-:Y:S01]  /*0b50*/  IMAD R7, R25, R13, R7 ;  /* 0x0000000d19077224 */ /* 0x000fe200078e0207 */
[----:B------:R-:W-:-:S04]  /*0b60*/  LEA R10, P2, R6, UR8, 0x2 ;  /* 0x00000008060a7c11 */ /* 0x000fc8000f8410ff */
[----:B------:R-:W-:Y:S01]  /*0b70*/  LEA.HI.X R11, R6, UR9, R7, 0x2, P2 ;  /* 0x00000009060b7c11 */ /* 0x000fe200090f1407 */
[----:B-1----:R-:W-:-:S05]  /*0b80*/  FADD R23, R21, R8 ;  /* 0x0000000815177221 */ /* 0x002fca0000000000 */
[----:B------:R2:W-:Y:S04]  /*0b90*/  STG.E desc[UR6][R18.64], R23 ;  /* 0x0000001712007986 */ /* 0x0005e8000c101906 */
[----:B------:R-:W0:Y:S01]  /*0ba0*/  LDG.E R10, desc[UR6][R10.64] ;  /* 0x000000060a0a7981 */ /* 0x000e22000c1e1900 */
[----:B------:R-:W-:-:S04]  /*0bb0*/  VIADD R25, R5, 0x6 ;  /* 0x0000000605197836 */ /* 0x000fc80000000000 */
[----:B------:R-:W-:-:S04]  /*0bc0*/  IMAD.WIDE.U32 R6, R25, R12, R14 ;  /* 0x0000000c19067225 */ /* 0x000fc800078e000e */
[----:B------:R-:W-:Y:S01]  /*0bd0*/  IMAD R7, R25, R13, R7 ;  /* 0x0000000d19077224 */ /* 0x000fe200078e0207 */
[----:B------:R-:W-:-:S04]  /*0be0*/  LEA R8, P2, R6, UR8, 0x2 ;  /* 0x0000000806087c11 */ /* 0x000fc8000f8410ff */
[----:B------:R-:W-:Y:S01]  /*0bf0*/  LEA.HI.X R9, R6, UR9, R7, 0x2, P2 ;  /* 0x0000000906097c11 */ /* 0x000fe200090f1407 */
[----:B0-----:R-:W-:-:S05]  /*0c00*/  FADD R21, R23, R10 ;  /* 0x0000000a17157221 */ /* 0x001fca0000000000 */
[----:B------:R2:W-:Y:S04]  /*0c10*/  STG.E desc[UR6][R18.64], R21 ;  /* 0x0000001512007986 */ /* 0x0005e8000c101906 */
[----:B------:R-:W3:Y:S01]  /*0c20*/  LDG.E R8, desc[UR6][R8.64] ;  /* 0x0000000608087981 */ /* 0x000ee2000c1e1900 */
[----:B------:R-:W-:-:S05]  /*0c30*/  IADD3 R25, PT, PT, R5, 0x7, RZ ;  /* 0x0000000705197810 */ /* 0x000fca0007ffe0ff */
[----:B------:R-:W-:-:S04]  /*0c40*/  IMAD.WIDE.U32 R6, R25, R12, R14 ;  /* 0x0000000c19067225 */ /* 0x000fc800078e000e */
[----:B------:R-:W-:Y:S01]  /*0c50*/  IMAD R7, R25, R13, R7 ;  /* 0x0000000d19077224 */ /* 0x000fe200078e0207 */
[----:B------:R-:W-:-:S04]  /*0c60*/  LEA R10, P2, R6, UR8, 0x2 ;  /* 0x00000008060a7c11 */ /* 0x000fc8000f8410ff */
[----:B------:R-:W-:Y:S01]  /*0c70*/  LEA.HI.X R11, R6, UR9, R7, 0x2, P2 ;  /* 0x00000009060b7c11 */ /* 0x000fe200090f1407 */
[----:B---3--:R-:W-:-:S05]  /*0c80*/  FADD R7, R21, R8 ;  /* 0x0000000815077221 */ /* 0x008fca0000000000 */
[----:B------:R2:W-:Y:S04]  /*0c90*/  STG.E desc[UR6][R18.64], R7 ;  /* 0x0000000712007986 */ /* 0x0005e8000c101906 */
[----:B------:R-:W3:Y:S01]  /*0ca0*/  LDG.E R10, desc[UR6][R10.64] ;  /* 0x000000060a0a7981 */ /* 0x000ee2000c1e1900 */
[----:B------:R-:W-:Y:S01]  /*0cb0*/  VIADD R5, R5, 0x8 ;  /* 0x0000000805057836 */ /* 0x000fe20000000000 */
[----:B------:R-:W-:Y:S01]  /*0cc0*/  UMOV UR4, URZ ;  /* 0x000000ff00047c82 */ /* 0x000fe20008000000 */
[----:B---3--:R-:W-:-:S05]  /*0cd0*/  FADD R27, R7, R10 ;  /* 0x0000000a071b7221 */ /* 0x008fca0000000000 */
[----:B------:R2:W-:Y:S02]  /*0ce0*/  STG.E desc[UR6][R18.64], R27 ;  /* 0x0000001b12007986 */ /* 0x0005e4000c101906 */
.L_x_4:
[----:B------:R-:W-:Y:S05]  /*0cf0*/  @!P1 BRA `(.L_x_1) ;  /* 0x0000000400049947 */ /* 0x000fea0003800000 */
[----:B------:R-:W-:Y:S01]  /*0d00*/  ISETP.GE.U32.AND P2, PT, R3, 0x4, PT ;  /* 0x000000040300780c */ /* 0x000fe20003f46070 */
[----:B------:R-:W-:Y:S01]  /*0d10*/  IMAD.MOV.U32 R3, RZ, RZ, RZ ;  /* 0x000000ffff037224 */ /* 0x000fe200078e00ff */
[----:B------:R-:W-:Y:S01]  /*0d20*/  LOP3.LUT R4, R16, 0x3, RZ, 0xc0, !PT ;  /* 0x0000000310047812 */ /* 0x000fe200078ec0ff */
[----:B------:R-:W0:Y:S01]  /*0d30*/  LDCU.64 UR10, c[0x0][0x380] ;  /* 0x00007000ff0a77ac */ /* 0x000e220008000a00 */
[----:B------:R-:W-:Y:S02]  /*0d40*/  ISETP.GE.U32.AND.EX P2, PT, RZ, RZ, PT, P2 ;  /* 0x000000ffff00720c */ /* 0x000fe40003f46120 */
[----:B------:R-:W-:-:S04]  /*0d50*/  ISETP.NE.U32.AND P1, PT, R4, RZ, PT ;  /* 0x000000ff0400720c */ /* 0x000fc80003f25070 */
[----:B------:R-:W-:-:S07]  /*0d60*/  ISETP.NE.AND.EX P1, PT, R3, RZ, PT, P1 ;  /* 0x000000ff0300720c */ /* 0x000fce0003f25310 */
[----:B------:R-:W-:Y:S06]  /*0d70*/  @!P2 BRA `(.L_x_5) ;  /* 0x000000000098a947 */ /* 0x000fec0003800000 */
[----:B------:R-:W3:Y:S01]  /*0d80*/  LDCU.64 UR8, c[0x0][0x380] ;  /* 0x00007000ff0877ac */ /* 0x000ee20008000a00 */
[----:B------:R-:W-:Y:S01]  /*0d90*/  IMAD R8, R12, UR4, RZ ;  /* 0x000000040c087c24 */ /* 0x000fe2000f8e02ff */
[----:B------:R-:W-:Y:S01]  /*0da0*/  MOV R6, R14 ;  /* 0x0000000e00067202 */ /* 0x000fe20000000f00 */
[----:B--2---:R-:W-:Y:S02]  /*0db0*/  IMAD.MOV.U32 R7, RZ, RZ, RZ ;  /* 0x000000ffff077224 */ /* 0x004fe400078e00ff */
[C---:B------:R-:W-:Y:S02]  /*0dc0*/  IMAD R11, R5.reuse, R13, R8 ;  /* 0x0000000d050b7224 */ /* 0x040fe400078e0208 */
[----:B------:R-:W-:-:S04]  /*0dd0*/  IMAD.WIDE.U32 R8, R5, R12, R6 ;  /* 0x0000000c05087225 */ /* 0x000fc800078e0006 */
[----:B------:R-:W-:Y:S01]  /*0de0*/  IMAD.IADD R11, R9, 0x1, R11 ;  /* 0x00000001090b7824 */ /* 0x000fe200078e020b */
[----:B---3--:R-:W-:-:S04]  /*0df0*/  LEA R22, P2, R8, UR8, 0x2 ;  /* 0x0000000808167c11 */ /* 0x008fc8000f8410ff */
        /* <DEDUP_REMOVED lines=25> */
[----:B------:R-:W1:Y:S01]  /*0f90*/  LDG.E R8, desc[UR6][R8.64] ;  /* 0x0000000608087981 */ /* 0x000e62000c1e1900 */
[----:B------:R-:W-:Y:S01]  /*0fa0*/  IADD3 R5, PT, PT, R5, 0x4, RZ ;  /* 0x0000000405057810 */ /* 0x000fe20007ffe0ff */
[----:B------:R-:W-:Y:S01]  /*0fb0*/  UMOV UR4, URZ ;  /* 0x000000ff00047c82 */ /* 0x000fe20008000000 */
[----:B-1----:R-:W-:-:S05]  /*0fc0*/  FADD R27, R7, R8 ;  /* 0x00000008071b7221 */ /* 0x002fca0000000000 */
[----:B------:R3:W-:Y:S02]  /*0fd0*/  STG.E desc[UR6][R18.64], R27 ;  /* 0x0000001b12007986 */ /* 0x0007e4000c101906 */
.L_x_5:
[----:B------:R-:W-:Y:S05]  /*0fe0*/  @!P1 BRA `(.L_x_1) ;  /* 0x0000000000489947 */ /* 0x000fea0003800000 */
.L_x_6:
[----:B------:R-:W-:Y:S02]  /*0ff0*/  IMAD R8, R12, UR4, RZ ;  /* 0x000000040c087c24 */ /* 0x000fe4000f8e02ff */
[----:B------:R-:W-:Y:S02]  /*1000*/  IMAD.MOV.U32 R6, RZ, RZ, R14 ;  /* 0x000000ffff067224 */ /* 0x000fe400078e000e */
[----:B--23--:R-:W-:Y:S02]  /*1010*/  IMAD.MOV.U32 R7, RZ, RZ, RZ ;  /* 0x000000ffff077224 */ /* 0x00cfe400078e00ff */
[C---:B------:R-:W-:Y:S02]  /*1020*/  IMAD R9, R5.reuse, R13, R8 ;  /* 0x0000000d05097224 */ /* 0x040fe400078e0208 */
[----:B------:R-:W-:-:S05]  /*1030*/  IMAD.WIDE.U32 R6, R5, R12, R6 ;  /* 0x0000000c05067225 */ /* 0x000fca00078e0006 */
[----:B------:R-:W-:Y:S02]  /*1040*/  IADD3 R7, PT, PT, R7, R9, RZ ;  /* 0x0000000907077210 */ /* 0x000fe40007ffe0ff */
[----:B0-----:R-:W-:-:S04]  /*1050*/  LEA R8, P1, R6, UR10, 0x2 ;  /* 0x0000000a06087c11 */ /* 0x001fc8000f8210ff */
[----:B------:R-:W-:-:S05]  /*1060*/  LEA.HI.X R9, R6, UR11, R7, 0x2, P1 ;  /* 0x0000000b06097c11 */ /* 0x000fca00088f1407 */
[----:B------:R-:W1:Y:S01]  /*1070*/  LDG.E R8, desc[UR6][R8.64] ;  /* 0x0000000608087981 */ /* 0x000e62000c1e1900 */
[----:B------:R-:W-:Y:S01]  /*1080*/  IADD3 R4, P1, PT, R4, -0x1, RZ ;  /* 0xffffffff04047810 */ /* 0x000fe20007f3e0ff */
[----:B------:R-:W-:Y:S01]  /*1090*/  UMOV UR4, URZ ;  /* 0x000000ff00047c82 */ /* 0x000fe20008000000 */
[----:B------:R-:W-:Y:S02]  /*10a0*/  VIADD R5, R5, 0x1 ;  /* 0x0000000105057836 */ /* 0x000fe40000000000 */
[----:B------:R-:W-:Y:S02]  /*10b0*/  IADD3.X R3, PT, PT, R3, -0x1, RZ, P1, !PT ;  /* 0xffffffff03037810 */ /* 0x000fe40000ffe4ff */
[----:B------:R-:W-:-:S04]  /*10c0*/  ISETP.NE.U32.AND P1, PT, R4, RZ, PT ;  /* 0x000000ff0400720c */ /* 0x000fc80003f25070 */
[----:B------:R-:W-:Y:S01]  /*10d0*/  ISETP.NE.AND.EX P1, PT, R3, RZ, PT, P1 ;  /* 0x000000ff0300720c */ /* 0x000fe20003f25310 */
[----:B-1--4-:R-:W-:-:S05]  /*10e0*/  FADD R27, R8, R27 ;  /* 0x0000001b081b7221 */ /* 0x012fca0000000000 */
[----:B------:R4:W-:Y:S07]  /*10f0*/  STG.E desc[UR6][R18.64], R27 ;  /* 0x0000001b12007986 */ /* 0x0009ee000c101906 */
[----:B------:R-:W-:Y:S05]  /*1100*/  @P1 BRA `(.L_x_6) ;  /* 0xfffffffc00b81947 */ /* 0x000fea000383ffff */
.L_x_1:
[----:B------:R-:W-:-:S13]  /*1110*/  FSETP.GEU.AND P1, PT, R27, 1, PT ;  /* 0x3f8000001b00780b */ /* 0x000fda0003f2e000 */
[----:B0-----:R-:W-:Y:S05]  /*1120*/  @P1 EXIT ;  /* 0x000000000000194d */ /* 0x001fea0003800000 */
[----:B------:R0:W-:Y:S01]  /*1130*/  STG.E desc[UR6][R18.64], RZ ;  /* 0x000000ff12007986 */ /* 0x0001e2000c101906 */
[----:B------:R-:W-:Y:S05]  /*1140*/  @!P0 EXIT ;  /* 0x000000000000894d */ /* 0x000fea0003800000 */
[C---:B------:R-:W-:Y:S01]  /*1150*/  ISETP.GE.U32.AND P1, PT, R16.reuse, 0x8, PT ;  /* 0x000000081000780c */ /* 0x040fe20003f26070 */
[----:B------:R-:W-:Y:S01]  /*1160*/  UMOV UR4, URZ ;  /* 0x000000ff00047c82 */ /* 0x000fe20008000000 */
[----:B------:R-:W-:Y:S01]  /*1170*/  LOP3.LUT R9, R16, 0x7, RZ, 0xc0, !PT ;  /* 0x0000000710097812 */ /* 0x000fe200078ec0ff */
[----:B------:R-:W-:Y:S01]  /*1180*/  IMAD.MOV.U32 R3, RZ, RZ, RZ ;  /* 0x000000ffff037224 */ /* 0x000fe200078e00ff */
[----:B------:R-:W-:Y:S02]  /*1190*/  ISETP.GE.U32.AND.EX P1, PT, R17, RZ, PT, P1 ;  /* 0x000000ff1100720c */ /* 0x000fe40003f26110 */
[----:B------:R-:W-:-:S04]  /*11a0*/  ISETP.NE.U32.AND P0, PT, R9, RZ, PT ;  /* 0x000000ff0900720c */ /* 0x000fc80003f05070 */
[----:B------:R-:W-:-:S07]  /*11b0*/  ISETP.NE.AND.EX P0, PT, RZ, RZ, PT, P0 ;  /* 0x000000ffff00720c */ /* 0x000fce0003f05300 */
[----:B------:R-:W-:Y:S06]  /*11c0*/  @!P1 BRA `(.L_x_7) ;  /* 0x00000004003c9947 */ /* 0x000fec0003800000 */
[----:B------:R-:W5:Y:S01]  /*11d0*/  LDCU.64 UR8, c[0x0][0x380] ;  /* 0x00007000ff0877ac */ /* 0x000f620008000a00 */
[----:B------:R-:W-:Y:S02]  /*11e0*/  LOP3.LUT R3, R16, 0xfffffff8, RZ, 0xc0, !PT ;  /* 0xfffffff810037812 */ /* 0x000fe400078ec0ff */
[----:B--23--:R-:W-:Y:S01]  /*11f0*/  SHF.L.U32 R7, R12, 0x2, RZ ;  /* 0x000000020c077819 */ /* 0x00cfe200000006ff */
[----:B------:R-:W2:Y:S02]  /*1200*/  LDCU UR4, c[0x0][0x394] ;  /* 0x00007280ff0477ac */ /* 0x000ea40008000800 */
[----:B------:R-:W-:Y:S01]  /*1210*/  IMAD.MOV.U32 R8, RZ, RZ, R3 ;  /* 0x000000ffff087224 */ /* 0x000fe200078e0003 */
[----:B-----5:R-:W-:Y:S02]  /*1220*/  IADD3 R4, P1, PT, R0, UR8, RZ ;  /* 0x0000000800047c10 */ /* 0x020fe4000ff3e0ff */
[--C-:B------:R-:W-:Y:S02]  /*1230*/  SHF.L.U64.HI R0, R12, 0x5, R13.reuse ;  /* 0x000000050c007819 */ /* 0x100fe4000001020d */
[----:B------:R-:W-:Y:S01]  /*1240*/  IADD3.X R5, PT, PT, R2, UR9, RZ, P1, !PT ;  /* 0x0000000902057c10 */ /* 0x000fe20008ffe4ff */
[----:B--2---:R-:W-:Y:S01]  /*1250*/  IMAD.U32 R6, RZ, RZ, UR4 ;  /* 0x00000004ff067e24 */ /* 0x004fe2000f8e00ff */
[----:B------:R-:W-:-:S07]  /*1260*/  SHF.L.U64.HI R2, R12, 0x2, R13 ;  /* 0x000000020c027819 */ /* 0x000fce000001020d */
.L_x_8:
[----:B--2---:R-:W2:Y:S02]  /*1270*/  LDG.E R17, desc[UR6][R4.64] ;  /* 0x0000000604117981 */ /* 0x004ea4000c1e1900 */
[----:B--2---:R-:W-:-:S05]  /*1280*/  FADD R25, -R17, -RZ ;  /* 0x800000ff11197221 */ /* 0x004fca0000000100 */
[----:B------:R2:W-:Y:S04]  /*1290*/  STG.E desc[UR6][R4.64], R25 ;  /* 0x0000001904007986 */ /* 0x0005e8000c101906 */
[----:B------:R-:W3:Y:S01]  /*12a0*/  LDG.E R20, desc[UR6][R18.64] ;  /* 0x0000000612147981 */ /* 0x000ee2000c1e1900 */
[----:B------:R-:W-:-:S04]  /*12b0*/  IADD3 R10, P1, PT, R4, R7, RZ ;  /* 0x00000007040a7210 */ /* 0x000fc80007f3e0ff */
[----:B------:R-:W-:Y:S01]  /*12c0*/  IADD3.X R11, PT, PT, R5, R2, RZ, P1, !PT ;  /* 0x00000002050b7210 */ /* 0x000fe20000ffe4ff */
[----:B---3--:R-:W-:-:S05]  /*12d0*/  FADD R17, -R17, R20 ;  /* 0x0000001411117221 */ /* 0x008fca0000000100 */
[----:B------:R3:W-:Y:S04]  /*12e0*/  STG.E desc[UR6][R18.64], R17 ;  /* 0x0000001112007986 */ /* 0x0007e8000c101906 */
[----:B------:R-:W1:Y:S02]  /*12f0*/  LDG.E R22, desc[UR6][R10.64] ;  /* 0x000000060a167981 */ /* 0x000e64000c1e1900 */
[----:B-1--4-:R-:W-:-:S05]  /*1300*/  FADD R27, -R22, -RZ ;  /* 0x800000ff161b7221 */ /* 0x012fca0000000100 */
[----:B------:R1:W-:Y:S04]  /*1310*/  STG.E desc[UR6][R10.64], R27 ;  /* 0x0000001b0a007986 */ /* 0x0003e8000c101906 */
[----:B------:R-:W2:Y:S01]  /*1320*/  LDG.E R23, desc[UR6][R18.64] ;  /* 0x0000000612177981 */ /* 0x000ea2000c1e1900 */
[----:B------:R-:W-:-:S05]  /*1330*/  IADD3 R20, P1, PT, R10, R7, RZ ;  /* 0x000000070a147210 */ /* 0x000fca0007f3e0ff */
[----:B------:R-:W-:Y:S02]  /*1340*/  IMAD.X R21, R11, 0x1, R2, P1 ;  /* 0x000000010b157824 */ /* 0x000fe400008e0602 */
[----:B--2---:R-:W-:-:S05]  /*1350*/  FADD R25, -R22, R23 ;  /* 0x0000001716197221 */ /* 0x004fca0000000100 */
[----:B------:R2:W-:Y:S04]  /*1360*/  STG.E desc[UR6][R18.64], R25 ;  /* 0x0000001912007986 */ /* 0x0005e8000c101906 */
[----:B------:R-:W4:Y:S02]  /*1370*/  LDG.E R24, desc[UR6][R20.64] ;  /* 0x0000000614187981 */ /* 0x000f24000c1e1900 */
[----:B----4-:R-:W-:-:S05]  /*1380*/  FADD R29, -R24, -RZ ;  /* 0x800000ff181d7221 */ /* 0x010fca0000000100 */
[----:B------:R4:W-:Y:S04]  /*1390*/  STG.E desc[UR6][R20.64], R29 ;  /* 0x0000001d14007986 */ /* 0x0009e8000c101906 */
[----:B---3--:R-:W3:Y:S01]  /*13a0*/  LDG.E R17, desc[UR6][R18.64] ;  /* 0x0000000612117981 */ /* 0x008ee2000c1e1900 */
[----:B------:R-:W-:-:S04]  /*13b0*/  IADD3 R22, P1, PT, R20, R7, RZ ;  /* 0x0000000714167210 */ /* 0x000fc80007f3e0ff */
[----:B------:R-:W-:Y:S01]  /*13c0*/  IADD3.X R23, PT, PT, R21, R2, RZ, P1, !PT ;  /* 0x0000000215177210 */ /* 0x000fe20000ffe4ff */
[----:B---3--:R-:W-:-:S05]  /*13d0*/  FADD R17, -R24, R17 ;  /* 0x0000001118117221 */ /* 0x008fca0000000100 */
[----:B------:R3:W-:Y:S04]  /*13e0*/  STG.E desc[UR6][R18.64], R17 ;  /* 0x0000001112007986 */ /* 0x0007e8000c101906 */
[----:B------:R-:W1:Y:S02]  /*13f0*/  LDG.E R24, desc[UR6][R22.64] ;  /* 0x0000000616187981 */ /* 0x000e64000c1e1900 */
[----:B-1----:R-:W-:-:S05]  /*1400*/  FADD R27, -R24, -RZ ;  /* 0x800000ff181b7221 */ /* 0x002fca0000000100 */
[----:B------:R1:W-:Y:S04]  /*1410*/  STG.E desc[UR6][R22.64], R27 ;  /* 0x0000001b16007986 */ /* 0x0003e8000c101906 */
[----:B--2---:R-:W2:Y:S01]  /*1420*/  LDG.E R25, desc[UR6][R18.64] ;  /* 0x0000000612197981 */ /* 0x004ea2000c1e1900 */
        /* <DEDUP_REMOVED lines=28> */
[----:B-1----:R-:W3:Y:S02]  /*15f0*/  LDG.E R20, desc[UR6][R10.64] ;  /* 0x000000060a147981 */ /* 0x002ee4000c1e1900 */
[----:B---3--:R-:W-:-:S05]  /*1600*/  FADD R27, -R20, -RZ ;  /* 0x800000ff141b7221 */ /* 0x008fca0000000100 */
[----:B------:R2:W-:Y:S04]  /*1610*/  STG.E desc[UR6][R10.64], R27 ;  /* 0x0000001b0a007986 */ /* 0x0005e8000c101906 */
[----:B------:R-:W3:Y:S01]  /*1620*/  LDG.E R21, desc[UR6][R18.64] ;  /* 0x0000000612157981 */ /* 0x000ee2000c1e1900 */
[----:B------:R-:W-:Y:S02]  /*1630*/  IADD3 R8, P1, PT, R8, -0x8, RZ ;  /* 0xfffffff808087810 */ /* 0x000fe40007f3e0ff */
[----:B------:R-:W-:Y:S02]  /*1640*/  LEA R4, P2, R12, R4, 0x5 ;  /* 0x000000040c047211 */ /* 0x000fe400078428ff */
[----:B------:R-:W-:Y:S02]  /*1650*/  IADD3.X R6, PT, PT, R6, -0x1, RZ, P1, !PT ;  /* 0xffffffff06067810 */ /* 0x000fe40000ffe4ff */
[----:B------:R-:W-:Y:S01]  /*1660*/  ISETP.NE.U32.AND P1, PT, R8, RZ, PT ;  /* 0x000000ff0800720c */ /* 0x000fe20003f25070 */
[----:B------:R-:W-:-:S03]  /*1670*/  IMAD.X R5, R5, 0x1, R0, P2 ;  /* 0x0000000105057824 */ /* 0x000fc600010e0600 */
[----:B------:R-:W-:Y:S01]  /*1680*/  ISETP.NE.AND.EX P1, PT, R6, RZ, PT, P1 ;  /* 0x000000ff0600720c */ /* 0x000fe20003f25310 */
[----:B---3--:R-:W-:-:S05]  /*1690*/  FADD R21, -R20, R21 ;  /* 0x0000001514157221 */ /* 0x008fca0000000100 */
[----:B------:R2:W-:Y:S07]  /*16a0*/  STG.E desc[UR6][R18.64], R21 ;  /* 0x0000001512007986 */ /* 0x0005ee000c101906 */
[----:B------:R-:W-:Y:S05]  /*16b0*/  @P1 BRA `(.L_x_8) ;  /* 0xfffffff800ec1947 */ /* 0x000fea000383ffff */
.L_x_7:
[----:B------:R-:W-:Y:S05]  /*16c0*/  @!P0 EXIT ;  /* 0x000000000000894d */ /* 0x000fea0003800000 */
[----:B------:R-:W-:Y:S02]  /*16d0*/  ISETP.GE.U32.AND P1, PT, R9, 0x4, PT ;  /* 0x000000040900780c */ /* 0x000fe40003f26070 */
[----:B------:R-:W-:Y:S02]  /*16e0*/  LOP3.LUT R2, R16, 0x3, RZ, 0xc0, !PT ;  /* 0x0000000310027812 */ /* 0x000fe400078ec0ff */
[----:B------:R-:W-:Y:S02]  /*16f0*/  ISETP.GE.U32.AND.EX P1, PT, RZ, RZ, PT, P1 ;  /* 0x000000ffff00720c */ /* 0x000fe40003f26110 */
[----:B------:R-:W-:-:S04]  /*1700*/  ISETP.NE.U32.AND P0, PT, R2, RZ, PT ;  /* 0x000000ff0200720c */ /* 0x000fc80003f05070 */
[----:B------:R-:W-:-:S07]  /*1710*/  ISETP.NE.AND.EX P0, PT, RZ, RZ, PT, P0 ;  /* 0x000000ffff00720c */ /* 0x000fce0003f05300 */
[----:B------:R-:W-:Y:S06]  /*1720*/  @!P1 BRA `(.L_x_9) ;  /* 0x0000000000c89947 */ /* 0x000fec0003800000 */
[----:B------:R-:W5:Y:S01]  /*1730*/  LDCU.64 UR8, c[0x0][0x380] ;  /* 0x00007000ff0877ac */ /* 0x000f620008000a00 */
[----:B------:R-:W-:Y:S01]  /*1740*/  MOV R4, R14 ;  /* 0x0000000e00047202 */ /* 0x000fe20000000f00 */
[----:B------:R-:W-:Y:S02]  /*1750*/  IMAD R0, R12, UR4, RZ ;  /* 0x000000040c007c24 */ /* 0x000fe4000f8e02ff */
[----:B------:R-:W-:Y:S02]  /*1760*/  IMAD.MOV.U32 R5, RZ, RZ, RZ ;  /* 0x000000ffff057224 */ /* 0x000fe400078e00ff */
[C---:B------:R-:W-:Y:S02]  /*1770*/  IMAD R9, R3.reuse, R13, R0 ;  /* 0x0000000d03097224 */ /* 0x040fe400078e0200 */
[----:B--23--:R-:W-:-:S05]  /*1780*/  IMAD.WIDE.U32 R6, R3, R12, R4 ;  /* 0x0000000c03067225 */ /* 0x00cfca00078e0004 */
[----:B------:R-:W-:Y:S02]  /*1790*/  IADD3 R7, PT, PT, R7, R9, RZ ;  /* 0x0000000907077210 */ /* 0x000fe40007ffe0ff */
[----:B-----5:R-:W-:-:S04]  /*17a0*/  LEA R8, P1, R6, UR8, 0x2 ;  /* 0x0000000806087c11 */ /* 0x020fc8000f8210ff */
[----:B------:R-:W-:-:S05]  /*17b0*/  LEA.HI.X R9, R6, UR9, R7, 0x2, P1 ;  /* 0x0000000906097c11 */ /* 0x000fca00088f1407 */
[----:B------:R-:W2:Y:S01]  /*17c0*/  LDG.E R0, desc[UR6][R8.64] ;  /* 0x0000000608007981 */ /* 0x000ea2000c1e1900 */
[----:B------:R-:W-:Y:S02]  /*17d0*/  VIADD R7, R3, 0x1 ;  /* 0x0000000103077836 */ /* 0x000fe40000000000 */
[----:B--2---:R-:W-:-:S05]  /*17e0*/  FADD R21, -R0, -RZ ;  /* 0x800000ff00157221 */ /* 0x004fca0000000100 */
[----:B------:R2:W-:Y:S04]  /*17f0*/  STG.E desc[UR6][R8.64], R21 ;  /* 0x0000001508007986 */ /* 0x0005e8000c101906 */
[----:B------:R-:W3:Y:S01]  /*1800*/  LDG.E R17, desc[UR6][R18.64] ;  /* 0x0000000612117981 */ /* 0x000ee2000c1e1900 */
[----:B------:R-:W-:-:S04]  /*1810*/  IMAD.WIDE.U32 R10, R7, R12, R4 ;  /* 0x0000000c070a7225 */ /* 0x000fc800078e0004 */
[----:B------:R-:W-:Y:S01]  /*1820*/  IMAD R7, R7, R13, R11 ;  /* 0x0000000d07077224 */ /* 0x000fe200078e020b */
[----:B------:R-:W-:-:S04]  /*1830*/  LEA R6, P1, R10, UR8, 0x2 ;  /* 0x000000080a067c11 */ /* 0x000fc8000f8210ff */
[----:B------:R-:W-:Y:S01]  /*1840*/  LEA.HI.X R7, R10, UR9, R7, 0x2, P1 ;  /* 0x000000090a077c11 */ /* 0x000fe200088f1407 */
[----:B---3--:R-:W-:-:S05]  /*1850*/  FADD R17, -R0, R17 ;  /* 0x0000001100117221 */ /* 0x008fca0000000100 */
[----:B------:R3:W-:Y:S04]  /*1860*/  STG.E desc[UR6][R18.64], R17 ;  /* 0x0000001112007986 */ /* 0x0007e8000c101906 */
[----:B------:R-:W5:Y:S01]  /*1870*/  LDG.E R0, desc[UR6][R6.64] ;  /* 0x0000000606007981 */ /* 0x000f62000c1e1900 */
[----:B--2---:R-:W-:Y:S01]  /*1880*/  IADD3 R9, PT, PT, R3, 0x2, RZ ;  /* 0x0000000203097810 */ /* 0x004fe20007ffe0ff */
[----:B-----5:R-:W-:-:S05]  /*1890*/  FADD R23, -R0, -RZ ;  /* 0x800000ff00177221 */ /* 0x020fca0000000100 */
[----:B------:R2:W-:Y:S04]  /*18a0*/  STG.E desc[UR6][R6.64], R23 ;  /* 0x0000001706007986 */ /* 0x0005e8000c101906 */
[----:B------:R-:W5:Y:S01]  /*18b0*/  LDG.E R21, desc[UR6][R18.64] ;  /* 0x0000000612157981 */ /* 0x000f62000c1e1900 */
[----:B------:R-:W-:-:S04]  /*18c0*/  IMAD.WIDE.U32 R10, R9, R12, R4 ;  /* 0x0000000c090a7225 */ /* 0x000fc800078e0004 */
[----:B------:R-:W-:Y:S01]  /*18d0*/  IMAD R9, R9, R13, R11 ;  /* 0x0000000d09097224 */ /* 0x000fe200078e020b */
[----:B------:R-:W-:-:S04]  /*18e0*/  LEA R8, P1, R10, UR8, 0x2 ;  /* 0x000000080a087c11 */ /* 0x000fc8000f8210ff */
[----:B------:R-:W-:Y:S01]  /*18f0*/  LEA.HI.X R9, R10, UR9, R9, 0x2, P1 ;  /* 0x000000090a097c11 */ /* 0x000fe200088f1409 */
[----:B-----5:R-:W-:-:S05]  /*1900*/  FADD R21, -R0, R21 ;  /* 0x0000001500157221 */ /* 0x020fca0000000100 */
[----:B------:R0:W-:Y:S04]  /*1910*/  STG.E desc[UR6][R18.64], R21 ;  /* 0x0000001512007986 */ /* 0x0001e8000c101906 */
[----:B------:R-:W5:Y:S01]  /*1920*/  LDG.E R0, desc[UR6][R8.64] ;  /* 0x0000000608007981 */ /* 0x000f62000c1e1900 */
[----:B---3--:R-:W-:Y:S02]  /*1930*/  VIADD R17, R3, 0x3 ;  /* 0x0000000303117836 */ /* 0x008fe40000000000 */
[----:B-----5:R-:W-:-:S05]  /*1940*/  FADD R25, -R0, -RZ ;  /* 0x800000ff00197221 */ /* 0x020fca0000000100 */
[----:B------:R0:W-:Y:S04]  /*1950*/  STG.E desc[UR6][R8.64], R25 ;  /* 0x0000001908007986 */ /* 0x0001e8000c101906 */
[----:B------:R-:W3:Y:S01]  /*1960*/  LDG.E R11, desc[UR6][R18.64] ;  /* 0x00000006120b7981 */ /* 0x000ee2000c1e1900 */
[----:B--2---:R-:W-:-:S04]  /*1970*/  IMAD.WIDE.U32 R6, R17, R12, R4 ;  /* 0x0000000c11067225 */ /* 0x004fc800078e0004 */
[----:B------:R-:W-:Y:S01]  /*1980*/  IMAD R5, R17, R13, R7 ;  /* 0x0000000d11057224 */ /* 0x000fe200078e0207 */
[----:B------:R-:W-:-:S04]  /*1990*/  LEA R4, P1, R6, UR8, 0x2 ;  /* 0x0000000806047c11 */ /* 0x000fc8000f8210ff */
[----:B------:R-:W-:Y:S01]  /*19a0*/  LEA.HI.X R5, R6, UR9, R5, 0x2, P1 ;  /* 0x0000000906057c11 */ /* 0x000fe200088f1405 */
[----:B---3--:R-:W-:-:S05]  /*19b0*/  FADD R11, -R0, R11 ;  /* 0x0000000b000b7221 */ /* 0x008fca0000000100 */
[----:B------:R0:W-:Y:S04]  /*19c0*/  STG.E desc[UR6][R18.64], R11 ;  /* 0x0000000b12007986 */ /* 0x0001e8000c101906 */
[----:B------:R-:W2:Y:S02]  /*19d0*/  LDG.E R0, desc[UR6][R4.64] ;  /* 0x0000000604007981 */ /* 0x000ea4000c1e1900 */
[----:B--2---:R-:W-:-:S05]  /*19e0*/  FADD R17, -R0, -RZ ;  /* 0x800000ff00117221 */ /* 0x004fca0000000100 */
[----:B------:R0:W-:Y:S04]  /*19f0*/  STG.E desc[UR6][R4.64], R17 ;  /* 0x0000001104007986 */ /* 0x0001e8000c101906 */
[----:B------:R-:W2:Y:S01]  /*1a00*/  LDG.E R7, desc[UR6][R18.64] ;  /* 0x0000000612077981 */ /* 0x000ea2000c1e1900 */
[----:B------:R-:W-:Y:S01]  /*1a10*/  IADD3 R3, PT, PT, R3, 0x4, RZ ;  /* 0x0000000403037810 */ /* 0x000fe20007ffe0ff */
[----:B------:R-:W-:Y:S01]  /*1a20*/  UMOV UR4, URZ ;  /* 0x000000ff00047c82 */ /* 0x000fe20008000000 */
[----:B--2---:R-:W-:-:S05]  /*1a30*/  FADD R7, -R0, R7 ;  /* 0x0000000700077221 */ /* 0x004fca0000000100 */
[----:B------:R0:W-:Y:S02]  /*1a40*/  STG.E desc[UR6][R18.64], R7 ;  /* 0x0000000712007986 */ /* 0x0001e4000c101906 */
.L_x_9:
[----:B------:R-:W-:Y:S05]  /*1a50*/  @!P0 EXIT ;  /* 0x000000000000894d */ /* 0x000fea0003800000 */
[----:B------:R-:W-:Y:S02]  /*1a60*/  ISETP.NE.U32.AND P0, PT, R2, 0x1, PT ;  /* 0x000000010200780c */ /* 0x000fe40003f05070 */
[----:B------:R-:W-:Y:S02]  /*1a70*/  LOP3.LUT R16, R16, 0x1, RZ, 0xc0, !PT ;  /* 0x0000000110107812 */ /* 0x000fe400078ec0ff */
[----:B------:R-:W-:Y:S02]  /*1a80*/  ISETP.NE.AND.EX P0, PT, RZ, RZ, PT, P0 ;  /* 0x000000ffff00720c */ /* 0x000fe40003f05300 */
[----:B------:R-:W-:-:S04]  /*1a90*/  ISETP.NE.U32.AND P1, PT, R16, 0x1, PT ;  /* 0x000000011000780c */ /* 0x000fc80003f25070 */
[----:B------:R-:W-:-:S07]  /*1aa0*/  ISETP.NE.U32.AND.EX P1, PT, RZ, RZ, PT, P1 ;  /* 0x000000ffff00720c */ /* 0x000fce0003f25110 */
[----:B------:R-:W-:Y:S06]  /*1ab0*/  @!P0 BRA `(.L_x_10) ;  /* 0x0000000000708947 */ /* 0x000fec0003800000 */
[----:B------:R-:W5:Y:S01]  /*1ac0*/  LDCU.64 UR8, c[0x0][0x380] ;  /* 0x00007000ff0877ac */ /* 0x000f620008000a00 */
[----:B0-----:R-:W-:Y:S02]  /*1ad0*/  HFMA2 R5, -RZ, RZ, 0, 0 ;  /* 0x00000000ff057431 */ /* 0x001fe400000001ff */
[----:B------:R-:W-:Y:S02]  /*1ae0*/  IMAD R0, R12, UR4, RZ ;  /* 0x000000040c007c24 */ /* 0x000fe4000f8e02ff */
[----:B------:R-:W-:Y:S02]  /*1af0*/  IMAD.MOV.U32 R4, RZ, RZ, R14 ;  /* 0x000000ffff047224 */ /* 0x000fe400078e000e */
[C---:B------:R-:W-:Y:S02]  /*1b00*/  IMAD R9, R3.reuse, R13, R0 ;  /* 0x0000000d03097224 */ /* 0x040fe400078e0200 */
[----:B--23--:R-:W-:-:S04]  /*1b10*/  IMAD.WIDE.U32 R6, R3, R12, R4 ;  /* 0x0000000c03067225 */ /* 0x00cfc800078e0004 */
[----:B------:R-:W-:Y:S01]  /*1b20*/  IMAD.IADD R9, R7, 0x1, R9 ;  /* 0x0000000107097824 */ /* 0x000fe200078e0209 */
[----:B-----5:R-:W-:-:S04]  /*1b30*/  LEA R8, P0, R6, UR8, 0x2 ;  /* 0x0000000806087c11 */ /* 0x020fc8000f8010ff */
[----:B------:R-:W-:-:S05]  /*1b40*/  LEA.HI.X R9, R6, UR9, R9, 0x2, P0 ;  /* 0x0000000906097c11 */ /* 0x000fca00080f1409 */
[----:B------:R-:W2:Y:S01]  /*1b50*/  LDG.E R0, desc[UR6][R8.64] ;  /* 0x0000000608007981 */ /* 0x000ea2000c1e1900 */
[----:B------:R-:W-:Y:S01]  /*1b60*/  IADD3 R7, PT, PT, R3, 0x1, RZ ;  /* 0x0000000103077810 */ /* 0x000fe20007ffe0ff */
[----:B--2---:R-:W-:-:S05]  /*1b70*/  FADD R17, -R0, -RZ ;  /* 0x800000ff00117221 */ /* 0x004fca0000000100 */
[----:B------:R0:W-:Y:S04]  /*1b80*/  STG.E desc[UR6][R8.64], R17 ;  /* 0x0000001108007986 */ /* 0x0001e8000c101906 */
[----:B------:R-:W2:Y:S01]  /*1b90*/  LDG.E R11, desc[UR6][R18.64] ;  /* 0x00000006120b7981 */ /* 0x000ea2000c1e1900 */
[----:B------:R-:W-:-:S04]  /*1ba0*/  IMAD.WIDE.U32 R4, R7, R12, R4 ;  /* 0x0000000c07047225 */ /* 0x000fc800078e0004 */
[----:B------:R-:W-:Y:S01]  /*1bb0*/  IMAD R7, R7, R13, R5 ;  /* 0x0000000d07077224 */ /* 0x000fe200078e0205 */
[----:B------:R-:W-:-:S04]  /*1bc0*/  LEA R6, P0, R4, UR8, 0x2 ;  /* 0x0000000804067c11 */ /* 0x000fc8000f8010ff */
[----:B------:R-:W-:Y:S01]  /*1bd0*/  LEA.HI.X R7, R4, UR9, R7, 0x2, P0 ;  /* 0x0000000904077c11 */ /* 0x000fe200080f1407 */
[----:B--2---:R-:W-:-:S05]  /*1be0*/  FADD R11, -R0, R11 ;  /* 0x0000000b000b7221 */ /* 0x004fca0000000100 */
[----:B------:R0:W-:Y:S04]  /*1bf0*/  STG.E desc[UR6][R18.64], R11 ;  /* 0x0000000b12007986 */ /* 0x0001e8000c101906 */
[----:B------:R-:W2:Y:S02]  /*1c00*/  LDG.E R0, desc[UR6][R6.64] ;  /* 0x0000000606007981 */ /* 0x000ea4000c1e1900 */
[----:B--2---:R-:W-:-:S05]  /*1c10*/  FADD R21, -R0, -RZ ;  /* 0x800000ff00157221 */ /* 0x004fca0000000100 */
[----:B------:R0:W-:Y:S04]  /*1c20*/  STG.E desc[UR6][R6.64], R21 ;  /* 0x0000001506007986 */ /* 0x0001e8000c101906 */
[----:B------:R-:W2:Y:S01]  /*1c30*/  LDG.E R5, desc[UR6][R18.64] ;  /* 0x0000000612057981 */ /* 0x000ea2000c1e1900 */
[----:B------:R-:W-:Y:S01]  /*1c40*/  VIADD R3, R3, 0x2 ;  /* 0x0000000203037836 */ /* 0x000fe20000000000 */
[----:B------:R-:W-:Y:S01]  /*1c50*/  UMOV UR4, URZ ;  /* 0x000000ff00047c82 */ /* 0x000fe20008000000 */
[----:B--2---:R-:W-:-:S05]  /*1c60*/  FADD R5, -R0, R5 ;  /* 0x0000000500057221 */ /* 0x004fca0000000100 */
[----:B------:R0:W-:Y:S02]  /*1c70*/  STG.E desc[UR6][R18.64], R5 ;  /* 0x0000000512007986 */ /* 0x0001e4000c101906 */
.L_x_10:
[----:B------:R-:W-:Y:S05]  /*1c80*/  @P1 EXIT ;  /* 0x000000000000194d */ /* 0x000fea0003800000 */
[----:B------:R-:W5:Y:S01]  /*1c90*/  LDCU.64 UR8, c[0x0][0x380] ;  /* 0x00007000ff0877ac */ /* 0x000f620008000a00 */
[----:B0-----:R-:W-:Y:S01]  /*1ca0*/  MOV R4, R14 ;  /* 0x0000000e00047202 */ /* 0x001fe20000000f00 */
[----:B------:R-:W-:Y:S02]  /*1cb0*/  IMAD.MOV.U32 R5, RZ, RZ, RZ ;  /* 0x000000ffff057224 */ /* 0x000fe400078e00ff */
[----:B------:R-:W-:Y:S02]  /*1cc0*/  IMAD R0, R12, UR4, RZ ;  /* 0x000000040c007c24 */ /* 0x000fe4000f8e02ff */
[----:B------:R-:W-:-:S04]  /*1cd0*/  IMAD.WIDE.U32 R4, R3, R12, R4 ;  /* 0x0000000c03047225 */ /* 0x000fc800078e0004 */
[----:B------:R-:W-:-:S05]  /*1ce0*/  IMAD R3, R3, R13, R0 ;  /* 0x0000000d03037224 */ /* 0x000fca00078e0200 */
[----:B------:R-:W-:Y:S02]  /*1cf0*/  IADD3 R3, PT, PT, R5, R3, RZ ;  /* 0x0000000305037210 */ /* 0x000fe40007ffe0ff */
[----:B-----5:R-:W-:-:S04]  /*1d00*/  LEA R2, P0, R4, UR8, 0x2 ;  /* 0x0000000804027c11 */ /* 0x020fc8000f8010ff */
[----:B------:R-:W-:-:S05]  /*1d10*/  LEA.HI.X R3, R4, UR9, R3, 0x2, P0 ;  /* 0x0000000904037c11 */ /* 0x000fca00080f1403 */
[----:B------:R-:W2:Y:S02]  /*1d20*/  LDG.E R0, desc[UR6][R2.64] ;  /* 0x0000000602007981 */ /* 0x000ea4000c1e1900 */
[----:B--23--:R-:W-:-:S05]  /*1d30*/  FADD R7, -R0, -RZ ;  /* 0x800000ff00077221 */ /* 0x00cfca0000000100 */
[----:B------:R-:W-:Y:S04]  /*1d40*/  STG.E desc[UR6][R2.64], R7 ;  /* 0x0000000702007986 */ /* 0x000fe8000c101906 */
[----:B------:R-:W2:Y:S02]  /*1d50*/  LDG.E R5, desc[UR6][R18.64] ;  /* 0x0000000612057981 */ /* 0x000ea4000c1e1900 */
[----:B--2---:R-:W-:-:S05]  /*1d60*/  FADD R5, -R0, R5 ;  /* 0x0000000500057221 */ /* 0x004fca0000000100 */
[----:B------:R-:W-:Y:S01]  /*1d70*/  STG.E desc[UR6][R18.64], R5 ;  /* 0x0000000512007986 */ /* 0x000fe2000c101906 */
[----:B------:R-:W-:Y:S05]  /*1d80*/  EXIT ;  /* 0x000000000000794d */ /* 0x000fea0003800000 */
.L_x_11:
        /* <DEDUP_REMOVED lines=15> */
.L_x_297:


//--------------------- .text._Z19gpu_qr_clamp_r_to_0Pfmm --------------------------
	.section	.text._Z19gpu_qr_clamp_r_to_0Pfmm,"ax",@progbits
	.align	128
        .global         _Z19gpu_qr_clamp_r_to_0Pfmm
        .type           _Z19gpu_qr_clamp_r_to_0Pfmm,@function
        .size           _Z19gpu_qr_clamp_r_to_0Pfmm,(.L_x_298 - _Z19gpu_qr_clamp_r_to_0Pfmm)
        .other          _Z19gpu_qr_clamp_r_to_0Pfmm,@"STO_CUDA_ENTRY STV_DEFAULT"
_Z19gpu_qr_clamp_r_to_0Pfmm:
.text._Z19gpu_qr_clamp_r_to_0Pfmm:
[----:B------:R-:W-:Y:S01]  /*0000*/  LDC R1, c[0x0][0x37c] ;  /* 0x0000df00ff017b82 */ /* 0x000fe20000000800 */
[----:B------:R-:W0:Y:S07]  /*0010*/  S2R R3, SR_TID.X ;  /* 0x0000000000037919 */ /* 0x000e2e0000002100 */
[----:B------:R-:W1:Y:S01]  /*0020*/  LDC R5, c[0x0][0x364] ;  /* 0x0000d900ff057b82 */ /* 0x000e620000000800 */
[----:B------:R-:W2:Y:S01]  /*0030*/  LDCU.64 UR6, c[0x0][0x390] ;  /* 0x00007200ff0677ac */ /* 0x000ea20008000a00 */
[----:B------:R-:W1:Y:S01]  /*0040*/  S2R R0, SR_TID.Y ;  /* 0x0000000000007919 */ /* 0x000e620000002200 */
[----:B------:R-:W3:Y:S05]  /*0050*/  LDCU.64 UR8, c[0x0][0x388] ;  /* 0x00007100ff0877ac */ /* 0x000eea0008000a00 */
[----:B------:R-:W0:Y:S08]  /*0060*/  S2UR UR5, SR_CTAID.X ;  /* 0x00000000000579c3 */ /* 0x000e300000002500 */
[----:B------:R-:W0:Y:S08]  /*0070*/  LDC R2, c[0x0][0x360] ;  /* 0x0000d800ff027b82 */ /* 0x000e300000000800 */
[----:B------:R-:W1:Y:S01]  /*0080*/  S2UR UR4, SR_CTAID.Y ;  /* 0x00000000000479c3 */ /* 0x000e620000002600 */
[----:B0-----:R-:W-:-:S05]  /*0090*/  IMAD R2, R2, UR5, R3 ;  /* 0x0000000502027c24 */ /* 0x001fca000f8e0203 */
[----:B--2---:R-:W-:Y:S01]  /*00a0*/  ISETP.GE.U32.AND P1, PT, R2, UR6, PT ;  /* 0x0000000602007c0c */ /* 0x004fe2000bf26070 */
[----:B-1----:R-:W-:-:S03]  /*00b0*/  IMAD R5, R5, UR4, R0 ;  /* 0x0000000405057c24 */ /* 0x002fc6000f8e0200 */
[----:B------:R-:W-:Y:S02]  /*00c0*/  ISETP.GE.U32.AND.EX P1, PT, RZ, UR7, PT, P1 ;  /* 0x00000007ff007c0c */ /* 0x000fe4000bf26110 */
[----:B---3--:R-:W-:-:S04]  /*00d0*/  ISETP.GE.U32.AND P0, PT, R5, UR8, PT ;  /* 0x0000000805007c0c */ /* 0x008fc8000bf06070 */
[----:B------:R-:W-:-:S04]  /*00e0*/  ISETP.GE.U32.OR.EX P0, PT, RZ, UR9, P1, P0 ;  /* 0x00000009ff007c0c */ /* 0x000fc80008f06500 */
[----:B------:R-:W-:-:S13]  /*00f0*/  ISETP.GE.U32.OR P0, PT, R2, R5, P0 ;  /* 0x000000050200720c */ /* 0x000fda0000706470 */
[----:B------:R-:W-:Y:S05]  /*0100*/  @P0 EXIT ;  /* 0x000000000000094d */ /* 0x000fea0003800000 */
[----:B------:R-:W0:Y:S01]  /*0110*/  LDCU.64 UR8, c[0x0][0x380] ;  /* 0x00007000ff0877ac */ /* 0x000e220008000a00 */
[----:B------:R-:W-:Y:S01]  /*0120*/  IMAD.MOV.U32 R3, RZ, RZ, RZ ;  /* 0x000000ffff037224 */ /* 0x000fe200078e00ff */
[----:B------:R-:W1:Y:S01]  /*0130*/  LDCU.64 UR4, c[0x0][0x358] ;  /* 0x00006b00ff0477ac */ /* 0x000e620008000a00 */
[----:B------:R-:W-:-:S04]  /*0140*/  IMAD.WIDE.U32 R2, R5, UR6, R2 ;  /* 0x0000000605027c25 */ /* 0x000fc8000f8e0002 */
[----:B------:R-:W-:Y:S01]  /*0150*/  IMAD R5, R5, UR7, R3 ;  /* 0x0000000705057c24 */ /* 0x000fe2000f8e0203 */
[----:B0-----:R-:W-:-:S04]  /*0160*/  LEA R4, P0, R2, UR8, 0x2 ;  /* 0x0000000802047c11 */ /* 0x001fc8000f8010ff */
[----:B------:R-:W-:-:S05]  /*0170*/  LEA.HI.X R5, R2, UR9, R5, 0x2, P0 ;  /* 0x0000000902057c11 */ /* 0x000fca00080f1405 */
[----:B-1----:R-:W-:Y:S01]  /*0180*/  STG.E desc[UR4][R4.64], RZ ;  /* 0x000000ff04007986 */ /* 0x002fe2000c101904 */
[----:B------:R-:W-:Y:S05]  /*0190*/  EXIT ;  /* 0x000000000000794d */ /* 0x000fea0003800000 */
.L_x_12:
        /* <DEDUP_REMOVED lines=14> */
.L_x_298:


//--------------------- .text._Z14gpu_qr_l2_normPfS_mmi --------------------------
	.section	.text._Z14gpu_qr_l2_normPfS_mmi,"ax",@progbits
	.align	128
        .global         _Z14gpu_qr_l2_normPfS_mmi
        .type           _Z14gpu_qr_l2_normPfS_mmi,@function
        .size           _Z14gpu_qr_l2_normPfS_mmi,(.L_x_289 - _Z14gpu_qr_l2_normPfS_mmi)
        .other          _Z14gpu_qr_l2_normPfS_mmi,@"STO_CUDA_ENTRY STV_DEFAULT"
_Z14gpu_qr_l2_normPfS_mmi:
.text._Z14gpu_qr_l2_normPfS_mmi:
[----:B------:R-:W-:Y:S01]  /*0000*/  LDC R1, c[0x0][0x37c] ;  /* 0x0000df00ff017b82 */ /* 0x000fe20000000800 */
[----:B------:R-:W0:Y:S07]  /*0010*/  S2R R13, SR_TID.X ;  /* 0x00000000000d7919 */ /* 0x000e2e0000002100 */
[----:B------:R-:W1:Y:S01]  /*0020*/  S2UR UR4, SR_CTAID.Y ;  /* 0x00000000000479c3 */ /* 0x000e620000002600 */
[----:B------:R-:W1:Y:S01]  /*0030*/  LDCU UR5, c[0x0][0x364] ;  /* 0x00006c80ff0577ac */ /* 0x000e620008000800 */
[----:B------:R-:W2:Y:S01]  /*0040*/  S2R R0, SR_TID.Y ;  /* 0x0000000000007919 */ /* 0x000ea20000002200 */
[----:B------:R-:W3:Y:S05]  /*0050*/  LDCU UR7, c[0x0][0x3a0] ;  /* 0x00007400ff0777ac */ /* 0x000eea0008000800 */
[----:B------:R-:W0:Y:S08]  /*0060*/  S2UR UR6, SR_CTAID.X ;  /* 0x00000000000679c3 */ /* 0x000e300000002500 */
[----:B------:R-:W0:Y:S01]  /*0070*/  LDC R12, c[0x0][0x360] ;  /* 0x0000d800ff0c7b82 */ /* 0x000e220000000800 */
[----:B-1----:R-:W-:-:S02]  /*0080*/  UIMAD UR4, UR4, UR5, URZ ;  /* 0x00000005040472a4 */ /* 0x002fc4000f8e02ff */
[----:B---3--:R-:W-:-:S04]  /*0090*/  USHF.R.S32.HI UR5, URZ, 0x1f, UR7 ;  /* 0x0000001fff057899 */ /* 0x008fc80008011407 */
[----:B--2---:R-:W-:Y:S01]  /*00a0*/  LOP3.LUT P0, RZ, R0, UR4, RZ, 0xfc, !PT ;  /* 0x0000000400ff7c12 */ /* 0x004fe2000f80fcff */
[----:B0-----:R-:W-:-:S05]  /*00b0*/  IMAD R12, R12, UR6, R13 ;  /* 0x000000060c0c7c24 */ /* 0x001fca000f8e020d */
[----:B------:R-:W-:-:S04]  /*00c0*/  ISETP.NE.U32.AND P1, PT, R12, UR7, PT ;  /* 0x000000070c007c0c */ /* 0x000fc8000bf25070 */
[----:B------:R-:W-:-:S13]  /*00d0*/  ISETP.NE.OR.EX P0, PT, RZ, UR5, P0, P1 ;  /* 0x00000005ff007c0c */ /* 0x000fda0008705710 */
[----:B------:R-:W-:Y:S05]  /*00e0*/  @P0 EXIT ;  /* 0x000000000000094d */ /* 0x000fea0003800000 */
[----:B------:R-:W0:Y:S01]  /*00f0*/  LDCU.64 UR6, c[0x0][0x390] ;  /* 0x00007200ff0677ac */ /* 0x000e220008000a00 */
[----:B------:R-:W-:Y:S01]  /*0100*/  HFMA2 R0, -RZ, RZ, 0, 0 ;  /* 0x00000000ff007431 */ /* 0x000fe200000001ff */
[----:B------:R-:W1:Y:S01]  /*0110*/  LDCU.64 UR8, c[0x0][0x358] ;  /* 0x00006b00ff0877ac */ /* 0x000e620008000a00 */
[----:B0-----:R-:W-:-:S04]  /*0120*/  UISETP.NE.U32.AND UP0, UPT, UR6, URZ, UPT ;  /* 0x000000ff0600728c */ /* 0x001fc8000bf05070 */
[----:B------:R-:W-:-:S09]  /*0130*/  UISETP.NE.AND.EX UP0, UPT, UR7, URZ, UPT, UP0 ;  /* 0x000000ff0700728c */ /* 0x000fd2000bf05300 */
[----:B-1----:R-:W-:Y:S05]  /*0140*/  BRA.U !UP0, `(.L_x_13) ;  /* 0x0000001108187547 */ /* 0x002fea000b800000 */
[----:B------:R-:W-:Y:S01]  /*0150*/  UISETP.NE.U32.AND UP0, UPT, UR6, 0x1, UPT ;  /* 0x000000010600788c */ /* 0x000fe2000bf05070 */
[----:B------:R-:W-:Y:S01]  /*0160*/  MOV R0, RZ ;  /* 0x000000ff00007202 */ /* 0x000fe20000000f00 */
[----:B------:R-:W-:Y:S01]  /*0170*/  UMOV UR4, URZ ;  /* 0x000000ff00047c82 */ /* 0x000fe20008000000 */
[----:B------:R-:W-:Y:S01]  /*0180*/  UMOV UR5, URZ ;  /* 0x000000ff00057c82 */ /* 0x000fe20008000000 */
[----:B------:R-:W-:-:S09]  /*0190*/  UISETP.NE.AND.EX UP0, UPT, UR7, URZ, UPT, UP0 ;  /* 0x000000ff0700728c */ /* 0x000fd2000bf05300 */
[----:B------:R-:W-:Y:S05]  /*01a0*/  BRA.U !UP0, `(.L_x_14) ;  /* 0x0000000908a07547 */ /* 0x000fea000b800000 */
[----:B------:R-:W0:Y:S01]  /*01b0*/  LDC.64 R2, c[0x0][0x398] ;  /* 0x0000e600ff027b82 */ /* 0x000e220000000a00 */
[----:B------:R-:W1:Y:S01]  /*01c0*/  LDCU.64 UR10, c[0x0][0x380] ;  /* 0x00007000ff0a77ac */ /* 0x000e620008000a00 */
[----:B------:R-:W-:Y:S01]  /*01d0*/  HFMA2 R0, -RZ, RZ, 0, 0 ;  /* 0x00000000ff007431 */ /* 0x000fe200000001ff */
[----:B------:R-:W2:Y:S01]  /*01e0*/  LDCU UR5, c[0x0][0x394] ;  /* 0x00007280ff0577ac */ /* 0x000ea20008000800 */
[----:B------:R-:W-:-:S07]  /*01f0*/  ULOP3.LUT UR4, UR6, 0xfffffffe, URZ, 0xc0, !UPT ;  /* 0xfffffffe06047892 */ /* 0x000fce000f8ec0ff */
[----:B------:R-:W-:Y:S01]  /*0200*/  UMOV UR6, UR4 ;  /* 0x0000000400067c82 */ /* 0x000fe20008000000 */
[----:B-1----:R-:W-:-:S04]  /*0210*/  LEA R5, P0, R12, UR10, 0x2 ;  /* 0x0000000a0c057c11 */ /* 0x002fc8000f8010ff */
[----:B------:R-:W-:Y:S01]  /*0220*/  LEA.HI.X R4, R12, UR11, RZ, 0x2, P0 ;  /* 0x0000000b0c047c11 */ /* 0x000fe200080f14ff */
[----:B--2---:R-:W-:Y:S01]  /*0230*/  UMOV UR7, UR5 ;  /* 0x0000000500077c82 */ /* 0x004fe20008000000 */
[C-C-:B0-----:R-:W-:Y:S02]  /*0240*/  SHF.L.U64.HI R7, R2.reuse, 0x2, R3.reuse ;  /* 0x0000000202077819 */ /* 0x141fe40000010203 */
[----:B------:R-:W-:-:S07]  /*0250*/  SHF.L.U64.HI R3, R2, 0x3, R3 ;  /* 0x0000000302037819 */ /* 0x000fce0000010203 */
.L_x_20:
[-C--:B------:R-:W-:Y:S02]  /*0260*/  MOV R8, R5.reuse ;  /* 0x0000000500087202 */ /* 0x080fe40000000f00 */
[----:B------:R-:W-:Y:S02]  /*0270*/  MOV R9, R4 ;  /* 0x0000000400097202 */ /* 0x000fe40000000f00 */
[----:B------:R-:W-:-:S03]  /*0280*/  LEA R10, P0, R2, R5, 0x2 ;  /* 0x00000005020a7211 */ /* 0x000fc600078010ff */
[----:B------:R-:W2:Y:S01]  /*0290*/  LDG.E R8, desc[UR8][R8.64] ;  /* 0x0000000808087981 */ /* 0x000ea2000c1e1900 */
[----:B------:R-:W-:-:S05]  /*02a0*/  IADD3.X R11, PT, PT, R4, R7, RZ, P0, !PT ;  /* 0x00000007040b7210 */ /* 0x000fca00007fe4ff */
[----:B------:R-:W3:Y:S01]  /*02b0*/  LDG.E R6, desc[UR8][R10.64] ;  /* 0x000000080a067981 */ /* 0x000ee2000c1e1900 */
[----:B------:R-:W-:-:S04]  /*02c0*/  UIADD3 UR6, UP0, UPT, UR6, -0x2, URZ ;  /* 0xfffffffe06067890 */ /* 0x000fc8000ff1e0ff */
[----:B------:R-:W-:Y:S02]  /*02d0*/  UIADD3.X UR7, UPT, UPT, UR7, -0x1, URZ, UP0, !UPT ;  /* 0xffffffff07077890 */ /* 0x000fe400087fe4ff */
[----:B------:R-:W-:Y:S01]  /*02e0*/  UISETP.NE.U32.AND UP0, UPT, UR6, URZ, UPT ;  /* 0x000000ff0600728c */ /* 0x000fe2000bf05070 */
[----:B------:R-:W-:Y:S03]  /*02f0*/  BSSY.RECONVERGENT B0, `(.L_x_15) ;  /* 0x0000047000007945 */ /* 0x000fe60003800200 */
[----:B------:R-:W-:Y:S01]  /*0300*/  UISETP.NE.AND.EX UP0, UPT, UR7, URZ, UPT, UP0 ;  /* 0x000000ff0700728c */ /* 0x000fe2000bf05300 */
[----:B------:R-:W-:Y:S02]  /*0310*/  MOV R15, 0x3f800000 ;  /* 0x3f800000000f7802 */ /* 0x000fe40000000f00 */
[----:B--2---:R-:W-:Y:S02]  /*0320*/  FSETP.NEU.AND P0, PT, R8, 1, PT ;  /* 0x3f8000000800780b */ /* 0x004fe40003f0d000 */
[----:B---3--:R-:W-:-:S11]  /*0330*/  FSETP.NEU.AND P1, PT, R6, 1, PT ;  /* 0x3f8000000600780b */ /* 0x008fd60003f2d000 */
[----:B------:R-:W-:Y:S05]  /*0340*/  @!P0 BRA `(.L_x_16) ;  /* 0x0000000400048947 */ /* 0x000fea0003800000 */
[----:B------:R-:W-:-:S13]  /*0350*/  FSETP.NAN.AND P0, PT, |R8|, |R8|, PT ;  /* 0x400000080800720b */ /* 0x000fda0003f08200 */
[----:B------:R-:W-:Y:S01]  /*0360*/  @P0 FADD R15, R8, 2 ;  /* 0x40000000080f0421 */ /* 0x000fe20000000000 */
[----:B------:R-:W-:Y:S06]  /*0370*/  @P0 BRA `(.L_x_16) ;  /* 0x0000000000f80947 */ /* 0x000fec0003800000 */
[C---:B------:R-:W-:Y:S01]  /*0380*/  FMUL R9, |R8|.reuse, 16777216 ;  /* 0x4b80000008097820 */ /* 0x040fe20000400200 */
[----:B------:R-:W-:Y:S01]  /*0390*/  FSETP.GEU.AND P0, PT, |R8|, 1.175494350822287508e-38, PT ;  /* 0x008000000800780b */ /* 0x000fe20003f0e200 */
[----:B------:R-:W-:-:S03]  /*03a0*/  HFMA2 R18, -RZ, RZ, 0.771484375, 0.21533203125 ;  /* 0x3a2c32e4ff127431 */ /* 0x000fc600000001ff */
[----:B------:R-:W-:Y:S02]  /*03b0*/  FSEL R9, R9, |R8|, !P0 ;  /* 0x4000000809097208 */ /* 0x000fe40004000000 */
[----:B------:R-:W-:Y:S02]  /*03c0*/  FSEL R11, RZ, -24, P0 ;  /* 0xc1c00000ff0b7808 */ /* 0x000fe40000000000 */
[----:B------:R-:W-:Y:S02]  /*03d0*/  IADD3 R10, PT, PT, R9, -0x3f3504f3, RZ ;  /* 0xc0cafb0d090a7810 */ /* 0x000fe40007ffe0ff */
[----:B------:R-:W-:Y:S02]  /*03e0*/  FSETP.NEU.AND P0, PT, |R8|, +INF , PT ;  /* 0x7f8000000800780b */ /* 0x000fe40003f0d200 */
[----:B------:R-:W-:Y:S02]  /*03f0*/  LOP3.LUT R10, R10, 0xff800000, RZ, 0xc0, !PT ;  /* 0xff8000000a0a7812 */ /* 0x000fe400078ec0ff */
[----:B------:R-:W-:-:S02]  /*0400*/  FSETP.NEU.AND P0, PT, R8, RZ, P0 ;  /* 0x000000ff0800720b */ /* 0x000fc4000070d000 */
[-C--:B------:R-:W-:Y:S02]  /*0410*/  IADD3 R9, PT, PT, R9, -R10.reuse, RZ ;  /* 0x8000000a09097210 */ /* 0x080fe40007ffe0ff */
[----:B------:R-:W-:-:S03]  /*0420*/  I2FP.F32.S32 R10, R10 ;  /* 0x0000000a000a7245 */ /* 0x000fc60000201400 */
[C---:B------:R-:W-:Y:S01]  /*0430*/  FADD R15, R9.reuse, 1 ;  /* 0x3f800000090f7421 */ /* 0x040fe20000000000 */
[----:B------:R-:W-:-:S04]  /*0440*/  FADD R16, R9, -1 ;  /* 0xbf80000009107421 */ /* 0x000fc80000000000 */
[----:B------:R-:W-:Y:S01]  /*0450*/  FADD R14, R16, R16 ;  /* 0x00000010100e7221 */ /* 0x000fe20000000000 */
[----:B------:R-:W0:Y:S01]  /*0460*/  MUFU.RCP R15, R15 ;  /* 0x0000000f000f7308 */ /* 0x000e220000001000 */
[----:B------:R-:W-:Y:S02]  /*0470*/  @!P0 FADD R8, R8, R8 ;  /* 0x0000000808088221 */ /* 0x000fe40000000000 */
[----:B0-----:R-:W-:Y:S01]  /*0480*/  FMUL R9, R15, R14 ;  /* 0x0000000e0f097220 */ /* 0x001fe20000400000 */
[----:B------:R-:W-:-:S03]  /*0490*/  FFMA R14, R10, 1.1920928955078125e-07, R11 ;  /* 0x340000000a0e7823 */ /* 0x000fc6000000000b */
[----:B------:R-:W-:Y:S01]  /*04a0*/  FADD R17, R16, -R9 ;  /* 0x8000000910117221 */ /* 0x000fe20000000000 */
[CC--:B------:R-:W-:Y:S01]  /*04b0*/  FMUL R11, R9.reuse, R9.reuse ;  /* 0x00000009090b7220 */ /* 0x0c0fe20000400000 */
[----:B------:R-:W-:Y:S02]  /*04c0*/  FFMA R10, R9, 1.4426950216293334961, R14 ;  /* 0x3fb8aa3b090a7823 */ /* 0x000fe4000000000e */
[----:B------:R-:W-:Y:S01]  /*04d0*/  FADD R17, R17, R17 ;  /* 0x0000001111117221 */ /* 0x000fe20000000000 */
[C---:B------:R-:W-:Y:S01]  /*04e0*/  FFMA R18, R11.reuse, R18, 0.0032181653659790754318 ;  /* 0x3b52e7db0b127423 */ /* 0x040fe20000000012 */
[----:B------:R-:W-:Y:S02]  /*04f0*/  FADD R14, R14, -R10 ;  /* 0x8000000a0e0e7221 */ /* 0x000fe40000000000 */
[----:B------:R-:W-:Y:S01]  /*0500*/  FFMA R16, R16, -R9, R17 ;  /* 0x8000000910107223 */ /* 0x000fe20000000011 */
[----:B------:R-:W-:Y:S01]  /*0510*/  FFMA R18, R11, R18, 0.018033718690276145935 ;  /* 0x3c93bb730b127423 */ /* 0x000fe20000000012 */
[----:B------:R-:W-:-:S02]  /*0520*/  FFMA R17, R9, 1.4426950216293334961, R14 ;  /* 0x3fb8aa3b09117823 */ /* 0x000fc4000000000e */
[----:B------:R-:W-:Y:S01]  /*0530*/  FMUL R16, R15, R16 ;  /* 0x000000100f107220 */ /* 0x000fe20000400000 */
[----:B------:R-:W-:-:S03]  /*0540*/  FFMA R18, R11, R18, 0.12022458761930465698 ;  /* 0x3df6384f0b127423 */ /* 0x000fc60000000012 */
[----:B------:R-:W-:Y:S01]  /*0550*/  FFMA R14, R16, 1.4426950216293334961, R17 ;  /* 0x3fb8aa3b100e7823 */ /* 0x000fe20000000011 */
[----:B------:R-:W-:-:S03]  /*0560*/  FMUL R18, R11, R18 ;  /* 0x000000120b127220 */ /* 0x000fc60000400000 */
[----:B------:R-:W-:Y:S01]  /*0570*/  FFMA R15, R9, 1.9251366722983220825e-08, R14 ;  /* 0x32a55e34090f7823 */ /* 0x000fe2000000000e */
[----:B------:R-:W-:-:S04]  /*0580*/  FMUL R11, R18, 3 ;  /* 0x40400000120b7820 */ /* 0x000fc80000400000 */
[----:B------:R-:W-:Y:S01]  /*0590*/  FFMA R11, R16, R11, R15 ;  /* 0x0000000b100b7223 */ /* 0x000fe2000000000f */
[----:B------:R-:W-:-:S03]  /*05a0*/  IMAD.MOV.U32 R16, RZ, RZ, 0x391fcb8e ;  /* 0x391fcb8eff107424 */ /* 0x000fc600078e00ff */
[----:B------:R-:W-:-:S04]  /*05b0*/  FFMA R11, R9, R18, R11 ;  /* 0x00000012090b7223 */ /* 0x000fc8000000000b */
[----:B------:R-:W-:-:S04]  /*05c0*/  FADD R9, R10, R11 ;  /* 0x0000000b0a097221 */ /* 0x000fc80000000000 */
[----:B------:R-:W-:Y:S01]  /*05d0*/  FMUL R14, R9, 2 ;  /* 0x40000000090e7820 */ /* 0x000fe20000400000 */
[----:B------:R-:W-:-:S03]  /*05e0*/  FADD R10, -R10, R9 ;  /* 0x000000090a0a7221 */ /* 0x000fc60000000100 */
[----:B------:R-:W0:Y:S01]  /*05f0*/  FRND R15, R14 ;  /* 0x0000000e000f7307 */ /* 0x000e220000201000 */
[----:B------:R-:W-:Y:S01]  /*0600*/  FADD R10, R11, -R10 ;  /* 0x8000000a0b0a7221 */ /* 0x000fe20000000000 */
[----:B------:R-:W-:Y:S01]  /*0610*/  FFMA R9, R9, 2, -R14 ;  /* 0x4000000009097823 */ /* 0x000fe2000000080e */
[----:B------:R-:W-:-:S03]  /*0620*/  FSETP.GT.AND P3, PT, |R14|, 152, PT ;  /* 0x431800000e00780b */ /* 0x000fc60003f64200 */
[----:B------:R-:W-:Y:S02]  /*0630*/  FFMA R10, R10, 2, R9 ;  /* 0x400000000a0a7823 */ /* 0x000fe40000000009 */
[----:B------:R-:W1:Y:S01]  /*0640*/  F2I.NTZ R11, R14 ;  /* 0x0000000e000b7305 */ /* 0x000e620000203100 */
[----:B0-----:R-:W-:Y:S01]  /*0650*/  FADD R9, R14, -R15 ;  /* 0x8000000f0e097221 */ /* 0x001fe20000000000 */
[----:B------:R-:W-:-:S03]  /*0660*/  FSETP.GT.AND P2, PT, R15, RZ, PT ;  /* 0x000000ff0f00720b */ /* 0x000fc60003f44000 */
[----:B------:R-:W-:-:S04]  /*0670*/  FADD R9, R9, R10 ;  /* 0x0000000a09097221 */ /* 0x000fc80000000000 */
[----:B------:R-:W-:-:S04]  /*0680*/  FFMA R10, R9, R16, 0.0013391353422775864601 ;  /* 0x3aaf85ed090a7423 */ /* 0x000fc80000000010 */
[----:B------:R-:W-:-:S04]  /*0690*/  FFMA R10, R9, R10, 0.0096188392490148544312 ;  /* 0x3c1d9856090a7423 */ /* 0x000fc8000000000a */
[----:B------:R-:W-:-:S04]  /*06a0*/  FFMA R10, R9, R10, 0.055503588169813156128 ;  /* 0x3d6357bb090a7423 */ /* 0x000fc8000000000a */
[C---:B------:R-:W-:Y:S01]  /*06b0*/  FFMA R16, R9.reuse, R10, 0.24022644758224487305 ;  /* 0x3e75fdec09107423 */ /* 0x040fe2000000000a */
[----:B------:R-:W-:Y:S02]  /*06c0*/  SEL R10, RZ, 0x83000000, P2 ;  /* 0x83000000ff0a7807 */ /* 0x000fe40001000000 */
[----:B------:R-:W-:Y:S01]  /*06d0*/  FSETP.GEU.AND P2, PT, R14, RZ, PT ;  /* 0x000000ff0e00720b */ /* 0x000fe20003f4e000 */
[----:B------:R-:W-:Y:S01]  /*06e0*/  FFMA R18, R9, R16, 0.69314718246459960938 ;  /* 0x3f31721809127423 */ /* 0x000fe20000000010 */
[----:B------:R-:W-:Y:S02]  /*06f0*/  IADD3 R16, PT, PT, R10, 0x7f000000, RZ ;  /* 0x7f0000000a107810 */ /* 0x000fe40007ffe0ff */
[----:B-1----:R-:W-:Y:S01]  /*0700*/  LEA R11, R11, -R10, 0x17 ;  /* 0x8000000a0b0b7211 */ /* 0x002fe200078eb8ff */
[----:B------:R-:W-:Y:S01]  /*0710*/  FFMA R9, R9, R18, 1 ;  /* 0x3f80000009097423 */ /* 0x000fe20000000012 */
[----:B------:R-:W-:-:S03]  /*0720*/  FSEL R15, RZ, +INF , !P2 ;  /* 0x7f800000ff0f7808 */ /* 0x000fc60005000000 */
[----:B------:R-:W-:-:S04]  /*0730*/  FMUL R16, R16, R9 ;  /* 0x0000000910107220 */ /* 0x000fc80000400000 */
[----:B------:R-:W-:Y:S01]  /*0740*/  @!P3 FMUL R15, R11, R16 ;  /* 0x000000100b0fb220 */ /* 0x000fe20000400000 */
[----:B------:R-:W-:-:S07]  /*0750*/  @!P0 LOP3.LUT R15, R8, 0x7fffffff, RZ, 0xc0, !PT ;  /* 0x7fffffff080f8812 */ /* 0x000fce00078ec0ff */
.L_x_16:
[----:B------:R-:W-:Y:S05]  /*0760*/  BSYNC.RECONVERGENT B0 ;  /* 0x0000000000007941 */ /* 0x000fea0003800200 */
.L_x_15:
[----:B------:R-:W-:Y:S01]  /*0770*/  BSSY.RECONVERGENT B0, `(.L_x_17) ;  /* 0x0000047000007945 */ /* 0x000fe20003800200 */
[----:B------:R-:W-:Y:S01]  /*0780*/  MOV R9, 0x3f800000 ;  /* 0x3f80000000097802 */ /* 0x000fe20000000f00 */
[----:B------:R-:W-:Y:S02]  /*0790*/  FADD R0, R15, R0 ;  /* 0x000000000f007221 */ /* 0x000fe40000000000 */
[----:B------:R-:W-:Y:S05]  /*07a0*/  @!P1 BRA `(.L_x_18) ;  /* 0x00000004000c9947 */ /* 0x000fea0003800000 */
[----:B------:R-:W-:-:S13]  /*07b0*/  FSETP.NAN.AND P0, PT, |R6|, |R6|, PT ;  /* 0x400000060600720b */ /* 0x000fda0003f08200 */
[----:B------:R-:W-:Y:S05]  /*07c0*/  @P0 BRA `(.L_x_19) ;  /* 0x0000000400000947 */ /* 0x000fea0003800000 */
[C---:B------:R-:W-:Y:S01]  /*07d0*/  FMUL R9, |R6|.reuse, 16777216 ;  /* 0x4b80000006097820 */ /* 0x040fe20000400200 */
[C---:B------:R-:W-:Y:S01]  /*07e0*/  FSETP.GEU.AND P0, PT, |R6|.reuse, 1.175494350822287508e-38, PT ;  /* 0x008000000600780b */ /* 0x040fe20003f0e200 */
[----:B------:R-:W-:Y:S01]  /*07f0*/  HFMA2 R17, -RZ, RZ, 0.771484375, 0.21533203125 ;  /* 0x3a2c32e4ff117431 */ /* 0x000fe200000001ff */
[----:B------:R-:W-:Y:S02]  /*0800*/  FSETP.NEU.AND P3, PT, R6, RZ, PT ;  /* 0x000000ff0600720b */ /* 0x000fe40003f6d000 */
[----:B------:R-:W-:Y:S02]  /*0810*/  FSEL R9, R9, |R6|, !P0 ;  /* 0x4000000609097208 */ /* 0x000fe40004000000 */
[----:B------:R-:W-:Y:S02]  /*0820*/  FSEL R10, RZ, -24, P0 ;  /* 0xc1c00000ff0a7808 */ /* 0x000fe40000000000 */
[----:B------:R-:W-:-:S04]  /*0830*/  IADD3 R8, PT, PT, R9, -0x3f3504f3, RZ ;  /* 0xc0cafb0d09087810 */ /* 0x000fc80007ffe0ff */
[----:B------:R-:W-:-:S04]  /*0840*/  LOP3.LUT R8, R8, 0xff800000, RZ, 0xc0, !PT ;  /* 0xff80000008087812 */ /* 0x000fc800078ec0ff */
[----:B------:R-:W-:-:S05]  /*0850*/  IADD3 R9, PT, PT, R9, -R8, RZ ;  /* 0x8000000809097210 */ /* 0x000fca0007ffe0ff */
[C---:B------:R-:W-:Y:S01]  /*0860*/  FADD R14, R9.reuse, 1 ;  /* 0x3f800000090e7421 */ /* 0x040fe20000000000 */
[----:B------:R-:W-:Y:S01]  /*0870*/  FADD R15, R9, -1 ;  /* 0xbf800000090f7421 */ /* 0x000fe20000000000 */
[----:B------:R-:W-:-:S03]  /*0880*/  I2FP.F32.S32 R9, R8 ;  /* 0x0000000800097245 */ /* 0x000fc60000201400 */
[----:B------:R-:W-:Y:S01]  /*0890*/  FADD R11, R15, R15 ;  /* 0x0000000f0f0b7221 */ /* 0x000fe20000000000 */
[----:B------:R-:W0:Y:S03]  /*08a0*/  MUFU.RCP R14, R14 ;  /* 0x0000000e000e7308 */ /* 0x000e260000001000 */
        /* <DEDUP_REMOVED lines=18> */
[----:B------:R-:W-:-:S03]  /*09d0*/  MOV R15, 0x391fcb8e ;  /* 0x391fcb8e000f7802 */ /* 0x000fc60000000f00 */
[----:B------:R-:W-:-:S04]  /*09e0*/  FFMA R10, R8, R17, R10 ;  /* 0x00000011080a7223 */ /* 0x000fc8000000000a */
[----:B------:R-:W-:-:S04]  /*09f0*/  FADD R8, R9, R10 ;  /* 0x0000000a09087221 */ /* 0x000fc80000000000 */
[----:B------:R-:W-:Y:S01]  /*0a00*/  FMUL R11, R8, 2 ;  /* 0x40000000080b7820 */ /* 0x000fe20000400000 */
[----:B------:R-:W-:-:S03]  /*0a10*/  FADD R9, -R9, R8 ;  /* 0x0000000809097221 */ /* 0x000fc60000000100 */
[----:B------:R-:W0:Y:S01]  /*0a20*/  FRND R14, R11 ;  /* 0x0000000b000e7307 */ /* 0x000e220000201000 */
[----:B------:R-:W-:Y:S01]  /*0a30*/  FADD R9, R10, -R9 ;  /* 0x800000090a097221 */ /* 0x000fe20000000000 */
[----:B------:R-:W-:Y:S01]  /*0a40*/  FFMA R8, R8, 2, -R11 ;  /* 0x4000000008087823 */ /* 0x000fe2000000080b */
[C---:B------:R-:W-:Y:S02]  /*0a50*/  FSETP.GT.AND P1, PT, |R11|.reuse, 152, PT ;  /* 0x431800000b00780b */ /* 0x040fe40003f24200 */
[----:B------:R-:W-:Y:S01]  /*0a60*/  FSETP.GEU.AND P2, PT, R11, RZ, PT ;  /* 0x000000ff0b00720b */ /* 0x000fe20003f4e000 */
        /* <DEDUP_REMOVED lines=8> */
[----:B------:R-:W-:Y:S01]  /*0af0*/  FFMA R15, R8, R9, 0.24022644758224487305 ;  /* 0x3e75fdec080f7423 */ /* 0x000fe20000000009 */
[----:B------:R-:W-:Y:S02]  /*0b00*/  SEL R9, RZ, 0x83000000, P0 ;  /* 0x83000000ff097807 */ /* 0x000fe40000000000 */
[----:B------:R-:W-:Y:S01]  /*0b10*/  FSETP.NEU.AND P0, PT, |R6|, +INF , PT ;  /* 0x7f8000000600780b */ /* 0x000fe20003f0d200 */
[----:B------:R-:W-:Y:S01]  /*0b20*/  FFMA R15, R8, R15, 0.69314718246459960938 ;  /* 0x3f317218080f7423 */ /* 0x000fe2000000000f */
[----:B------:R-:W-:Y:S02]  /*0b30*/  IADD3 R14, PT, PT, R9, 0x7f000000, RZ ;  /* 0x7f000000090e7810 */ /* 0x000fe40007ffe0ff */
[----:B-1----:R-:W-:Y:S01]  /*0b40*/  LEA R10, R10, -R9, 0x17 ;  /* 0x800000090a0a7211 */ /* 0x002fe200078eb8ff */
[----:B------:R-:W-:Y:S01]  /*0b50*/  FFMA R15, R8, R15, 1 ;  /* 0x3f800000080f7423 */ /* 0x000fe2000000000f */
[----:B------:R-:W-:-:S03]  /*0b60*/  FSEL R9, RZ, +INF , !P2 ;  /* 0x7f800000ff097808 */ /* 0x000fc60005000000 */
[----:B------:R-:W-:-:S04]  /*0b70*/  FMUL R15, R14, R15 ;  /* 0x0000000f0e0f7220 */ /* 0x000fc80000400000 */
[----:B------:R-:W-:Y:S01]  /*0b80*/  @!P1 FMUL R9, R10, R15 ;  /* 0x0000000f0a099220 */ /* 0x000fe20000400000 */
[----:B------:R-:W-:Y:S06]  /*0b90*/  @P0 BRA P3, `(.L_x_18) ;  /* 0x0000000000100947 */ /* 0x000fec0001800000 */
[----:B------:R-:W-:-:S05]  /*0ba0*/  FADD R6, R6, R6 ;  /* 0x0000000606067221 */ /* 0x000fca0000000000 */
[----:B------:R-:W-:Y:S01]  /*0bb0*/  LOP3.LUT R9, R6, 0x7fffffff, RZ, 0xc0, !PT ;  /* 0x7fffffff06097812 */ /* 0x000fe200078ec0ff */
[----:B------:R-:W-:Y:S06]  /*0bc0*/  BRA `(.L_x_18) ;  /* 0x0000000000047947 */ /* 0x000fec0003800000 */
.L_x_19:
[----:B------:R-:W-:-:S07]  /*0bd0*/  FADD R9, R6, 2 ;  /* 0x4000000006097421 */ /* 0x000fce0000000000 */
.L_x_18:
[----:B------:R-:W-:Y:S05]  /*0be0*/  BSYNC.RECONVERGENT B0 ;  /* 0x0000000000007941 */ /* 0x000fea0003800200 */
.L_x_17:
[----:B------:R-:W-:Y:S01]  /*0bf0*/  LEA R5, P0, R2, R5, 0x3 ;  /* 0x0000000502057211 */ /* 0x000fe200078018ff */
[----:B------:R-:W-:-:S04]  /*0c00*/  FADD R0, R0, R9 ;  /* 0x0000000900007221 */ /* 0x000fc80000000000 */
[----:B------:R-:W-:Y:S01]  /*0c10*/  IMAD.X R4, R4, 0x1, R3, P0 ;  /* 0x0000000104047824 */ /* 0x000fe200000e0603 */
[----:B------:R-:W-:Y:S07]  /*0c20*/  BRA.U UP0, `(.L_x_20) ;  /* 0xfffffff5008c7547 */ /* 0x000fee000b83ffff */
.L_x_14:
[----:B------:R-:W0:Y:S02]  /*0c30*/  LDCU UR6, c[0x0][0x390] ;  /* 0x00007200ff0677ac */ /* 0x000e240008000800 */
[----:B0-----:R-:W-:-:S04]  /*0c40*/  ULOP3.LUT UR7, UR6, 0x1, URZ, 0xc0, !UPT ;  /* 0x0000000106077892 */ /* 0x001fc8000f8ec0ff */
[----:B------:R-:W-:-:S04]  /*0c50*/  UISETP.NE.U32.AND UP0, UPT, UR7, 0x1, UPT ;  /* 0x000000010700788c */ /* 0x000fc8000bf05070 */
[----:B------:R-:W-:-:S09]  /*0c60*/  UISETP.NE.U32.AND.EX UP0, UPT, URZ, URZ, UPT, UP0 ;  /* 0x000000ffff00728c */ /* 0x000fd2000bf05100 */
[----:B------:R-:W-:Y:S05]  /*0c70*/  BRA.U UP0, `(.L_x_13) ;  /* 0x00000005004c7547 */ /* 0x000fea000b800000 */
[----:B------:R-:W0:Y:S01]  /*0c80*/  LDC.64 R6, c[0x0][0x398] ;  /* 0x0000e600ff067b82 */ /* 0x000e220000000a00 */
[----:B------:R-:W1:Y:S01]  /*0c90*/  LDCU.64 UR10, c[0x0][0x380] ;  /* 0x00007000ff0a77ac */ /* 0x000e620008000a00 */
[----:B------:R-:W-:Y:S02]  /*0ca0*/  HFMA2 R13, -RZ, RZ, 0, 0 ;  /* 0x00000000ff0d7431 */ /* 0x000fe400000001ff */
[C---:B0-----:R-:W-:Y:S02]  /*0cb0*/  IMAD R4, R6.reuse, UR5, RZ ;  /* 0x0000000506047c24 */ /* 0x041fe4000f8e02ff */
[----:B------:R-:W-:-:S04]  /*0cc0*/  IMAD.WIDE.U32 R2, R6, UR4, R12 ;  /* 0x0000000406027c25 */ /* 0x000fc8000f8e000c */
[----:B------:R-:W-:Y:S01]  /*0cd0*/  IMAD R5, R7, UR4, R4 ;  /* 0x0000000407057c24 */ /* 0x000fe2000f8e0204 */
[----:B-1----:R-:W-:-:S04]  /*0ce0*/  LEA R4, P0, R2, UR10, 0x2 ;  /* 0x0000000a02047c11 */ /* 0x002fc8000f8010ff */
[----:B------:R-:W-:-:S04]  /*0cf0*/  IADD3 R3, PT, PT, R3, R5, RZ ;  /* 0x0000000503037210 */ /* 0x000fc80007ffe0ff */
[----:B------:R-:W-:-:S05]  /*0d00*/  LEA.HI.X R5, R2, UR11, R3, 0x2, P0 ;  /* 0x0000000b02057c11 */ /* 0x000fca00080f1403 */
[----:B------:R-:W2:Y:S01]  /*0d10*/  LDG.E R2, desc[UR8][R4.64] ;  /* 0x0000000804027981 */ /* 0x000ea2000c1e1900 */
[----:B------:R-:W-:Y:S01]  /*0d20*/  BSSY.RECONVERGENT B0, `(.L_x_21) ;  /* 0x0000047000007945 */ /* 0x000fe20003800200 */
[----:B------:R-:W-:Y:S02]  /*0d30*/  MOV R3, 0x3f800000 ;  /* 0x3f80000000037802 */ /* 0x000fe40000000f00 */
[----:B--2---:R-:W-:-:S13]  /*0d40*/  FSETP.NEU.AND P0, PT, R2, 1, PT ;  /* 0x3f8000000200780b */ /* 0x004fda0003f0d000 */
[----:B------:R-:W-:Y:S05]  /*0d50*/  @!P0 BRA `(.L_x_22) ;  /* 0x00000004000c8947 */ /* 0x000fea0003800000 */
[----:B------:R-:W-:-:S13]  /*0d60*/  FSETP.NAN.AND P0, PT, |R2|, |R2|, PT ;  /* 0x400000020200720b */ /* 0x000fda0003f08200 */
[----:B------:R-:W-:Y:S05]  /*0d70*/  @P0 BRA `(.L_x_23) ;  /* 0x0000000400000947 */ /* 0x000fea0003800000 */
[C---:B------:R-:W-:Y:S01]  /*0d80*/  FMUL R3, |R2|.reuse, 16777216 ;  /* 0x4b80000002037820 */ /* 0x040fe20000400200 */
[C---:B------:R-:W-:Y:S01]  /*0d90*/  FSETP.GEU.AND P0, PT, |R2|.reuse, 1.175494350822287508e-38, PT ;  /* 0x008000000200780b */ /* 0x040fe20003f0e200 */
[----:B------:R-:W-:Y:S01]  /*0da0*/  HFMA2 R9, -RZ, RZ, 0.771484375, 0.21533203125 ;  /* 0x3a2c32e4ff097431 */ /* 0x000fe200000001ff */
[----:B------:R-:W-:Y:S02]  /*0db0*/  FSETP.NEU.AND P3, PT, R2, RZ, PT ;  /* 0x000000ff0200720b */ /* 0x000fe40003f6d000 */
[----:B------:R-:W-:-:S04]  /*0dc0*/  FSEL R3, R3, |R2|, !P0 ;  /* 0x4000000203037208 */ /* 0x000fc80004000000 */
[----:B------:R-:W-:-:S04]  /*0dd0*/  IADD3 R4, PT, PT, R3, -0x3f3504f3, RZ ;  /* 0xc0cafb0d03047810 */ /* 0x000fc80007ffe0ff */
[----:B------:R-:W-:-:S04]  /*0de0*/  LOP3.LUT R4, R4, 0xff800000, RZ, 0xc0, !PT ;  /* 0xff80000004047812 */ /* 0x000fc800078ec0ff */
[-C--:B------:R-:W-:Y:S02]  /*0df0*/  IADD3 R3, PT, PT, R3, -R4.reuse, RZ ;  /* 0x8000000403037210 */ /* 0x080fe40007ffe0ff */
[----:B------:R-:W-:-:S03]  /*0e00*/  I2FP.F32.S32 R4, R4 ;  /* 0x0000000400047245 */ /* 0x000fc60000201400 */
[C---:B------:R-:W-:Y:S01]  /*0e10*/  FADD R6, R3.reuse, 1 ;  /* 0x3f80000003067421 */ /* 0x040fe20000000000 */
[----:B------:R-:W-:Y:S01]  /*0e20*/  FADD R5, R3, -1 ;  /* 0xbf80000003057421 */ /* 0x000fe20000000000 */
[----:B------:R-:W-:-:S03]  /*0e30*/  FSEL R3, RZ, -24, P0 ;  /* 0xc1c00000ff037808 */ /* 0x000fc60000000000 */
[----:B------:R-:W-:Y:S01]  /*0e40*/  FADD R7, R5, R5 ;  /* 0x0000000505077221 */ /* 0x000fe20000000000 */
[----:B------:R-:W0:Y:S01]  /*0e50*/  MUFU.RCP R6, R6 ;  /* 0x0000000600067308 */ /* 0x000e220000001000 */
[----:B------:R-:W-:Y:S02]  /*0e60*/  FFMA R3, R4, 1.1920928955078125e-07, R3 ;  /* 0x3400000004037823 */ /* 0x000fe40000000003 */
[----:B0-----:R-:W-:-:S04]  /*0e70*/  FMUL R8, R6, R7 ;  /* 0x0000000706087220 */ /* 0x001fc80000400000 */
        /* <DEDUP_REMOVED lines=15> */
[----:B------:R-:W-:-:S04]  /*0f70*/  FFMA R4, R5, R4, R6 ;  /* 0x0000000405047223 */ /* 0x000fc80000000006 */
[----:B------:R-:W-:Y:S01]  /*0f80*/  FFMA R7, R8, R7, R4 ;  /* 0x0000000708077223 */ /* 0x000fe20000000004 */
[----:B------:R-:W-:-:S03]  /*0f90*/  MOV R8, 0x391fcb8e ;  /* 0x391fcb8e00087802 */ /* 0x000fc60000000f00 */
        /* <DEDUP_REMOVED lines=12> */
[----:B------:R-:W-:Y:S01]  /*1060*/  FADD R3, R3, R14 ;  /* 0x0000000e03037221 */ /* 0x000fe20000000000 */
[----:B------:R-:W-:Y:S02]  /*1070*/  SEL R5, RZ, 0x83000000, P0 ;  /* 0x83000000ff057807 */ /* 0x000fe40000000000 */
[----:B------:R-:W-:Y:S01]  /*1080*/  FSETP.NEU.AND P0, PT, |R2|, +INF , PT ;  /* 0x7f8000000200780b */ /* 0x000fe20003f0d200 */
[----:B------:R-:W-:Y:S01]  /*1090*/  FFMA R8, R3, R8, 0.0013391353422775864601 ;  /* 0x3aaf85ed03087423 */ /* 0x000fe20000000008 */
[----:B-1----:R-:W-:Y:S02]  /*10a0*/  LEA R6, R6, -R5, 0x17 ;  /* 0x8000000506067211 */ /* 0x002fe400078eb8ff */
[----:B------:R-:W-:Y:S01]  /*10b0*/  IADD3 R5, PT, PT, R5, 0x7f000000, RZ ;  /* 0x7f00000005057810 */ /* 0x000fe20007ffe0ff */
[----:B------:R-:W-:-:S04]  /*10c0*/  FFMA R8, R3, R8, 0.0096188392490148544312 ;  /* 0x3c1d985603087423 */ /* 0x000fc80000000008 */
[----:B------:R-:W-:-:S04]  /*10d0*/  FFMA R8, R3, R8, 0.055503588169813156128 ;  /* 0x3d6357bb03087423 */ /* 0x000fc80000000008 */
[----:B------:R-:W-:-:S04]  /*10e0*/  FFMA R8, R3, R8, 0.24022644758224487305 ;  /* 0x3e75fdec03087423 */ /* 0x000fc80000000008 */
[----:B------:R-:W-:-:S04]  /*10f0*/  FFMA R8, R3, R8, 0.69314718246459960938 ;  /* 0x3f31721803087423 */ /* 0x000fc80000000008 */
        /* <DEDUP_REMOVED lines=8> */
.L_x_23:
[----:B------:R-:W-:-:S07]  /*1180*/  FADD R3, R2, 2 ;  /* 0x4000000002037421 */ /* 0x000fce0000000000 */
.L_x_22:
[----:B------:R-:W-:Y:S05]  /*1190*/  BSYNC.RECONVERGENT B0 ;  /* 0x0000000000007941 */ /* 0x000fea0003800200 */
.L_x_21:
[----:B------:R-:W-:-:S07]  /*11a0*/  FADD R0, R0, R3 ;  /* 0x0000000300007221 */ /* 0x000fce0000000000 */
.L_x_13:
[----:B------:R-:W0:Y:S01]  /*11b0*/  LDC R4, c[0x0][0x394] ;  /* 0x0000e500ff047b82 */ /* 0x000e220000000800 */
[----:B------:R-:W-:Y:S01]  /*11c0*/  VIADD R2, R0, 0xf3000000 ;  /* 0xf300000000027836 */ /* 0x000fe20000000000 */
[----:B------:R1:W2:Y:S01]  /*11d0*/  MUFU.RSQ R3, R0 ;  /* 0x0000000000037308 */ /* 0x0002a20000001400 */
[----:B------:R-:W-:Y:S01]  /*11e0*/  ISETP.NE.U32.AND P0, PT, RZ, UR6, PT ;  /* 0x00000006ff007c0c */ /* 0x000fe2000bf05070 */
[----:B------:R-:W-:Y:S02]  /*11f0*/  BSSY.RECONVERGENT B0, `(.L_x_24) ;  /* 0x000000b000007945 */ /* 0x000fe40003800200 */
[----:B------:R-:W-:Y:S02]  /*1200*/  ISETP.GT.U32.AND P1, PT, R2, 0x727fffff, PT ;  /* 0x727fffff0200780c */ /* 0x000fe40003f24070 */
[----:B0-----:R-:W-:-:S11]  /*1210*/  ISETP.NE.AND.EX P0, PT, R4, RZ, PT, P0 ;  /* 0x000000ff0400720c */ /* 0x001fd60003f05300 */
[----:B-12---:R-:W-:Y:S05]  /*1220*/  @!P1 BRA `(.L_x_25) ;  /* 0x00000000000c9947 */ /* 0x006fea0003800000 */
[----:B------:R-:W-:-:S07]  /*1230*/  MOV R7, 0x1250 ;  /* 0x0000125000077802 */ /* 0x000fce0000000f00 */
[----:B------:R-:W-:Y:S05]  /*1240*/  CALL.REL.NOINC `($__internal_0_$__cuda_sm20_sqrt_rn_f32_slowpath) ;  /* 0x0000001400dc7944 */ /* 0x000fea0003c00000 */
[----:B------:R-:W-:Y:S05]  /*1250*/  BRA `(.L_x_26) ;  /* 0x0000000000107947 */ /* 0x000fea0003800000 */
.L_x_25:
[C---:B------:R-:W-:Y:S01]  /*1260*/  FMUL.FTZ R5, R3.reuse, R0 ;  /* 0x0000000003057220 */ /* 0x040fe20000410000 */
[----:B------:R-:W-:-:S03]  /*1270*/  FMUL.FTZ R2, R3, 0.5 ;  /* 0x3f00000003027820 */ /* 0x000fc60000410000 */
[----:B------:R-:W-:-:S04]  /*1280*/  FFMA R0, -R5, R5, R0 ;  /* 0x0000000505007223 */ /* 0x000fc80000000100 */
[----:B------:R-:W-:-:S07]  /*1290*/  FFMA R5, R0, R2, R5 ;  /* 0x0000000200057223 */ /* 0x000fce0000000005 */
.L_x_26:
[----:B------:R-:W-:Y:S05]  /*12a0*/  BSYNC.RECONVERGENT B0 ;  /* 0x0000000000007941 */ /* 0x000fea0003800200 */
.L_x_24:
[----:B------:R-:W-:Y:S05]  /*12b0*/  @!P0 EXIT ;  /* 0x000000000000894d */ /* 0x000fea0003800000 */
[----:B------:R-:W0:Y:S01]  /*12c0*/  LDCU.64 UR6, c[0x0][0x390] ;  /* 0x00007200ff0677ac */ /* 0x000e220008000a00 */
[----:B------:R-:W-:Y:S01]  /*12d0*/  UMOV UR4, URZ ;  /* 0x000000ff00047c82 */ /* 0x000fe20008000000 */
[----:B------:R-:W-:Y:S01]  /*12e0*/  UMOV UR5, URZ ;  /* 0x000000ff00057c82 */ /* 0x000fe20008000000 */
[----:B0-----:R-:W-:Y:S02]  /*12f0*/  UISETP.GE.U32.AND UP0, UPT, UR6, 0x8, UPT ;  /* 0x000000080600788c */ /* 0x001fe4000bf06070 */
[----:B------:R-:W-:Y:S02]  /*1300*/  ULOP3.LUT UR10, UR6, 0x7, URZ, 0xc0, !UPT ;  /* 0x00000007060a7892 */ /* 0x000fe4000f8ec0ff */
[----:B------:R-:W-:-:S09]  /*1310*/  UISETP.GE.U32.AND.EX UP0, UPT, UR7, URZ, UPT, UP0 ;  /* 0x000000ff0700728c */ /* 0x000fd2000bf06100 */
[----:B------:R-:W-:Y:S05]  /*1320*/  BRA.U !UP0, `(.L_x_27) ;  /* 0x0000000908887547 */ /* 0x000fea000b800000 */
[----:B------:R-:W0:Y:S01]  /*1330*/  LDC.64 R6, c[0x0][0x398] ;  /* 0x0000e600ff067b82 */ /* 0x000e220000000a00 */
[----:B------:R-:W1:Y:S01]  /*1340*/  LDCU.64 UR12, c[0x0][0x380] ;  /* 0x00007000ff0c77ac */ /* 0x000e620008000a00 */
[----:B------:R-:W2:Y:S01]  /*1350*/  LDCU UR5, c[0x0][0x394] ;  /* 0x00007280ff0577ac */ /* 0x000ea20008000800 */
[----:B------:R-:W-:-:S07]  /*1360*/  ULOP3.LUT UR4, UR6, 0xfffffff8, URZ, 0xc0, !UPT ;  /* 0xfffffff806047892 */ /* 0x000fce000f8ec0ff */
[----:B------:R-:W-:Y:S01]  /*1370*/  UMOV UR6, UR4 ;  /* 0x0000000400067c82 */ /* 0x000fe20008000000 */
[----:B-1----:R-:W-:-:S04]  /*1380*/  LEA R4, P0, R12, UR12, 0x2 ;  /* 0x0000000c0c047c11 */ /* 0x002fc8000f8010ff */
[----:B------:R-:W-:Y:S01]  /*1390*/  LEA.HI.X R3, R12, UR13, RZ, 0x2, P0 ;  /* 0x0000000d0c037c11 */ /* 0x000fe200080f14ff */
[----:B--2---:R-:W-:Y:S01]  /*13a0*/  UMOV UR7, UR5 ;  /* 0x0000000500077c82 */ /* 0x004fe20008000000 */
[C-C-:B0-----:R-:W-:Y:S02]  /*13b0*/  SHF.L.U64.HI R2, R6.reuse, 0x5, R7.reuse ;  /* 0x0000000506027819 */ /* 0x141fe40000010207 */
[C---:B------:R-:W-:Y:S02]  /*13c0*/  SHF.L.U64.HI R8, R6.reuse, 0x2, R7 ;  /* 0x0000000206087819 */ /* 0x040fe40000010207 */
[----:B------:R-:W-:-:S07]  /*13d0*/  SHF.L.U32 R7, R6, 0x2, RZ ;  /* 0x0000000206077819 */ /* 0x000fce00000006ff */
.L_x_44:
[----:B------:R-:W-:Y:S02]  /*13e0*/  MOV R10, R4 ;  /* 0x00000004000a7202 */ /* 0x000fe40000000f00 */
[----:B------:R-:W-:-:S05]  /*13f0*/  MOV R11, R3 ;  /* 0x00000003000b7202 */ /* 0x000fca0000000f00 */
[----:B0-----:R-:W2:Y:S01]  /*1400*/  LDG.E R0, desc[UR8][R10.64] ;  /* 0x000000080a007981 */ /* 0x001ea2000c1e1900 */
[----:B------:R-:W0:Y:S01]  /*1410*/  MUFU.RCP R14, R5 ;  /* 0x00000005000e7308 */ /* 0x000e220000001000 */
[----:B------:R-:W-:Y:S01]  /*1420*/  UIADD3 UR6, UP0, UPT, UR6, -0x8, URZ ;  /* 0xfffffff806067890 */ /* 0x000fe2000ff1e0ff */
[----:B------:R-:W-:Y:S03]  /*1430*/  BSSY.RECONVERGENT B2, `(.L_x_28) ;  /* 0x000000e000027945 */ /* 0x000fe60003800200 */
[----:B------:R-:W-:Y:S02]  /*1440*/  UIADD3.X UR7, UPT, UPT, UR7, -0x1, URZ, UP0, !UPT ;  /* 0xffffffff07077890 */ /* 0x000fe400087fe4ff */
[----:B------:R-:W-:-:S04]  /*1450*/  UISETP.NE.U32.AND UP0, UPT, UR6, URZ, UPT ;  /* 0x000000ff0600728c */ /* 0x000fc8000bf05070 */
[----:B------:R-:W-:Y:S01]  /*1460*/  UISETP.NE.AND.EX UP0, UPT, UR7, URZ, UPT, UP0 ;  /* 0x000000ff0700728c */ /* 0x000fe2000bf05300 */
[----:B0-----:R-:W-:-:S04]  /*1470*/  FFMA R9, R14, -R5, 1 ;  /* 0x3f8000000e097423 */ /* 0x001fc80000000805 */
[----:B------:R-:W-:Y:S01]  /*1480*/  FFMA R9, R14, R9, R14 ;  /* 0x000000090e097223 */ /* 0x000fe2000000000e */
[----:B--2---:R-:W0:Y:S03]  /*1490*/  FCHK P0, R0, R5 ;  /* 0x0000000500007302 */ /* 0x004e260000000000 */
[----:B------:R-:W-:-:S04]  /*14a0*/  FFMA R14, R0, R9, RZ ;  /* 0x00000009000e7223 */ /* 0x000fc800000000ff */
[----:B------:R-:W-:-:S04]  /*14b0*/  FFMA R15, R14, -R5, R0 ;  /* 0x800000050e0f7223 */ /* 0x000fc80000000000 */
[----:B------:R-:W-:Y:S01]  /*14c0*/  FFMA R9, R9, R15, R14 ;  /* 0x0000000f09097223 */ /* 0x000fe2000000000e */
[----:B0-----:R-:W-:Y:S06]  /*14d0*/  @!P0 BRA `(.L_x_29) ;  /* 0x00000000000c8947 */ /* 0x001fec0003800000 */
[----:B------:R-:W-:-:S07]  /*14e0*/  MOV R10, 0x1500 ;  /* 0x00001500000a7802 */ /* 0x000fce0000000f00 */
[----:B------:R-:W-:Y:S05]  /*14f0*/  CALL.REL.NOINC `($__internal_1_$__cuda_sm3x_div_rn_noftz_f32_slowpath) ;  /* 0x00000014008c7944 */ /* 0x000fea0003c00000 */
[----:B------:R-:W-:-:S07]  /*1500*/  MOV R9, R0 ;  /* 0x0000000000097202 */ /* 0x000fce0000000f00 */
.L_x_29:
[----:B------:R-:W-:Y:S05]  /*1510*/  BSYNC.RECONVERGENT B2 ;  /* 0x0000000000027941 */ /* 0x000fea0003800200 */
.L_x_28:
[----:B------:R-:W-:Y:S02]  /*1520*/  IADD3 R14, P0, PT, R4, R7, RZ ;  /* 0x00000007040e7210 */ /* 0x000fe40007f1e0ff */
[----:B------:R-:W-:Y:S02]  /*1530*/  MOV R10, R4 ;  /* 0x00000004000a7202 */ /* 0x000fe40000000f00 */
[----:B------:R-:W-:Y:S02]  /*1540*/  MOV R11, R3 ;  /* 0x00000003000b7202 */ /* 0x000fe40000000f00 */
[----:B------:R-:W-:-:S03]  /*1550*/  IADD3.X R15, PT, PT, R3, R8, RZ, P0, !PT ;  /* 0x00000008030f7210 */ /* 0x000fc600007fe4ff */
[----:B------:R0:W-:Y:S04]  /*1560*/  STG.E desc[UR8][R10.64], R9 ;  /* 0x000000090a007986 */ /* 0x0001e8000c101908 */
[----:B------:R-:W2:Y:S01]  /*1570*/  LDG.E R21, desc[UR8][R14.64] ;  /* 0x000000080e157981 */ /* 0x000ea2000c1e1900 */
[----:B------:R-:W1:Y:S01]  /*1580*/  MUFU.RCP R0, R5 ;  /* 0x0000000500007308 */ /* 0x000e620000001000 */
[----:B------:R-:W-:Y:S01]  /*1590*/  BSSY.RECONVERGENT B2, `(.L_x_30) ;  /* 0x000000c000027945 */ /* 0x000fe20003800200 */
[----:B-1----:R-:W-:-:S04]  /*15a0*/  FFMA R17, R0, -R5, 1 ;  /* 0x3f80000000117423 */ /* 0x002fc80000000805 */
[----:B------:R-:W-:Y:S02]  /*15b0*/  FFMA R0, R0, R17, R0 ;  /* 0x0000001100007223 */ /* 0x000fe40000000000 */
[----:B--2---:R-:W1:Y:S02]  /*15c0*/  FCHK P0, R21, R5 ;  /* 0x0000000515007302 */ /* 0x004e640000000000 */
[----:B------:R-:W-:-:S04]  /*15d0*/  FFMA R16, R0, R21, RZ ;  /* 0x0000001500107223 */ /* 0x000fc800000000ff */
[----:B------:R-:W-:-:S04]  /*15e0*/  FFMA R17, R16, -R5, R21 ;  /* 0x8000000510117223 */ /* 0x000fc80000000015 */
[----:B------:R-:W-:Y:S01]  /*15f0*/  FFMA R19, R0, R17, R16 ;  /* 0x0000001100137223 */ /* 0x000fe20000000010 */
[----:B01----:R-:W-:Y:S06]  /*1600*/  @!P0 BRA `(.L_x_31) ;  /* 0x0000000000108947 */ /* 0x003fec0003800000 */
[----:B------:R-:W-:Y:S02]  /*1610*/  MOV R0, R21 ;  /* 0x0000001500007202 */ /* 0x000fe40000000f00 */
[----:B------:R-:W-:-:S07]  /*1620*/  MOV R10, 0x1640 ;  /* 0x00001640000a7802 */ /* 0x000fce0000000f00 */
[----:B------:R-:W-:Y:S05]  /*1630*/  CALL.REL.NOINC `($__internal_1_$__cuda_sm3x_div_rn_noftz_f32_slowpath) ;  /* 0x00000014003c7944 */ /* 0x000fea0003c00000 */
[----:B------:R-:W-:-:S07]  /*1640*/  MOV R19, R0 ;  /* 0x0000000000137202 */ /* 0x000fce0000000f00 */
.L_x_31:
[----:B------:R-:W-:Y:S05]  /*1650*/  BSYNC.RECONVERGENT B2 ;  /* 0x0000000000027941 */ /* 0x000fea0003800200 */
.L_x_30:
[----:B------:R-:W-:Y:S01]  /*1660*/  IADD3 R16, P0, PT, R14, R7, RZ ;  /* 0x000000070e107210 */ /* 0x000fe20007f1e0ff */
[----:B------:R0:W-:Y:S04]  /*1670*/  STG.E desc[UR8][R14.64], R19 ;  /* 0x000000130e007986 */ /* 0x0001e8000c101908 */
[----:B------:R-:W-:-:S05]  /*1680*/  IMAD.X R17, R15, 0x1, R8, P0 ;  /* 0x000000010f117824 */ /* 0x000fca00000e0608 */
        /* <DEDUP_REMOVED lines=14> */
.L_x_33:
[----:B------:R-:W-:Y:S05]  /*1770*/  BSYNC.RECONVERGENT B2 ;  /* 0x0000000000027941 */ /* 0x000fea0003800200 */
.L_x_32:
[----:B------:R-:W-:Y:S01]  /*1780*/  IADD3 R14, P0, PT, R16, R7, RZ ;  /* 0x00000007100e7210 */ /* 0x000fe20007f1e0ff */
[----:B------:R0:W-:Y:S03]  /*1790*/  STG.E desc[UR8][R16.64], R9 ;  /* 0x0000000910007986 */ /* 0x0001e6000c101908 */
[----:B------:R-:W-:-:S05]  /*17a0*/  IADD3.X R15, PT, PT, R17, R8, RZ, P0, !PT ;  /* 0x00000008110f7210 */ /* 0x000fca00007fe4ff */
        /* <DEDUP_REMOVED lines=14> */
.L_x_35:
[----:B------:R-:W-:Y:S05]  /*1890*/  BSYNC.RECONVERGENT B2 ;  /* 0x0000000000027941 */ /* 0x000fea0003800200 */
.L_x_34:
        /* <DEDUP_REMOVED lines=17> */
.L_x_37:
[----:B------:R-:W-:Y:S05]  /*19b0*/  BSYNC.RECONVERGENT B2 ;  /* 0x0000000000027941 */ /* 0x000fea0003800200 */
.L_x_36:
        /* <DEDUP_REMOVED lines=13> */
[----:B------:R-:W-:Y:S01]  /*1a90*/  IMAD.MOV.U32 R0, RZ, RZ, R19 ;  /* 0x000000ffff007224 */ /* 0x000fe200078e0013 */
[----:B------:R-:W-:-:S07]  /*1aa0*/  MOV R10, 0x1ac0 ;  /* 0x00001ac0000a7802 */ /* 0x000fce0000000f00 */
[----:B------:R-:W-:Y:S05]  /*1ab0*/  CALL.REL.NOINC `($__internal_1_$__cuda_sm3x_div_rn_noftz_f32_slowpath) ;  /* 0x00000010001c7944 */ /* 0x000fea0003c00000 */
[----:B------:R-:W-:-:S07]  /*1ac0*/  MOV R11, R0 ;  /* 0x00000000000b7202 */ /* 0x000fce0000000f00 */
.L_x_39:
[----:B------:R-:W-:Y:S05]  /*1ad0*/  BSYNC.RECONVERGENT B2 ;  /* 0x0000000000027941 */ /* 0x000fea0003800200 */
.L_x_38:
        /* <DEDUP_REMOVED lines=17> */
.L_x_41:
[----:B------:R-:W-:Y:S05]  /*1bf0*/  BSYNC.RECONVERGENT B2 ;  /* 0x0000000000027941 */ /* 0x000fea0003800200 */
.L_x_40:
        /* <DEDUP_REMOVED lines=16> */
.L_x_43:
[----:B------:R-:W-:Y:S05]  /*1d00*/  BSYNC.RECONVERGENT B2 ;  /* 0x0000000000027941 */ /* 0x000fea0003800200 */
.L_x_42:
[----:B------:R0:W-:Y:S01]  /*1d10*/  STG.E desc[UR8][R14.64], R0 ;  /* 0x000000000e007986 */ /* 0x0001e2000c101908 */
[----:B------:R-:W-:-:S04]  /*1d20*/  LEA R4, P0, R6, R4, 0x5 ;  /* 0x0000000406047211 */ /* 0x000fc800078028ff */
[----:B------:R-:W-:Y:S01]  /*1d30*/  IADD3.X R3, PT, PT, R3, R2, RZ, P0, !PT ;  /* 0x0000000203037210 */ /* 0x000fe200007fe4ff */
[----:B------:R-:W-:Y:S08]  /*1d40*/  BRA.U UP0, `(.L_x_44) ;  /* 0xfffffff500a47547 */ /* 0x000ff0000b83ffff */
.L_x_27:
[----:B------:R-:W-:-:S04]  /*1d50*/  ISETP.NE.U32.AND P0, PT, RZ, UR10, PT ;  /* 0x0000000aff007c0c */ /* 0x000fc8000bf05070 */
[----:B------:R-:W-:-:S13]  /*1d60*/  ISETP.NE.AND.EX P0, PT, RZ, RZ, PT, P0 ;  /* 0x000000ffff00720c */ /* 0x000fda0003f05300 */
[----:B------:R-:W-:Y:S05]  /*1d70*/  @!P0 EXIT ;  /* 0x000000000000894d */ /* 0x000fea0003800000 */
[----:B------:R-:W1:Y:S01]  /*1d80*/  LDCU UR6, c[0x0][0x390] ;  /* 0x00007200ff0677ac */ /* 0x000e620008000800 */
[----:B------:R-:W-:-:S04]  /*1d90*/  UISETP.GE.U32.AND UP0, UPT, UR10, 0x4, UPT ;  /* 0x000000040a00788c */ /* 0x000fc8000bf06070 */
[----:B------:R-:W-:Y:S02]  /*1da0*/  UISETP.GE.U32.AND.EX UP0, UPT, URZ, URZ, UPT, UP0 ;  /* 0x000000ffff00728c */ /* 0x000fe4000bf06100 */
[----:B-1----:R-:W-:-:S07]  /*1db0*/  ULOP3.LUT UR6, UR6, 0x3, URZ, 0xc0, !UPT ;  /* 0x0000000306067892 */ /* 0x002fce000f8ec0ff */
[----:B------:R-:W-:Y:S05]  /*1dc0*/  BRA.U !UP0, `(.L_x_45) ;  /* 0x0000000508987547 */ /* 0x000fea000b800000 */
[----:B------:R-:W0:Y:S01]  /*1dd0*/  LDC.64 R6, c[0x0][0x398] ;  /* 0x0000e600ff067b82 */ /* 0x000e220000000a00 */
[----:B------:R-:W1:Y:S01]  /*1de0*/  LDCU.64 UR10, c[0x0][0x380] ;  /* 0x00007000ff0a77ac */ /* 0x000e620008000a00 */
[----:B------:R-:W-:Y:S01]  /*1df0*/  HFMA2 R3, -RZ, RZ, 0, 0 ;  /* 0x00000000ff037431 */ /* 0x000fe200000001ff */
[----:B------:R-:W-:Y:S01]  /*1e00*/  MOV R2, R12 ;  /* 0x0000000c00027202 */ /* 0x000fe20000000f00 */
[----:B0-----:R-:W-:-:S04]  /*1e10*/  IMAD R0, R6, UR5, RZ ;  /* 0x0000000506007c24 */ /* 0x001fc8000f8e02ff */
[----:B------:R-:W-:-:S04]  /*1e20*/  IMAD.WIDE.U32 R2, R6, UR4, R2 ;  /* 0x0000000406027c25 */ /* 0x000fc8000f8e0002 */
[----:B------:R-:W-:Y:S01]  /*1e30*/  IMAD R7, R7, UR4, R0 ;  /* 0x0000000407077c24 */ /* 0x000fe2000f8e0200 */
[----:B-1----:R-:W-:-:S03]  /*1e40*/  LEA R6, P0, R2, UR10, 0x2 ;  /* 0x0000000a02067c11 */ /* 0x002fc6000f8010ff */
[----:B------:R-:W-:-:S05]  /*1e50*/  IMAD.IADD R3, R3, 0x1, R7 ;  /* 0x0000000103037824 */ /* 0x000fca00078e0207 */
[----:B------:R-:W-:-:S05]  /*1e60*/  LEA.HI.X R7, R2, UR11, R3, 0x2, P0 ;  /* 0x0000000b02077c11 */ /* 0x000fca00080f1403 */
[----:B------:R-:W2:Y:S01]  /*1e70*/  LDG.E R9, desc[UR8][R6.64] ;  /* 0x0000000806097981 */ /* 0x000ea2000c1e1900 */
[----:B------:R-:W0:Y:S01]  /*1e80*/  MUFU.RCP R0, R5 ;  /* 0x0000000500007308 */ /* 0x000e220000001000 */
[----:B------:R-:W-:Y:S01]  /*1e90*/  BSSY.RECONVERGENT B2, `(.L_x_46) ;  /* 0x000000c000027945 */ /* 0x000fe20003800200 */
[----:B0-----:R-:W-:-:S04]  /*1ea0*/  FFMA R3, R0, -R5, 1 ;  /* 0x3f80000000037423 */ /* 0x001fc80000000805 */
[----:B------:R-:W-:Y:S02]  /*1eb0*/  FFMA R0, R0, R3, R0 ;  /* 0x0000000300007223 */ /* 0x000fe40000000000 */
[----:B--2---:R-:W0:Y:S02]  /*1ec0*/  FCHK P0, R9, R5 ;  /* 0x0000000509007302 */ /* 0x004e240000000000 */
[----:B------:R-:W-:-:S04]  /*1ed0*/  FFMA R2, R0, R9, RZ ;  /* 0x0000000900027223 */ /* 0x000fc800000000ff */
[----:B------:R-:W-:-:S04]  /*1ee0*/  FFMA R3, R2, -R5, R9 ;  /* 0x8000000502037223 */ /* 0x000fc80000000009 */
[----:B------:R-:W-:Y:S01]  /*1ef0*/  FFMA R11, R0, R3, R2 ;  /* 0x00000003000b7223 */ /* 0x000fe20000000002 */
[----:B0-----:R-:W-:Y:S06]  /*1f00*/  @!P0 BRA `(.L_x_47) ;  /* 0x0000000000108947 */ /* 0x001fec0003800000 */
[----:B------:R-:W-:Y:S02]  /*1f10*/  MOV R0, R9 ;  /* 0x0000000900007202 */ /* 0x000fe40000000f00 */
[----:B------:R-:W-:-:S07]  /*1f20*/  MOV R10, 0x1f40 ;  /* 0x00001f40000a7802 */ /* 0x000fce0000000f00 */
[----:B------:R-:W-:Y:S05]  /*1f30*/  CALL.REL.NOINC `($__internal_1_$__cuda_sm3x_div_rn_noftz_f32_slowpath) ;  /* 0x0000000800fc7944 */ /* 0x000fea0003c00000 */
[----:B------:R-:W-:-:S07]  /*1f40*/  MOV R11, R0 ;  /* 0x00000000000b7202 */ /* 0x000fce0000000f00 */
.L_x_47:
[----:B------:R-:W-:Y:S05]  /*1f50*/  BSYNC.RECONVERGENT B2 ;  /* 0x0000000000027941 */ /* 0x000fea0003800200 */
.L_x_46:
[----:B------:R-:W0:Y:S01]  /*1f60*/  LDC.64 R2, c[0x0][0x398] ;  /* 0x0000e600ff027b82 */ /* 0x000e220000000a00 */
[----:B------:R-:W1:Y:S01]  /*1f70*/  LDCU.64 UR10, c[0x0][0x380] ;  /* 0x00007000ff0a77ac */ /* 0x000e620008000a00 */
[----:B------:R-:W-:Y:S01]  /*1f80*/  HFMA2 R9, -RZ, RZ, 0, 0 ;  /* 0x00000000ff097431 */ /* 0x000fe200000001ff */
[----:B------:R-:W-:Y:S01]  /*1f90*/  MOV R8, R12 ;  /* 0x0000000c00087202 */ /* 0x000fe20000000f00 */
[----:B------:R2:W-:Y:S01]  /*1fa0*/  STG.E desc[UR8][R6.64], R11 ;  /* 0x0000000b06007986 */ /* 0x0005e2000c101908 */
[----:B------:R-:W-:-:S06]  /*1fb0*/  UIADD3 UR5, UPT, UPT, UR4, 0x1, URZ ;  /* 0x0000000104057890 */ /* 0x000fcc000fffe0ff */
[----:B0-----:R-:W-:-:S04]  /*1fc0*/  IMAD.WIDE.U32 R8, R2, UR5, R8 ;  /* 0x0000000502087c25 */ /* 0x001fc8000f8e0008 */
[----:B------:R-:W-:Y:S01]  /*1fd0*/  IMAD R3, R3, UR5, R9 ;  /* 0x0000000503037c24 */ /* 0x000fe2000f8e0209 */
[----:B-1----:R-:W-:-:S04]  /*1fe0*/  LEA R2, P0, R8, UR10, 0x2 ;  /* 0x0000000a08027c11 */ /* 0x002fc8000f8010ff */
[----:B------:R-:W-:-:S05]  /*1ff0*/  LEA.HI.X R3, R8, UR11, R3, 0x2, P0 ;  /* 0x0000000b08037c11 */ /* 0x000fca00080f1403 */
[----:B------:R-:W3:Y:S01]  /*2000*/  LDG.E R17, desc[UR8][R2.64] ;  /* 0x0000000802117981 */ /* 0x000ee2000c1e1900 */
[----:B------:R-:W0:Y:S01]  /*2010*/  MUFU.RCP R0, R5 ;  /* 0x0000000500007308 */ /* 0x000e220000001000 */
[----:B------:R-:W-:Y:S01]  /*2020*/  BSSY.RECONVERGENT B2, `(.L_x_48) ;  /* 0x000000c000027945 */ /* 0x000fe20003800200 */
[----:B0-----:R-:W-:-:S04]  /*2030*/  FFMA R9, R0, -R5, 1 ;  /* 0x3f80000000097423 */ /* 0x001fc80000000805 */
[----:B------:R-:W-:Y:S02]  /*2040*/  FFMA R0, R0, R9, R0 ;  /* 0x0000000900007223 */ /* 0x000fe40000000000 */
[----:B---3--:R-:W0:Y:S02]  /*2050*/  FCHK P0, R17, R5 ;  /* 0x0000000511007302 */ /* 0x008e240000000000 */
[----:B------:R-:W-:-:S04]  /*2060*/  FFMA R4, R0, R17, RZ ;  /* 0x0000001100047223 */ /* 0x000fc800000000ff */
[----:B------:R-:W-:-:S04]  /*2070*/  FFMA R9, R4, -R5, R17 ;  /* 0x8000000504097223 */ /* 0x000fc80000000011 */
[----:B------:R-:W-:Y:S01]  /*2080*/  FFMA R15, R0, R9, R4 ;  /* 0x00000009000f7223 */ /* 0x000fe20000000004 */
[----:B0-2---:R-:W-:Y:S06]  /*2090*/  @!P0 BRA `(.L_x_49) ;  /* 0x0000000000108947 */ /* 0x005fec0003800000 */
[----:B------:R-:W-:Y:S02]  /*20a0*/  MOV R0, R17 ;  /* 0x0000001100007202 */ /* 0x000fe40000000f00 */
[----:B------:R-:W-:-:S07]  /*20b0*/  MOV R10, 0x20d0 ;  /* 0x000020d0000a7802 */ /* 0x000fce0000000f00 */
[----:B------:R-:W-:Y:S05]  /*20c0*/  CALL.REL.NOINC `($__internal_1_$__cuda_sm3x_div_rn_noftz_f32_slowpath) ;  /* 0x0000000800987944 */ /* 0x000fea0003c00000 */
[----:B------:R-:W-:-:S07]  /*20d0*/  MOV R15, R0 ;  /* 0x00000000000f7202 */ /* 0x000fce0000000f00 */
.L_x_49:
[----:B------:R-:W-:Y:S05]  /*20e0*/  BSYNC.RECONVERGENT B2 ;  /* 0x0000000000027941 */ /* 0x000fea0003800200 */
.L_x_48:
        /* <DEDUP_REMOVED lines=23> */
[----:B------:R-:W-:-:S07]  /*2260*/  IMAD.MOV.U32 R11, RZ, RZ, R0 ;  /* 0x000000ffff0b7224 */ /* 0x000fce00078e0000 */
.L_x_51:
[----:B------:R-:W-:Y:S05]  /*2270*/  BSYNC.RECONVERGENT B2 ;  /* 0x0000000000027941 */ /* 0x000fea0003800200 */
.L_x_50:
        /* <DEDUP_REMOVED lines=23> */
.L_x_53:
[----:B------:R-:W-:Y:S05]  /*23f0*/  BSYNC.RECONVERGENT B2 ;  /* 0x0000000000027941 */ /* 0x000fea0003800200 */
.L_x_52:
[----:B------:R1:W-:Y:S01]  /*2400*/  STG.E desc[UR8][R2.64], R0 ;  /* 0x0000000002007986 */ /* 0x0003e2000c101908 */
[----:B------:R-:W-:Y:S01]  /*2410*/  UIADD3 UR4, UPT, UPT, UR4, 0x4, URZ ;  /* 0x0000000404047890 */ /* 0x000fe2000fffe0ff */
[----:B------:R-:W-:-:S11]  /*2420*/  UMOV UR5, URZ ;  /* 0x000000ff00057c82 */ /* 0x000fd60008000000 */
.L_x_45:
[----:B------:R-:W-:-:S04]  /*2430*/  ISETP.NE.U32.AND P0, PT, RZ, UR6, PT ;  /* 0x00000006ff007c0c */ /* 0x000fc8000bf05070 */
[----:B------:R-:W-:-:S13]  /*2440*/  ISETP.NE.AND.EX P0, PT, RZ, RZ, PT, P0 ;  /* 0x000000ffff00720c */ /* 0x000fda0003f05300 */
[----:B------:R-:W-:Y:S05]  /*2450*/  @!P0 EXIT ;  /* 0x000000000000894d */ /* 0x000fea0003800000 */
[----:B------:R-:W-:-:S04]  /*2460*/  UISETP.NE.U32.AND UP0, UPT, UR6, 0x1, UPT ;  /* 0x000000010600788c */ /* 0x000fc8000bf05070 */
[----:B------:R-:W-:-:S09]  /*2470*/  UISETP.NE.AND.EX UP0, UPT, URZ, URZ, UPT, UP0 ;  /* 0x000000ffff00728c */ /* 0x000fd2000bf05300 */
[----:B------:R-:W-:Y:S05]  /*2480*/  BRA.U !UP0, `(.L_x_54) ;  /* 0x0000000108d07547 */ /* 0x000fea000b800000 */
[----:B------:R-:W0:Y:S01]  /*2490*/  LDC.64 R6, c[0x0][0x398] ;  /* 0x0000e600ff067b82 */ /* 0x000e220000000a00 */
[----:B------:R-:W2:Y:S01]  /*24a0*/  LDCU.64 UR6, c[0x0][0x380] ;  /* 0x00007000ff0677ac */ /* 0x000ea20008000a00 */
[----:B-1----:R-:W-:Y:S01]  /*24b0*/  HFMA2 R3, -RZ, RZ, 0, 0 ;  /* 0x00000000ff037431 */ /* 0x002fe200000001ff */
[----:B------:R-:W-:Y:S01]  /*24c0*/  MOV R2, R12 ;  /* 0x0000000c00027202 */ /* 0x000fe20000000f00 */
[----:B0-----:R-:W-:-:S04]  /*24d0*/  IMAD R0, R6, UR5, RZ ;  /* 0x0000000506007c24 */ /* 0x001fc8000f8e02ff */
[----:B------:R-:W-:-:S04]  /*24e0*/  IMAD.WIDE.U32 R2, R6, UR4, R2 ;  /* 0x0000000406027c25 */ /* 0x000fc8000f8e0002 */
[----:B------:R-:W-:Y:S01]  /*24f0*/  IMAD R7, R7, UR4, R0 ;  /* 0x0000000407077c24 */ /* 0x000fe2000f8e0200 */
[----:B--2---:R-:W-:-:S04]  /*2500*/  LEA R6, P0, R2, UR6, 0x2 ;  /* 0x0000000602067c11 */ /* 0x004fc8000f8010ff */
[----:B------:R-:W-:-:S04]  /*2510*/  IADD3 R7, PT, PT, R3, R7, RZ ;  /* 0x0000000703077210 */ /* 0x000fc80007ffe0ff */
        /* <DEDUP_REMOVED lines=15> */
.L_x_56:
[----:B------:R-:W-:Y:S05]  /*2610*/  BSYNC.RECONVERGENT B2 ;  /* 0x0000000000027941 */ /* 0x000fea0003800200 */
.L_x_55:
[----:B------:R-:W0:Y:S01]  /*2620*/  LDC.64 R14, c[0x0][0x398] ;  /* 0x0000e600ff0e7b82 */ /* 0x000e220000000a00 */
[----:B------:R-:W1:Y:S01]  /*2630*/  LDCU.64 UR6, c[0x0][0x380] ;  /* 0x00007000ff0677ac */ /* 0x000e620008000a00 */
[----:B------:R-:W-:Y:S01]  /*2640*/  MOV R2, R12 ;  /* 0x0000000c00027202 */ /* 0x000fe20000000f00 */
[----:B------:R-:W-:Y:S01]  /*2650*/  IMAD.MOV.U32 R3, RZ, RZ, RZ ;  /* 0x000000ffff037224 */ /* 0x000fe200078e00ff */
        /* <DEDUP_REMOVED lines=19> */
.L_x_58:
[----:B------:R-:W-:Y:S05]  /*2790*/  BSYNC.RECONVERGENT B2 ;  /* 0x0000000000027941 */ /* 0x000fea0003800200 */
.L_x_57:
[----:B------:R2:W-:Y:S01]  /*27a0*/  STG.E desc[UR8][R2.64], R0 ;  /* 0x0000000002007986 */ /* 0x0005e2000c101908 */
[----:B------:R-:W-:Y:S01]  /*27b0*/  UIADD3 UR4, UPT, UPT, UR4, 0x2, URZ ;  /* 0x0000000204047890 */ /* 0x000fe2000fffe0ff */
[----:B------:R-:W-:-:S11]  /*27c0*/  UMOV UR5, URZ ;  /* 0x000000ff00057c82 */ /* 0x000fd60008000000 */
.L_x_54:
[----:B012---:R-:W0:Y:S02]  /*27d0*/  LDC R0, c[0x0][0x390] ;  /* 0x0000e400ff007b82 */ /* 0x007e240000000800 */
[----:B0-----:R-:W-:-:S04]  /*27e0*/  LOP3.LUT R0, R0, 0x1, RZ, 0xc0, !PT ;  /* 0x0000000100007812 */ /* 0x001fc800078ec0ff */
[----:B------:R-:W-:-:S04]  /*27f0*/  ISETP.NE.U32.AND P0, PT, R0, 0x1, PT ;  /* 0x000000010000780c */ /* 0x000fc80003f05070 */
[----:B------:R-:W-:-:S13]  /*2800*/  ISETP.NE.U32.AND.EX P0, PT, RZ, RZ, PT, P0 ;  /* 0x000000ffff00720c */ /* 0x000fda0003f05100 */
[----:B------:R-:W-:Y:S05]  /*2810*/  @P0 EXIT ;  /* 0x000000000000094d */ /* 0x000fea0003800000 */
[----:B------:R-:W0:Y:S01]  /*2820*/  LDC.64 R2, c[0x0][0x398] ;  /* 0x0000e600ff027b82 */ /* 0x000e220000000a00 */
[----:B------:R-:W1:Y:S01]  /*2830*/  LDCU.64 UR6, c[0x0][0x380] ;  /* 0x00007000ff0677ac */ /* 0x000e620008000a00 */
[----:B------:R-:W-:Y:S01]  /*2840*/  HFMA2 R7, -RZ, RZ, 0, 0 ;  /* 0x00000000ff077431 */ /* 0x000fe200000001ff */
[----:B------:R-:W-:Y:S01]  /*2850*/  MOV R6, R12 ;  /* 0x0000000c00067202 */ /* 0x000fe20000000f00 */
[----:B0-----:R-:W-:-:S04]  /*2860*/  IMAD R0, R2, UR5, RZ ;  /* 0x0000000502007c24 */ /* 0x001fc8000f8e02ff */
[----:B------:R-:W-:-:S04]  /*2870*/  IMAD.WIDE.U32 R6, R2, UR4, R6 ;  /* 0x0000000402067c25 */ /* 0x000fc8000f8e0006 */
[----:B------:R-:W-:Y:S01]  /*2880*/  IMAD R3, R3, UR4, R0 ;  /* 0x0000000403037c24 */ /* 0x000fe2000f8e0200 */
[----:B-1----:R-:W-:-:S04]  /*2890*/  LEA R2, P0, R6, UR6, 0x2 ;  /* 0x0000000606027c11 */ /* 0x002fc8000f8010ff */
        /* <DEDUP_REMOVED lines=15> */
.L_x_60:
[----:B------:R-:W-:Y:S05]  /*2990*/  BSYNC.RECONVERGENT B2 ;  /* 0x0000000000027941 */ /* 0x000fea0003800200 */
.L_x_59:
[----:B------:R-:W-:Y:S01]  /*29a0*/  STG.E desc[UR8][R2.64], R0 ;  /* 0x0000000002007986 */ /* 0x000fe2000c101908 */
[----:B------:R-:W-:Y:S05]  /*29b0*/  EXIT ;  /* 0x000000000000794d */ /* 0x000fea0003800000 */
        .weak           $__internal_0_$__cuda_sm20_sqrt_rn_f32_slowpath
        .type           $__internal_0_$__cuda_sm20_sqrt_rn_f32_slowpath,@function
        .size           $__internal_0_$__cuda_sm20_sqrt_rn_f32_slowpath,($__internal_1_$__cuda_sm3x_div_rn_noftz_f32_slowpath - $__internal_0_$__cuda_sm20_sqrt_rn_f32_slowpath)
$__internal_0_$__cuda_sm20_sqrt_rn_f32_slowpath:
[----:B------:R-:W-:-:S13]  /*29c0*/  LOP3.LUT P1, RZ, R0, 0x7fffffff, RZ, 0xc0, !PT ;  /* 0x7fffffff00ff7812 */ /* 0x000fda000782c0ff */
[----:B------:R-:W-:Y:S01]  /*29d0*/  @!P1 MOV R2, R0 ;  /* 0x0000000000029202 */ /* 0x000fe20000000f00 */
[----:B------:R-:W-:Y:S06]  /*29e0*/  @!P1 BRA `(.L_x_61) ;  /* 0x0000000000409947 */ /* 0x000fec0003800000 */
[----:B------:R-:W-:-:S13]  /*29f0*/  FSETP.GEU.FTZ.AND P1, PT, R0, RZ, PT ;  /* 0x000000ff0000720b */ /* 0x000fda0003f3e000 */
[----:B------:R-:W-:Y:S01]  /*2a00*/  @!P1 MOV R2, 0x7fffffff ;  /* 0x7fffffff00029802 */ /* 0x000fe20000000f00 */
[----:B------:R-:W-:Y:S06]  /*2a10*/  @!P1 BRA `(.L_x_61) ;  /* 0x0000000000349947 */ /* 0x000fec0003800000 */
[----:B------:R-:W-:-:S13]  /*2a20*/  FSETP.GTU.FTZ.AND P1, PT, |R0|, +INF , PT ;  /* 0x7f8000000000780b */ /* 0x000fda0003f3c200 */
[----:B------:R-:W-:Y:S01]  /*2a30*/  @P1 FADD.FTZ R2, R0, 1 ;  /* 0x3f80000000021421 */ /* 0x000fe20000010000 */
[----:B------:R-:W-:Y:S06]  /*2a40*/  @P1 BRA `(.L_x_61) ;  /* 0x0000000000281947 */ /* 0x000fec0003800000 */
[----:B------:R-:W-:-:S13]  /*2a50*/  FSETP.NEU.FTZ.AND P1, PT, |R0|, +INF , PT ;  /* 0x7f8000000000780b */ /* 0x000fda0003f3d200 */
[----:B------:R-:W-:-:S04]  /*2a60*/  @P1 FFMA R3, R0, 1.84467440737095516160e+19, RZ ;  /* 0x5f80000000031823 */ /* 0x000fc800000000ff */
[----:B------:R-:W0:Y:S02]  /*2a70*/  @P1 MUFU.RSQ R2, R3 ;  /* 0x0000000300021308 */ /* 0x000e240000001400 */
[----:B0-----:R-:W-:Y:S01]  /*2a80*/  @P1 FMUL.FTZ R4, R3, R2 ;  /* 0x0000000203041220 */ /* 0x001fe20000410000 */
[----:B------:R-:W-:Y:S01]  /*2a90*/  @P1 FMUL.FTZ R6, R2, 0.5 ;  /* 0x3f00000002061820 */ /* 0x000fe20000410000 */
[----:B------:R-:W-:Y:S02]  /*2aa0*/  @!P1 MOV R2, R0 ;  /* 0x0000000000029202 */ /* 0x000fe40000000f00 */
[----:B------:R-:W-:-:S04]  /*2ab0*/  @P1 FADD.FTZ R5, -R4, -RZ ;  /* 0x800000ff04051221 */ /* 0x000fc80000010100 */
[----:B------:R-:W-:-:S04]  /*2ac0*/  @P1 FFMA R5, R4, R5, R3 ;  /* 0x0000000504051223 */ /* 0x000fc80000000003 */
[----:B------:R-:W-:-:S04]  /*2ad0*/  @P1 FFMA R5, R5, R6, R4 ;  /* 0x0000000605051223 */ /* 0x000fc80000000004 */
[----:B------:R-:W-:-:S07]  /*2ae0*/  @P1 FMUL.FTZ R2, R5, 2.3283064365386962891e-10 ;  /* 0x2f80000005021820 */ /* 0x000fce0000410000 */
.L_x_61:
[----:B------:R-:W-:Y:S01]  /*2af0*/  HFMA2 R3, -RZ, RZ, 0, 0 ;  /* 0x00000000ff037431 */ /* 0x000fe200000001ff */
[----:B------:R-:W-:Y:S01]  /*2b00*/  MOV R5, R2 ;  /* 0x0000000200057202 */ /* 0x000fe20000000f00 */
[----:B------:R-:W-:-:S04]  /*2b10*/  IMAD.MOV.U32 R2, RZ, RZ, R7 ;  /* 0x000000ffff027224 */ /* 0x000fc800078e0007 */
[----:B------:R-:W-:Y:S05]  /*2b20*/  RET.REL.NODEC R2 `(_Z14gpu_qr_l2_normPfS_mmi) ;  /* 0xffffffd402347950 */ /* 0x000fea0003c3ffff */
        .weak           $__internal_1_$__cuda_sm3x_div_rn_noftz_f32_slowpath
        .type           $__internal_1_$__cuda_sm3x_div_rn_noftz_f32_slowpath,@function
        .size           $__internal_1_$__cuda_sm3x_div_rn_noftz_f32_slowpath,(.L_x_289 - $__internal_1_$__cuda_sm3x_div_rn_noftz_f32_slowpath)
$__internal_1_$__cuda_sm3x_div_rn_noftz_f32_slowpath:
[----:B------:R-:W-:Y:S01]  /*2b30*/  SHF.R.U32.HI R9, RZ, 0x17, R5 ;  /* 0x00000017ff097819 */ /* 0x000fe20000011605 */
[----:B------:R-:W-:Y:S01]  /*2b40*/  BSSY.RECONVERGENT B0, `(.L_x_62) ;  /* 0x0000064000007945 */ /* 0x000fe20003800200 */
[----:B------:R-:W-:Y:S02]  /*2b50*/  SHF.R.U32.HI R18, RZ, 0x17, R0 ;  /* 0x00000017ff127819 */ /* 0x000fe40000011600 */
[----:B------:R-:W-:Y:S02]  /*2b60*/  LOP3.LUT R9, R9, 0xff, RZ, 0xc0, !PT ;  /* 0x000000ff09097812 */ /* 0x000fe400078ec0ff */
[----:B------:R-:W-:Y:S02]  /*2b70*/  LOP3.LUT R18, R18, 0xff, RZ, 0xc0, !PT ;  /* 0x000000ff12127812 */ /* 0x000fe400078ec0ff */
[----:B------:R-:W-:Y:S02]  /*2b80*/  IADD3 R20, PT, PT, R9, -0x1, RZ ;  /* 0xffffffff09147810 */ /* 0x000fe40007ffe0ff */
[----:B------:R-:W-:-:S02]  /*2b90*/  IADD3 R11, PT, PT, R18, -0x1, RZ ;  /* 0xffffffff120b7810 */ /* 0x000fc40007ffe0ff */
[----:B------:R-:W-:Y:S02]  /*2ba0*/  ISETP.GT.U32.AND P0, PT, R20, 0xfd, PT ;  /* 0x000000fd1400780c */ /* 0x000fe40003f04070 */
[----:B------:R-:W-:Y:S02]  /*2bb0*/  MOV R19, R5 ;  /* 0x0000000500137202 */ /* 0x000fe40000000f00 */
[----:B------:R-:W-:-:S13]  /*2bc0*/  ISETP.GT.U32.OR P0, PT, R11, 0xfd, P0 ;  /* 0x000000fd0b00780c */ /* 0x000fda0000704470 */
[----:B------:R-:W-:Y:S01]  /*2bd0*/  @!P0 MOV R11, RZ ;  /* 0x000000ff000b8202 */ /* 0x000fe20000000f00 */
[----:B------:R-:W-:Y:S06]  /*2be0*/  @!P0 BRA `(.L_x_63) ;  /* 0x0000000000608947 */ /* 0x000fec0003800000 */
[----:B------:R-:W-:Y:S02]  /*2bf0*/  FSETP.GTU.FTZ.AND P0, PT, |R0|, +INF , PT ;  /* 0x7f8000000000780b */ /* 0x000fe40003f1c200 */
[----:B------:R-:W-:-:S04]  /*2c00*/  FSETP.GTU.FTZ.AND P1, PT, |R5|, +INF , PT ;  /* 0x7f8000000500780b */ /* 0x000fc80003f3c200 */
[----:B------:R-:W-:-:S13]  /*2c10*/  PLOP3.LUT P0, PT, P0, P1, PT, 0xf8, 0x8f ;  /* 0x00000000008f781c */ /* 0x000fda0000703f70 */
[----:B------:R-:W-:Y:S05]  /*2c20*/  @P0 BRA `(.L_x_64) ;  /* 0x0000000400500947 */ /* 0x000fea0003800000 */
[----:B------:R-:W-:-:S13]  /*2c30*/  LOP3.LUT P0, RZ, R19, 0x7fffffff, R0, 0xc8, !PT ;  /* 0x7fffffff13ff7812 */ /* 0x000fda000780c800 */
[----:B------:R-:W-:Y:S05]  /*2c40*/  @!P0 BRA `(.L_x_65) ;  /* 0x0000000400408947 */ /* 0x000fea0003800000 */
[C---:B------:R-:W-:Y:S02]  /*2c50*/  FSETP.NEU.FTZ.AND P1, PT, |R0|.reuse, +INF , PT ;  /* 0x7f8000000000780b */ /* 0x040fe40003f3d200 */
[----:B------:R-:W-:Y:S02]  /*2c60*/  FSETP.NEU.FTZ.AND P2, PT, |R5|, +INF , PT ;  /* 0x7f8000000500780b */ /* 0x000fe40003f5d200 */
[----:B------:R-:W-:-:S11]  /*2c70*/  FSETP.NEU.FTZ.AND P0, PT, |R0|, +INF , PT ;  /* 0x7f8000000000780b */ /* 0x000fd60003f1d200 */
[----:B------:R-:W-:Y:S05]  /*2c80*/  @!P2 BRA !P1, `(.L_x_65) ;  /* 0x000000040030a947 */ /* 0x000fea0004800000 */
[----:B------:R-:W-:-:S04]  /*2c90*/  LOP3.LUT P1, RZ, R0, 0x7fffffff, RZ, 0xc0, !PT ;  /* 0x7fffffff00ff7812 */ /* 0x000fc8000782c0ff */
[----:B------:R-:W-:-:S13]  /*2ca0*/  PLOP3.LUT P1, PT, P2, P1, PT, 0x2f, 0xf2 ;  /* 0x0000000000f2781c */ /* 0x000fda0001722577 */
[----:B------:R-:W-:Y:S05]  /*2cb0*/  @P1 BRA `(.L_x_66) ;  /* 0x00000004001c1947 */ /* 0x000fea0003800000 */
[----:B------:R-:W-:-:S04]  /*2cc0*/  LOP3.LUT P1, RZ, R19, 0x7fffffff, RZ, 0xc0, !PT ;  /* 0x7fffffff13ff7812 */ /* 0x000fc8000782c0ff */
[----:B------:R-:W-:-:S13]  /*2cd0*/  PLOP3.LUT P0, PT, P0, P1, PT, 0x2f, 0xf2 ;  /* 0x0000000000f2781c */ /* 0x000fda0000702577 */
[----:B------:R-:W-:Y:S05]  /*2ce0*/  @P0 BRA `(.L_x_67) ;  /* 0x0000000400040947 */ /* 0x000fea0003800000 */
[----:B------:R-:W-:Y:S02]  /*2cf0*/  IADD3 R11, PT, PT, R18, -0x1, RZ ;  /* 0xffffffff120b7810 */ /* 0x000fe40007ffe0ff */
[----:B------:R-:W-:Y:S02]  /*2d00*/  ISETP.GE.AND P1, PT, R20, RZ, PT ;  /* 0x000000ff1400720c */ /* 0x000fe40003f26270 */
[----:B------:R-:W-:-:S11]  /*2d10*/  ISETP.GE.AND P0, PT, R11, RZ, PT ;  /* 0x000000ff0b00720c */ /* 0x000fd60003f06270 */
[----:B------:R-:W-:Y:S02]  /*2d20*/  @!P1 FFMA R19, R5, 1.84467440737095516160e+19, RZ ;  /* 0x5f80000005139823 */ /* 0x000fe400000000ff */
[----:B------:R-:W-:Y:S01]  /*2d30*/  @P0 MOV R11, RZ ;  /* 0x000000ff000b0202 */ /* 0x000fe20000000f00 */
[----:B------:R-:W-:Y:S01]  /*2d40*/  @!P0 FFMA R0, R0, 1.84467440737095516160e+19, RZ ;  /* 0x5f80000000008823 */ /* 0x000fe200000000ff */
[----:B------:R-:W-:-:S04]  /*2d50*/  @!P0 MOV R11, 0xffffffc0 ;  /* 0xffffffc0000b8802 */ /* 0x000fc80000000f00 */
[----:B------:R-:W-:-:S07]  /*2d60*/  @!P1 IADD3 R11, PT, PT, R11, 0x40, RZ ;  /* 0x000000400b0b9810 */ /* 0x000fce0007ffe0ff */
.L_x_63:
[----:B------:R-:W-:Y:S01]  /*2d70*/  LEA R20, R9, 0xc0800000, 0x17 ;  /* 0xc080000009147811 */ /* 0x000fe200078eb8ff */
[----:B------:R-:W-:Y:S01]  /*2d80*/  BSSY.RECONVERGENT B1, `(.L_x_68) ;  /* 0x0000036000017945 */ /* 0x000fe20003800200 */
[----:B------:R-:W-:-:S03]  /*2d90*/  IADD3 R18, PT, PT, R18, -0x7f, RZ ;  /* 0xffffff8112127810 */ /* 0x000fc60007ffe0ff */
[----:B------:R-:W-:Y:S02]  /*2da0*/  IMAD.IADD R23, R19, 0x1, -R20 ;  /* 0x0000000113177824 */ /* 0x000fe400078e0a14 */
[C---:B------:R-:W-:Y:S01]  /*2db0*/  IMAD R0, R18.reuse, -0x800000, R0 ;  /* 0xff80000012007824 */ /* 0x040fe200078e0200 */
[----:B------:R-:W-:Y:S01]  /*2dc0*/  IADD3 R18, PT, PT, R18, 0x7f, -R9 ;  /* 0x0000007f12127810 */ /* 0x000fe20007ffe809 */
[----:B------:R-:W0:Y:S01]  /*2dd0*/  MUFU.RCP R20, R23 ;  /* 0x0000001700147308 */ /* 0x000e220000001000 */
[----:B------:R-:W-:Y:S02]  /*2de0*/  FADD.FTZ R21, -R23, -RZ ;  /* 0x800000ff17157221 */ /* 0x000fe40000010100 */
[----:B------:R-:W-:Y:S02]  /*2df0*/  IADD3 R11, PT, PT, R18, R11, RZ ;  /* 0x0000000b120b7210 */ /* 0x000fe40007ffe0ff */
[----:B0-----:R-:W-:-:S04]  /*2e00*/  FFMA R19, R20, R21, 1 ;  /* 0x3f80000014137423 */ /* 0x001fc80000000015 */
[----:B------:R-:W-:-:S04]  /*2e10*/  FFMA R19, R20, R19, R20 ;  /* 0x0000001314137223 */ /* 0x000fc80000000014 */
[----:B------:R-:W-:-:S04]  /*2e20*/  FFMA R20, R0, R19, RZ ;  /* 0x0000001300147223 */ /* 0x000fc800000000ff */
[----:B------:R-:W-:-:S04]  /*2e30*/  FFMA R22, R21, R20, R0 ;  /* 0x0000001415167223 */ /* 0x000fc80000000000 */
[----:B------:R-:W-:-:S04]  /*2e40*/  FFMA R22, R19, R22, R20 ;  /* 0x0000001613167223 */ /* 0x000fc80000000014 */
[----:B------:R-:W-:-:S04]  /*2e50*/  FFMA R21, R21, R22, R0 ;  /* 0x0000001615157223 */ /* 0x000fc80000000000 */
[----:B------:R-:W-:-:S05]  /*2e60*/  FFMA R0, R19, R21, R22 ;  /* 0x0000001513007223 */ /* 0x000fca0000000016 */
[----:B------:R-:W-:-:S04]  /*2e70*/  SHF.R.U32.HI R9, RZ, 0x17, R0 ;  /* 0x00000017ff097819 */ /* 0x000fc80000011600 */
[----:B------:R-:W-:-:S04]  /*2e80*/  LOP3.LUT R18, R9, 0xff, RZ, 0xc0, !PT ;  /* 0x000000ff09127812 */ /* 0x000fc800078ec0ff */
[----:B------:R-:W-:-:S04]  /*2e90*/  IADD3 R9, PT, PT, R18, R11, RZ ;  /* 0x0000000b12097210 */ /* 0x000fc80007ffe0ff */
[----:B------:R-:W-:-:S04]  /*2ea0*/  IADD3 R18, PT, PT, R9, -0x1, RZ ;  /* 0xffffffff09127810 */ /* 0x000fc80007ffe0ff */
[----:B------:R-:W-:-:S13]  /*2eb0*/  ISETP.GE.U32.AND P0, PT, R18, 0xfe, PT ;  /* 0x000000fe1200780c */ /* 0x000fda0003f06070 */
[----:B------:R-:W-:Y:S05]  /*2ec0*/  @!P0 BRA `(.L_x_69) ;  /* 0x0000000000808947 */ /* 0x000fea0003800000 */
[----:B------:R-:W-:-:S13]  /*2ed0*/  ISETP.GT.AND P0, PT, R9, 0xfe, PT ;  /* 0x000000fe0900780c */ /* 0x000fda0003f04270 */
[----:B------:R-:W-:Y:S05]  /*2ee0*/  @P0 BRA `(.L_x_70) ;  /* 0x00000000006c0947 */ /* 0x000fea0003800000 */
[----:B------:R-:W-:-:S13]  /*2ef0*/  ISETP.GE.AND P0, PT, R9, 0x1, PT ;  /* 0x000000010900780c */ /* 0x000fda0003f06270 */
[----:B------:R-:W-:Y:S05]  /*2f00*/  @P0 BRA `(.L_x_71) ;  /* 0x0000000000740947 */ /* 0x000fea0003800000 */
[----:B------:R-:W-:Y:S02]  /*2f10*/  ISETP.GE.AND P0, PT, R9, -0x18, PT ;  /* 0xffffffe80900780c */ /* 0x000fe40003f06270 */
[----:B------:R-:W-:-:S11]  /*2f20*/  LOP3.LUT R0, R0, 0x80000000, RZ, 0xc0, !PT ;  /* 0x8000000000007812 */ /* 0x000fd600078ec0ff */
[----:B------:R-:W-:Y:S05]  /*2f30*/  @!P0 BRA `(.L_x_71) ;  /* 0x0000000000688947 */ /* 0x000fea0003800000 */
[CCC-:B------:R-:W-:Y:S01]  /*2f40*/  FFMA.RZ R11, R19.reuse, R21.reuse, R22.reuse ;  /* 0x00000015130b7223 */ /* 0x1c0fe2000000c016 */
[CCC-:B------:R-:W-:Y:S01]  /*2f50*/  FFMA.RP R18, R19.reuse, R21.reuse, R22.reuse ;  /* 0x0000001513127223 */ /* 0x1c0fe20000008016 */
[----:B------:R-:W-:Y:S01]  /*2f60*/  FFMA.RM R21, R19, R21, R22 ;  /* 0x0000001513157223 */ /* 0x000fe20000004016 */
[----:B------:R-:W-:Y:S02]  /*2f70*/  IADD3 R19, PT, PT, R9, 0x20, RZ ;  /* 0x0000002009137810 */ /* 0x000fe40007ffe0ff */
[----:B------:R-:W-:Y:S02]  /*2f80*/  LOP3.LUT R11, R11, 0x7fffff, RZ, 0xc0, !PT ;  /* 0x007fffff0b0b7812 */ /* 0x000fe400078ec0ff */
[----:B------:R-:W-:Y:S02]  /*2f90*/  ISETP.NE.AND P2, PT, R9, RZ, PT ;  /* 0x000000ff0900720c */ /* 0x000fe40003f45270 */
[----:B------:R-:W-:Y:S02]  /*2fa0*/  LOP3.LUT R20, R11, 0x800000, RZ, 0xfc, !PT ;  /* 0x008000000b147812 */ /* 0x000fe400078efcff */
[----:B------:R-:W-:-:S02]  /*2fb0*/  ISETP.NE.AND P1, PT, R9, RZ, PT ;  /* 0x000000ff0900720c */ /* 0x000fc40003f25270 */
[----:B------:R-:W-:Y:S02]  /*2fc0*/  IADD3 R9, PT, PT, -R9, RZ, RZ ;  /* 0x000000ff09097210 */ /* 0x000fe40007ffe1ff */
[----:B------:R-:W-:Y:S02]  /*2fd0*/  SHF.L.U32 R19, R20, R19, RZ ;  /* 0x0000001314137219 */ /* 0x000fe400000006ff */
[----:B------:R-:W-:Y:S02]  /*2fe0*/  FSETP.NEU.FTZ.AND P0, PT, R18, R21, PT ;  /* 0x000000151200720b */ /* 0x000fe40003f1d000 */
[----:B------:R-:W-:Y:S02]  /*2ff0*/  SEL R9, R9, RZ, P2 ;  /* 0x000000ff09097207 */ /* 0x000fe40001000000 */
[----:B------:R-:W-:Y:S02]  /*3000*/  ISETP.NE.AND P1, PT, R19, RZ, P1 ;  /* 0x000000ff1300720c */ /* 0x000fe40000f25270 */
[----:B------:R-:W-:-:S02]  /*3010*/  SHF.R.U32.HI R20, RZ, R9, R20 ;  /* 0x00000009ff147219 */ /* 0x000fc40000011614 */
[----:B------:R-:W-:Y:S02]  /*3020*/  PLOP3.LUT P0, PT, P0, P1, PT, 0xf8, 0x8f ;  /* 0x00000000008f781c */ /* 0x000fe40000703f70 */
[----:B------:R-:W-:Y:S02]  /*3030*/  SHF.R.U32.HI R11, RZ, 0x1, R20 ;  /* 0x00000001ff0b7819 */ /* 0x000fe40000011614 */
[----:B------:R-:W-:-:S04]  /*3040*/  SEL R18, RZ, 0x1, !P0 ;  /* 0x00000001ff127807 */ /* 0x000fc80004000000 */
[----:B------:R-:W-:-:S04]  /*3050*/  LOP3.LUT R9, R18, 0x1, R11, 0xf8, !PT ;  /* 0x0000000112097812 */ /* 0x000fc800078ef80b */
[----:B------:R-:W-:-:S04]  /*3060*/  LOP3.LUT R20, R9, R20, RZ, 0xc0, !PT ;  /* 0x0000001409147212 */ /* 0x000fc800078ec0ff */
[----:B------:R-:W-:-:S04]  /*3070*/  IADD3 R11, PT, PT, R11, R20, RZ ;  /* 0x000000140b0b7210 */ /* 0x000fc80007ffe0ff */
[----:B------:R-:W-:Y:S01]  /*3080*/  LOP3.LUT R0, R11, R0, RZ, 0xfc, !PT ;  /* 0x000000000b007212 */ /* 0x000fe200078efcff */
[----:B------:R-:W-:Y:S06]  /*3090*/  BRA `(.L_x_71) ;  /* 0x0000000000107947 */ /* 0x000fec0003800000 */
.L_x_70:
[----:B------:R-:W-:-:S04]  /*30a0*/  LOP3.LUT R0, R0, 0x80000000, RZ, 0xc0, !PT ;  /* 0x8000000000007812 */ /* 0x000fc800078ec0ff */
[----:B------:R-:W-:Y:S01]  /*30b0*/  LOP3.LUT R0, R0, 0x7f800000, RZ, 0xfc, !PT ;  /* 0x7f80000000007812 */ /* 0x000fe200078efcff */
[----:B------:R-:W-:Y:S06]  /*30c0*/  BRA `(.L_x_71) ;  /* 0x0000000000047947 */ /* 0x000fec0003800000 */
.L_x_69:
[----:B------:R-:W-:-:S07]  /*30d0*/  LEA R0, R11, R0, 0x17 ;  /* 0x000000000b007211 */ /* 0x000fce00078eb8ff */
.L_x_71:
[----:B------:R-:W-:Y:S05]  /*30e0*/  BSYNC.RECONVERGENT B1 ;  /* 0x0000000000017941 */ /* 0x000fea0003800200 */
.L_x_68:
[----:B------:R-:W-:Y:S05]  /*30f0*/  BRA `(.L_x_72) ;  /* 0x0000000000207947 */ /* 0x000fea0003800000 */
.L_x_67:
[----:B------:R-:W-:-:S04]  /*3100*/  LOP3.LUT R0, R19, 0x80000000, R0, 0x48, !PT ;  /* 0x8000000013007812 */ /* 0x000fc800078e4800 */
[----:B------:R-:W-:Y:S01]  /*3110*/  LOP3.LUT R0, R0, 0x7f800000, RZ, 0xfc, !PT ;  /* 0x7f80000000007812 */ /* 0x000fe200078efcff */
[----:B------:R-:W-:Y:S06]  /*3120*/  BRA `(.L_x_72) ;  /* 0x0000000000147947 */ /* 0x000fec0003800000 */
.L_x_66:
[----:B------:R-:W-:Y:S01]  /*3130*/  LOP3.LUT R0, R19, 0x80000000, R0, 0x48, !PT ;  /* 0x8000000013007812 */ /* 0x000fe200078e4800 */
[----:B------:R-:W-:Y:S06]  /*3140*/  BRA `(.L_x_72) ;  /* 0x00000000000c7947 */ /* 0x000fec0003800000 */
.L_x_65:
[----:B------:R-:W0:Y:S01]  /*3150*/  MUFU.RSQ R0, -QNAN ;  /* 0xffc0000000007908 */ /* 0x000e220000001400 */
[----:B------:R-:W-:Y:S05]  /*3160*/  BRA `(.L_x_72) ;  /* 0x0000000000047947 */ /* 0x000fea0003800000 */
.L_x_64:
[----:B------:R-:W-:-:S07]  /*3170*/  FADD.FTZ R0, R0, R5 ;  /* 0x0000000500007221 */ /* 0x000fce0000010000 */
.L_x_72:
[----:B------:R-:W-:Y:S05]  /*3180*/  BSYNC.RECONVERGENT B0 ;  /* 0x0000000000007941 */ /* 0x000fea0003800200 */
.L_x_62:
[----:B------:R-:W-:-:S04]  /*3190*/  HFMA2 R11, -RZ, RZ, 0, 0 ;  /* 0x00000000ff0b7431 */ /* 0x000fc800000001ff */
[----:B0-----:R-:W-:Y:S05]  /*31a0*/  RET.REL.NODEC R10 `(_Z14gpu_qr_l2_normPfS_mmi) ;  /* 0xffffffcc0a947950 */ /* 0x001fea0003c3ffff */
.L_x_73:
        /* <DEDUP_REMOVED lines=13> */
.L_x_289:


//--------------------- .text._Z13gpu_qr_columnPfS_S_mmi --------------------------
	.section	.text._Z13gpu_qr_columnPfS_S_mmi,"ax",@progbits
	.align	128
        .global         _Z13gpu_qr_columnPfS_S_mmi
        .type           _Z13gpu_qr_columnPfS_S_mmi,@function
        .size           _Z13gpu_qr_columnPfS_S_mmi,(.L_x_300 - _Z13gpu_qr_columnPfS_S_mmi)
        .other          _Z13gpu_qr_columnPfS_S_mmi,@"STO_CUDA_ENTRY STV_DEFAULT"
_Z13gpu_qr_columnPfS_S_mmi:
.text._Z13gpu_qr_columnPfS_S_mmi:
[----:B------:R-:W-:Y:S01]  /*0000*/  LDC R1, c[0x0][0x37c] ;  /* 0x0000df00ff017b82 */ /* 0x000fe20000000800 */
[----:B------:R-:W0:Y:S07]  /*0010*/  S2R R0, SR_TID.Y ;  /* 0x0000000000007919 */ /* 0x000e2e0000002200 */
[----:B------:R-:W0:Y:S01]  /*0020*/  S2UR UR4, SR_CTAID.Y ;  /* 0x00000000000479c3 */ /* 0x000e220000002600 */
[----:B------:R-:W1:Y:S01]  /*0030*/  LDCU.64 UR8, c[0x0][0x398] ;  /* 0x00007300ff0877ac */ /* 0x000e620008000a00 */
[----:B------:R-:W2:Y:S01]  /*0040*/  S2R R2, SR_TID.X ;  /* 0x0000000000027919 */ /* 0x000ea20000002100 */
[----:B------:R-:W3:Y:S05]  /*0050*/  LDCU UR6, c[0x0][0x3a8] ;  /* 0x00007500ff0677ac */ /* 0x000eea0008000800 */
[----:B------:R-:W0:Y:S08]  /*0060*/  LDC R11, c[0x0][0x364] ;  /* 0x0000d900ff0b7b82 */ /* 0x000e300000000800 */
[----:B------:R-:W2:Y:S08]  /*0070*/  S2UR UR5, SR_CTAID.X ;  /* 0x00000000000579c3 */ /* 0x000eb00000002500 */
[----:B------:R-:W2:Y:S01]  /*0080*/  LDC R9, c[0x0][0x360] ;  /* 0x0000d800ff097b82 */ /* 0x000ea20000000800 */
[----:B0-----:R-:W-:Y:S01]  /*0090*/  IMAD R11, R11, UR4, R0 ;  /* 0x000000040b0b7c24 */ /* 0x001fe2000f8e0200 */
[----:B---3--:R-:W-:-:S04]  /*00a0*/  USHF.R.S32.HI UR4, URZ, 0x1f, UR6 ;  /* 0x0000001fff047899 */ /* 0x008fc80008011406 */
[----:B-1----:R-:W-:-:S04]  /*00b0*/  ISETP.GE.U32.AND P0, PT, R11, UR8, PT ;  /* 0x000000080b007c0c */ /* 0x002fc8000bf06070 */
[----:B------:R-:W-:Y:S01]  /*00c0*/  ISETP.GE.U32.AND.EX P0, PT, RZ, UR9, PT, P0 ;  /* 0x00000009ff007c0c */ /* 0x000fe2000bf06100 */
[----:B--2---:R-:W-:-:S05]  /*00d0*/  IMAD R9, R9, UR5, R2 ;  /* 0x0000000509097c24 */ /* 0x004fca000f8e0202 */
[----:B------:R-:W-:-:S04]  /*00e0*/  ISETP.NE.U32.AND P1, PT, R9, UR6, PT ;  /* 0x0000000609007c0c */ /* 0x000fc8000bf25070 */
[----:B------:R-:W-:-:S13]  /*00f0*/  ISETP.NE.OR.EX P0, PT, RZ, UR4, P0, P1 ;  /* 0x00000004ff007c0c */ /* 0x000fda0008705710 */
[----:B------:R-:W-:Y:S05]  /*0100*/  @P0 EXIT ;  /* 0x000000000000094d */ /* 0x000fea0003800000 */
[----:B------:R-:W0:Y:S01]  /*0110*/  LDCU.64 UR4, c[0x0][0x3a0] ;  /* 0x00007400ff0477ac */ /* 0x000e220008000a00 */
[----:B------:R-:W1:Y:S01]  /*0120*/  LDCU.128 UR8, c[0x0][0x380] ;  /* 0x00007000ff0877ac */ /* 0x000e620008000c00 */
[----:B------:R-:W2:Y:S01]  /*0130*/  LDCU.64 UR6, c[0x0][0x358] ;  /* 0x00006b00ff0677ac */ /* 0x000ea20008000a00 */
[----:B0-----:R-:W-:-:S04]  /*0140*/  IMAD.WIDE.U32 R2, R11, UR4, RZ ;  /* 0x000000040b027c25 */ /* 0x001fc8000f8e00ff */
[----:B------:R-:W-:Y:S01]  /*0150*/  IMAD R11, R11, UR5, R3 ;  /* 0x000000050b0b7c24 */ /* 0x000fe2000f8e0203 */
[----:B------:R-:W-:-:S05]  /*0160*/  IADD3 R0, P0, PT, R9, R2, RZ ;  /* 0x0000000209007210 */ /* 0x000fca0007f1e0ff */
[----:B------:R-:W-:Y:S02]  /*0170*/  IMAD.X R5, RZ, RZ, R11, P0 ;  /* 0x000000ffff057224 */ /* 0x000fe400000e060b */
[----:B------:R-:W-:-:S03]  /*0180*/  IMAD.SHL.U32 R4, R0, 0x4, RZ ;  /* 0x0000000400047824 */ /* 0x000fc600078e00ff */
[----:B------:R-:W-:Y:S02]  /*0190*/  SHF.L.U64.HI R0, R0, 0x2, R5 ;  /* 0x0000000200007819 */ /* 0x000fe40000010205 */
[----:B-1----:R-:W-:-:S04]  /*01a0*/  IADD3 R6, P0, PT, R4, UR8, RZ ;  /* 0x0000000804067c10 */ /* 0x002fc8000ff1e0ff */
[----:B------:R-:W-:-:S05]  /*01b0*/  IADD3.X R7, PT, PT, R0, UR9, RZ, P0, !PT ;  /* 0x0000000900077c10 */ /* 0x000fca00087fe4ff */
[----:B--2---:R-:W2:Y:S01]  /*01c0*/  LDG.E R15, desc[UR6][R6.64] ;  /* 0x00000006060f7981 */ /* 0x004ea2000c1e1900 */
[----:B------:R-:W-:Y:S02]  /*01d0*/  ISETP.NE.AND P0, PT, R9, RZ, PT ;  /* 0x000000ff0900720c */ /* 0x000fe40003f05270 */
[----:B------:R-:W-:-:S04]  /*01e0*/  IADD3 R4, P1, PT, R4, UR10, RZ ;  /* 0x0000000a04047c10 */ /* 0x000fc8000ff3e0ff */
[----:B------:R-:W-:-:S05]  /*01f0*/  IADD3.X R5, PT, PT, R0, UR11, RZ, P1, !PT ;  /* 0x0000000b00057c10 */ /* 0x000fca0008ffe4ff */
[----:B--2---:R0:W-:Y:S02]  /*0200*/  STG.E desc[UR6][R4.64], R15 ;  /* 0x0000000f04007986 */ /* 0x0041e4000c101906 */
[----:B------:R-:W-:Y:S05]  /*0210*/  @!P0 EXIT ;  /* 0x000000000000894d */ /* 0x000fea0003800000 */
[C---:B------:R-:W-:Y:S01]  /*0220*/  ISETP.GE.U32.AND P1, PT, R9.reuse, 0x4, PT ;  /* 0x000000040900780c */ /* 0x040fe20003f26070 */
[----:B------:R-:W-:Y:S01]  /*0230*/  IMAD.MOV.U32 R10, RZ, RZ, RZ ;  /* 0x000000ffff0a7224 */ /* 0x000fe200078e00ff */
[----:B------:R-:W-:Y:S01]  /*0240*/  LOP3.LUT R0, R9, 0x3, RZ, 0xc0, !PT ;  /* 0x0000000309007812 */ /* 0x000fe200078ec0ff */
[----:B------:R-:W-:Y:S01]  /*0250*/  BSSY.RECONVERGENT B0, `(.L_x_74) ;  /* 0x000002a000007945 */ /* 0x000fe20003800200 */
[----:B------:R-:W-:Y:S02]  /*0260*/  IMAD.MOV.U32 R13, RZ, RZ, RZ ;  /* 0x000000ffff0d7224 */ /* 0x000fe400078e00ff */
[----:B------:R-:W-:-:S04]  /*0270*/  ISETP.NE.U32.AND P0, PT, R0, RZ, PT ;  /* 0x000000ff0000720c */ /* 0x000fc80003f05070 */
[----:B------:R-:W-:-:S03]  /*0280*/  ISETP.NE.AND.EX P0, PT, R10, RZ, PT, P0 ;  /* 0x000000ff0a00720c */ /* 0x000fc60003f05300 */
[----:B------:R-:W-:Y:S10]  /*0290*/  @!P1 BRA `(.L_x_75) ;  /* 0x0000000000949947 */ /* 0x000ff40003800000 */
[----:B------:R-:W1:Y:S01]  /*02a0*/  LDCU.64 UR4, c[0x0][0x390] ;  /* 0x00007200ff0477ac */ /* 0x000e620008000a00 */
[----:B------:R-:W-:Y:S01]  /*02b0*/  LEA R8, P1, R2, UR10, 0x2 ;  /* 0x0000000a02087c11 */ /* 0x000fe2000f8210ff */
[----:B------:R-:W-:Y:S01]  /*02c0*/  IMAD.MOV.U32 R14, RZ, RZ, RZ ;  /* 0x000000ffff0e7224 */ /* 0x000fe200078e00ff */
[----:B------:R-:W-:Y:S02]  /*02d0*/  LOP3.LUT R13, R9, 0xfffffffc, RZ, 0xc0, !PT ;  /* 0xfffffffc090d7812 */ /* 0x000fe400078ec0ff */
[----:B------:R-:W-:Y:S02]  /*02e0*/  IADD3 R8, P2, PT, R8, 0x8, RZ ;  /* 0x0000000808087810 */ /* 0x000fe40007f5e0ff */
[----:B------:R-:W-:Y:S01]  /*02f0*/  LEA.HI.X R9, R2, UR11, R11, 0x2, P1 ;  /* 0x0000000b02097c11 */ /* 0x000fe200088f140b */
[----:B------:R-:W-:-:S04]  /*0300*/  IMAD.MOV.U32 R12, RZ, RZ, R13 ;  /* 0x000000ffff0c7224 */ /* 0x000fc800078e000d */
[----:B------:R-:W-:Y:S01]  /*0310*/  IMAD.X R9, RZ, RZ, R9, P2 ;  /* 0x000000ffff097224 */ /* 0x000fe200010e0609 */
[----:B-1----:R-:W-:-:S04]  /*0320*/  UIADD3 UR4, UP0, UPT, UR4, 0x8, URZ ;  /* 0x0000000804047890 */ /* 0x002fc8000ff1e0ff */
[----:B------:R-:W-:Y:S02]  /*0330*/  UIADD3.X UR5, UPT, UPT, URZ, UR5, URZ, UP0, !UPT ;  /* 0x00000005ff057290 */ /* 0x000fe400087fe4ff */
[----:B------:R-:W-:-:S04]  /*0340*/  IMAD.U32 R6, RZ, RZ, UR4 ;  /* 0x00000004ff067e24 */ /* 0x000fc8000f8e00ff */
[----:B------:R-:W-:-:S07]  /*0350*/  IMAD.U32 R7, RZ, RZ, UR5 ;  /* 0x00000005ff077e24 */ /* 0x000fce000f8e00ff */
.L_x_76:
[----:B------:R-:W2:Y:S04]  /*0360*/  LDG.E R16, desc[UR6][R6.64+-0x8] ;  /* 0xfffff80606107981 */ /* 0x000ea8000c1e1900 */
[----:B-1----:R-:W2:Y:S02]  /*0370*/  LDG.E R17, desc[UR6][R8.64+-0x8] ;  /* 0xfffff80608117981 */ /* 0x002ea4000c1e1900 */
[----:B--2---:R-:W-:-:S05]  /*0380*/  FFMA R17, -R16, R17, R15 ;  /* 0x0000001110117223 */ /* 0x004fca000000010f */
[----:B------:R1:W-:Y:S04]  /*0390*/  STG.E desc[UR6][R4.64], R17 ;  /* 0x0000001104007986 */ /* 0x0003e8000c101906 */
[----:B------:R-:W2:Y:S04]  /*03a0*/  LDG.E R16, desc[UR6][R6.64+-0x4] ;  /* 0xfffffc0606107981 */ /* 0x000ea8000c1e1900 */
[----:B0-----:R-:W2:Y:S02]  /*03b0*/  LDG.E R15, desc[UR6][R8.64+-0x4] ;  /* 0xfffffc06080f7981 */ /* 0x001ea4000c1e1900 */
[----:B--2---:R-:W-:-:S05]  /*03c0*/  FFMA R19, -R16, R15, R17 ;  /* 0x0000000f10137223 */ /* 0x004fca0000000111 */
[----:B------:R1:W-:Y:S04]  /*03d0*/  STG.E desc[UR6][R4.64], R19 ;  /* 0x0000001304007986 */ /* 0x0003e8000c101906 */
[----:B------:R-:W2:Y:S04]  /*03e0*/  LDG.E R16, desc[UR6][R6.64] ;  /* 0x0000000606107981 */ /* 0x000ea8000c1e1900 */
[----:B------:R-:W2:Y:S02]  /*03f0*/  LDG.E R15, desc[UR6][R8.64] ;  /* 0x00000006080f7981 */ /* 0x000ea4000c1e1900 */
[----:B--2---:R-:W-:-:S05]  /*0400*/  FFMA R21, -R16, R15, R19 ;  /* 0x0000000f10157223 */ /* 0x004fca0000000113 */
[----:B------:R1:W-:Y:S04]  /*0410*/  STG.E desc[UR6][R4.64], R21 ;  /* 0x0000001504007986 */ /* 0x0003e8000c101906 */
[----:B------:R0:W2:Y:S04]  /*0420*/  LDG.E R16, desc[UR6][R6.64+0x4] ;  /* 0x0000040606107981 */ /* 0x0000a8000c1e1900 */
[----:B------:R3:W2:Y:S01]  /*0430*/  LDG.E R15, desc[UR6][R8.64+0x4] ;  /* 0x00000406080f7981 */ /* 0x0006a2000c1e1900 */
[----:B------:R-:W-:-:S04]  /*0440*/  IADD3 R12, P1, PT, R12, -0x4, RZ ;  /* 0xfffffffc0c0c7810 */ /* 0x000fc80007f3e0ff */
[----:B------:R-:W-:Y:S02]  /*0450*/  IADD3.X R14, PT, PT, R14, -0x1, RZ, P1, !PT ;  /* 0xffffffff0e0e7810 */ /* 0x000fe40000ffe4ff */
[----:B------:R-:W-:Y:S02]  /*0460*/  ISETP.NE.U32.AND P1, PT, R12, RZ, PT ;  /* 0x000000ff0c00720c */ /* 0x000fe40003f25070 */
[----:B0-----:R-:W-:Y:S02]  /*0470*/  IADD3 R6, P2, PT, R6, 0x10, RZ ;  /* 0x0000001006067810 */ /* 0x001fe40007f5e0ff */
[----:B------:R-:W-:Y:S02]  /*0480*/  ISETP.NE.AND.EX P1, PT, R14, RZ, PT, P1 ;  /* 0x000000ff0e00720c */ /* 0x000fe40003f25310 */
[----:B---3--:R-:W-:Y:S01]  /*0490*/  IADD3 R8, P3, PT, R8, 0x10, RZ ;  /* 0x0000001008087810 */ /* 0x008fe20007f7e0ff */
[----:B------:R-:W-:-:S04]  /*04a0*/  IMAD.X R7, RZ, RZ, R7, P2 ;  /* 0x000000ffff077224 */ /* 0x000fc800010e0607 */
[----:B------:R-:W-:Y:S02]  /*04b0*/  IMAD.X R9, RZ, RZ, R9, P3 ;  /* 0x000000ffff097224 */ /* 0x000fe400018e0609 */
[----:B--2---:R-:W-:-:S05]  /*04c0*/  FFMA R15, -R16, R15, R21 ;  /* 0x0000000f100f7223 */ /* 0x004fca0000000115 */
[----:B------:R1:W-:Y:S01]  /*04d0*/  STG.E desc[UR6][R4.64], R15 ;  /* 0x0000000f04007986 */ /* 0x0003e2000c101906 */
[----:B------:R-:W-:Y:S05]  /*04e0*/  @P1 BRA `(.L_x_76) ;  /* 0xfffffffc009c1947 */ /* 0x000fea000383ffff */
.L_x_75:
[----:B------:R-:W-:Y:S05]  /*04f0*/  BSYNC.RECONVERGENT B0 ;  /* 0x0000000000007941 */ /* 0x000fea0003800200 */
.L_x_74:
[----:B------:R-:W-:Y:S05]  /*0500*/  @!P0 EXIT ;  /* 0x000000000000894d */ /* 0x000fea0003800000 */
[----:B------:R-:W2:Y:S01]  /*0510*/  LDCU.64 UR4, c[0x0][0x390] ;  /* 0x00007200ff0477ac */ /* 0x000ea20008000a00 */
[----:B------:R-:W-:Y:S01]  /*0520*/  IADD3 R2, P0, PT, R13, R2, RZ ;  /* 0x000000020d027210 */ /* 0x000fe20007f1e0ff */
[----:B------:R-:W-:-:S03]  /*0530*/  IMAD.MOV.U32 R6, RZ, RZ, RZ ;  /* 0x000000ffff067224 */ /* 0x000fc600078e00ff */
[----:B------:R-:W-:Y:S01]  /*0540*/  LEA R9, P1, R2, UR10, 0x2 ;  /* 0x0000000a02097c11 */ /* 0x000fe2000f8210ff */
[----:B------:R-:W-:-:S05]  /*0550*/  IMAD.X R11, R6, 0x1, R11, P0 ;  /* 0x00000001060b7824 */ /* 0x000fca00000e060b */
[----:B------:R-:W-:Y:S02]  /*0560*/  LEA.HI.X R12, R2, UR11, R11, 0x2, P1 ;  /* 0x0000000b020c7c11 */ /* 0x000fe400088f140b */
[----:B--2---:R-:W-:-:S04]  /*0570*/  LEA R8, P2, R13, UR4, 0x2 ;  /* 0x000000040d087c11 */ /* 0x004fc8000f8410ff */
[----:B------:R-:W-:-:S09]  /*0580*/  LEA.HI.X R3, R13, UR5, R6, 0x2, P2 ;  /* 0x000000050d037c11 */ /* 0x000fd200090f1406 */
.L_x_77:
[----:B------:R-:W-:Y:S02]  /*0590*/  IMAD.MOV.U32 R2, RZ, RZ, R8 ;  /* 0x000000ffff027224 */ /* 0x000fe400078e0008 */
[----:B------:R-:W-:Y:S02]  /*05a0*/  IMAD.MOV.U32 R6, RZ, RZ, R9 ;  /* 0x000000ffff067224 */ /* 0x000fe400078e0009 */
[----:B------:R-:W-:Y:S02]  /*05b0*/  IMAD.MOV.U32 R7, RZ, RZ, R12 ;  /* 0x000000ffff077224 */ /* 0x000fe400078e000c */
[----:B--2---:R2:W0:Y:S04]  /*05c0*/  LDG.E R2, desc[UR6][R2.64] ;  /* 0x0000000602027981 */ /* 0x004428000c1e1900 */
[----:B------:R-:W0:Y:S01]  /*05d0*/  LDG.E R6, desc[UR6][R6.64] ;  /* 0x0000000606067981 */ /* 0x000e22000c1e1900 */
[----:B------:R-:W-:-:S02]  /*05e0*/  IADD3 R0, P0, PT, R0, -0x1, RZ ;  /* 0xffffffff00007810 */ /* 0x000fc40007f1e0ff */
[----:B------:R-:W-:Y:S02]  /*05f0*/  IADD3 R9, P1, PT, R9, 0x4, RZ ;  /* 0x0000000409097810 */ /* 0x000fe40007f3e0ff */
[----:B------:R-:W-:Y:S02]  /*0600*/  IADD3.X R10, PT, PT, R10, -0x1, RZ, P0, !PT ;  /* 0xffffffff0a0a7810 */ /* 0x000fe400007fe4ff */
[----:B------:R-:W-:Y:S01]  /*0610*/  ISETP.NE.U32.AND P0, PT, R0, RZ, PT ;  /* 0x000000ff0000720c */ /* 0x000fe20003f05070 */
[----:B------:R-:W-:Y:S01]  /*0620*/  IMAD.X R12, RZ, RZ, R12, P1 ;  /* 0x000000ffff0c7224 */ /* 0x000fe200008e060c */
[----:B------:R-:W-:Y:S02]  /*0630*/  IADD3 R8, P2, PT, R8, 0x4, RZ ;  /* 0x0000000408087810 */ /* 0x000fe40007f5e0ff */
[----:B------:R-:W-:-:S03]  /*0640*/  ISETP.NE.AND.EX P0, PT, R10, RZ, PT, P0 ;  /* 0x000000ff0a00720c */ /* 0x000fc60003f05300 */
[----:B--2---:R-:W-:Y:S02]  /*0650*/  IMAD.X R3, RZ, RZ, R3, P2 ;  /* 0x000000ffff037224 */ /* 0x004fe400010e0603 */
[----:B01----:R-:W-:-:S05]  /*0660*/  FFMA R15, -R2, R6, R15 ;  /* 0x00000006020f7223 */ /* 0x003fca000000010f */
[----:B------:R2:W-:Y:S03]  /*0670*/  STG.E desc[UR6][R4.64], R15 ;  /* 0x0000000f04007986 */ /* 0x0005e6000c101906 */
[----:B------:R-:W-:Y:S05]  /*0680*/  @P0 BRA `(.L_x_77) ;  /* 0xfffffffc00c00947 */ /* 0x000fea000383ffff */
[----:B------:R-:W-:Y:S05]  /*0690*/  EXIT ;  /* 0x000000000000794d */ /* 0x000fea0003800000 */
.L_x_78:
        /* <DEDUP_REMOVED lines=14> */
.L_x_300:


//--------------------- .text._Z18gpu_qr_column_multPfS_S_mmi --------------------------
	.section	.text._Z18gpu_qr_column_multPfS_S_mmi,"ax",@progbits
	.align	128
        .global         _Z18gpu_qr_column_multPfS_S_mmi
        .type           _Z18gpu_qr_column_multPfS_S_mmi,@function
        .size           _Z18gpu_qr_column_multPfS_S_mmi,(.L_x_301 - _Z18gpu_qr_column_multPfS_S_mmi)
        .other          _Z18gpu_qr_column_multPfS_S_mmi,@"STO_CUDA_ENTRY STV_DEFAULT"
_Z18gpu_qr_column_multPfS_S_mmi:
.text._Z18gpu_qr_column_multPfS_S_mmi:
        /* <DEDUP_REMOVED lines=8> */
[----:B---3--:R-:W-:-:S02]  /*0080*/  USHF.R.S32.HI UR18, URZ, 0x1f, UR20 ;  /* 0x0000001fff127899 */ /* 0x008fc40008011414 */
[----:B-1----:R-:W-:-:S06]  /*0090*/  UIMAD UR4, UR4, UR5, URZ ;  /* 0x00000005040472a4 */ /* 0x002fcc000f8e02ff */
[----:B--2---:R-:W-:Y:S01]  /*00a0*/  LOP3.LUT P0, RZ, R0, UR4, RZ, 0xfc, !PT ;  /* 0x0000000400ff7c12 */ /* 0x004fe2000f80fcff */
[----:B0-----:R-:W-:-:S05]  /*00b0*/  IMAD R10, R10, UR6, R11 ;  /* 0x000000060a0a7c24 */ /* 0x001fca000f8e020b */
[----:B------:R-:W-:-:S04]  /*00c0*/  ISETP.GE.U32.AND P1, PT, R10, UR20, PT ;  /* 0x000000140a007c0c */ /* 0x000fc8000bf26070 */
[----:B------:R-:W-:-:S13]  /*00d0*/  ISETP.GE.U32.OR.EX P0, PT, RZ, UR18, P0, P1 ;  /* 0x00000012ff007c0c */ /* 0x000fda0008706510 */
[----:B------:R-:W-:Y:S05]  /*00e0*/  @P0 EXIT ;  /* 0x000000000000094d */ /* 0x000fea0003800000 */
[----:B------:R-:W0:Y:S01]  /*00f0*/  LDCU.64 UR10, c[0x0][0x398] ;  /* 0x00007300ff0a77ac */ /* 0x000e220008000a00 */
[----:B------:R-:W-:Y:S01]  /*0100*/  IMAD.MOV.U32 R20, RZ, RZ, RZ ;  /* 0x000000ffff147224 */ /* 0x000fe200078e00ff */
[----:B------:R-:W1:Y:S01]  /*0110*/  LDCU.64 UR16, c[0x0][0x358] ;  /* 0x00006b00ff1077ac */ /* 0x000e620008000a00 */
[----:B0-----:R-:W-:-:S04]  /*0120*/  UISETP.NE.U32.AND UP0, UPT, UR10, URZ, UPT ;  /* 0x000000ff0a00728c */ /* 0x001fc8000bf05070 */
[----:B------:R-:W-:-:S09]  /*0130*/  UISETP.NE.AND.EX UP0, UPT, UR11, URZ, UPT, UP0 ;  /* 0x000000ff0b00728c */ /* 0x000fd2000bf05300 */
[----:B-1----:R-:W-:Y:S05]  /*0140*/  BRA.U !UP0, `(.L_x_79) ;  /* 0x0000000d08107547 */ /* 0x002fea000b800000 */
[----:B------:R-:W0:Y:S01]  /*0150*/  LDC.64 R12, c[0x0][0x3a0] ;  /* 0x0000e800ff0c7b82 */ /* 0x000e220000000a00 */
[----:B------:R-:W-:Y:S01]  /*0160*/  UISETP.GE.U32.AND UP1, UPT, UR10, 0x8, UPT ;  /* 0x000000080a00788c */ /* 0x000fe2000bf26070 */
[----:B------:R-:W-:Y:S01]  /*0170*/  IMAD.MOV.U32 R20, RZ, RZ, RZ ;  /* 0x000000ffff147224 */ /* 0x000fe200078e00ff */
[----:B------:R-:W-:Y:S02]  /*0180*/  ULOP3.LUT UR19, UR10, 0x7, URZ, 0xc0, !UPT ;  /* 0x000000070a137892 */ /* 0x000fe4000f8ec0ff */
[----:B------:R-:W-:Y:S02]  /*0190*/  UISETP.GE.U32.AND.EX UP1, UPT, UR11, URZ, UPT, UP1 ;  /* 0x000000ff0b00728c */ /* 0x000fe4000bf26110 */
[----:B------:R-:W-:Y:S01]  /*01a0*/  UISETP.NE.U32.AND UP0, UPT, UR19, URZ, UPT ;  /* 0x000000ff1300728c */ /* 0x000fe2000bf05070 */
[----:B------:R-:W-:Y:S01]  /*01b0*/  UMOV UR4, URZ ;  /* 0x000000ff00047c82 */ /* 0x000fe20008000000 */
[----:B------:R-:W-:Y:S02]  /*01c0*/  UMOV UR5, URZ ;  /* 0x000000ff00057c82 */ /* 0x000fe40008000000 */
[----:B------:R-:W-:-:S03]  /*01d0*/  UISETP.NE.AND.EX UP0, UPT, URZ, URZ, UPT, UP0 ;  /* 0x000000ffff00728c */ /* 0x000fc6000bf05300 */
[----:B------:R-:W-:Y:S08]  /*01e0*/  BRA.U !UP1, `(.L_x_80) ;  /* 0x00000005093c7547 */ /* 0x000ff0000b800000 */
[----:B------:R-:W1:Y:S01]  /*01f0*/  LDCU.128 UR12, c[0x0][0x380] ;  /* 0x00007000ff0c77ac */ /* 0x000e620008000c00 */
[----:B0-----:R-:W-:Y:S01]  /*0200*/  SHF.L.U32 R7, R13, 0x2, RZ ;  /* 0x000000020d077819 */ /* 0x001fe200000006ff */
[----:B------:R-:W-:-:S04]  /*0210*/  IMAD.WIDE.U32 R14, R12, 0x4, RZ ;  /* 0x000000040c0e7825 */ /* 0x000fc800078e00ff */
[----:B------:R-:W-:Y:S01]  /*0220*/  HFMA2 R6, -RZ, RZ, 0, 0 ;  /* 0x00000000ff067431 */ /* 0x000fe200000001ff */
[----:B------:R-:W0:Y:S01]  /*0230*/  LDCU UR5, c[0x0][0x39c] ;  /* 0x00007380ff0577ac */ /* 0x000e220008000800 */
[----:B------:R-:W-:Y:S01]  /*0240*/  SHF.L.U64.HI R4, R12, 0x5, R13 ;  /* 0x000000050c047819 */ /* 0x000fe2000001020d */
[----:B------:R-:W-:Y:S01]  /*0250*/  IMAD.MOV.U32 R20, RZ, RZ, RZ ;  /* 0x000000ffff147224 */ /* 0x000fe200078e00ff */
[----:B------:R-:W-:Y:S01]  /*0260*/  ULOP3.LUT UR4, UR10, 0xfffffff8, URZ, 0xc0, !UPT ;  /* 0xfffffff80a047892 */ /* 0x000fe2000f8ec0ff */
[----:B------:R-:W-:Y:S02]  /*0270*/  IMAD.MOV.U32 R5, RZ, RZ, RZ ;  /* 0x000000ffff057224 */ /* 0x000fe400078e00ff */
[----:B------:R-:W-:-:S04]  /*0280*/  IMAD.IADD R0, R15, 0x1, R7 ;  /* 0x000000010f007824 */ /* 0x000fc800078e0207 */
[----:B------:R-:W-:Y:S01]  /*0290*/  UMOV UR8, UR4 ;  /* 0x0000000400087c82 */ /* 0x000fe20008000000 */
[----:B-1----:R-:W-:Y:S01]  /*02a0*/  LEA R2, P0, R10, UR14, 0x2 ;  /* 0x0000000e0a027c11 */ /* 0x002fe2000f8010ff */
[----:B------:R-:W-:-:S03]  /*02b0*/  ULEA UR6, UP1, UR20, UR12, 0x2 ;  /* 0x0000000c14067291 */ /* 0x000fc6000f8210ff */
[----:B------:R-:W-:Y:S01]  /*02c0*/  LEA.HI.X R3, R10, UR15, RZ, 0x2, P0 ;  /* 0x0000000f0a037c11 */ /* 0x000fe200080f14ff */
[----:B------:R-:W-:Y:S01]  /*02d0*/  ULEA.HI.X UR7, UR20, UR13, UR18, 0x2, UP1 ;  /* 0x0000000d14077291 */ /* 0x000fe200088f1412 */
[----:B0-----:R-:W-:-:S11]  /*02e0*/  UMOV UR9, UR5 ;  /* 0x0000000500097c82 */ /* 0x001fd60008000000 */
.L_x_81:
[C---:B------:R-:W-:Y:S02]  /*02f0*/  IADD3 R18, P0, PT, R5.reuse, UR6, RZ ;  /* 0x0000000605127c10 */ /* 0x040fe4000ff1e0ff */
[----:B------:R-:W-:Y:S02]  /*0300*/  IADD3 R16, P1, PT, R5, R2, RZ ;  /* 0x0000000205107210 */ /* 0x000fe40007f3e0ff */
[----:B------:R-:W-:Y:S02]  /*0310*/  IADD3.X R19, PT, PT, R6, UR7, RZ, P0, !PT ;  /* 0x0000000706137c10 */ /* 0x000fe400087fe4ff */
[-C--:B------:R-:W-:Y:S01]  /*0320*/  IADD3 R24, P0, PT, R18, R14.reuse, RZ ;  /* 0x0000000e12187210 */ /* 0x080fe20007f1e0ff */
[----:B------:R-:W-:Y:S01]  /*0330*/  IMAD.X R17, R6, 0x1, R3, P1 ;  /* 0x0000000106117824 */ /* 0x000fe200008e0603 */
[----:B------:R-:W-:Y:S01]  /*0340*/  IADD3 R8, P1, PT, R16, R14, RZ ;  /* 0x0000000e10087210 */ /* 0x000fe20007f3e0ff */
[----:B------:R-:W2:Y:S01]  /*0350*/  LDG.E R23, desc[UR16][R18.64] ;  /* 0x0000001012177981 */ /* 0x000ea2000c1e1900 */
[----:B------:R-:W-:-:S03]  /*0360*/  IADD3.X R25, PT, PT, R19, R0, RZ, P0, !PT ;  /* 0x0000000013197210 */ /* 0x000fc600007fe4ff */
[----:B------:R-:W-:Y:S01]  /*0370*/  IMAD.X R9, R17, 0x1, R0, P1 ;  /* 0x0000000111097824 */ /* 0x000fe200008e0600 */
[----:B------:R0:W2:Y:S01]  /*0380*/  LDG.E R19, desc[UR16][R16.64] ;  /* 0x0000001010137981 */ /* 0x0000a2000c1e1900 */
[----:B------:R-:W-:-:S03]  /*0390*/  IADD3 R28, P0, PT, R24, R14, RZ ;  /* 0x0000000e181c7210 */ /* 0x000fc60007f1e0ff */
[----:B------:R-:W3:Y:S04]  /*03a0*/  LDG.E R26, desc[UR16][R24.64] ;  /* 0x00000010181a7981 */ /* 0x000ee8000c1e1900 */
[----:B------:R1:W3:Y:S01]  /*03b0*/  LDG.E R27, desc[UR16][R8.64] ;  /* 0x00000010081b7981 */ /* 0x0002e2000c1e1900 */
[----:B0-----:R-:W-:Y:S01]  /*03c0*/  IADD3 R16, P1, PT, R8, R14, RZ ;  /* 0x0000000e08107210 */ /* 0x001fe20007f3e0ff */
[----:B------:R-:W-:-:S03]  /*03d0*/  IMAD.X R29, R25, 0x1, R0, P0 ;  /* 0x00000001191d7824 */ /* 0x000fc600000e0600 */
[----:B------:R-:W-:Y:S02]  /*03e0*/  IADD3.X R17, PT, PT, R9, R0, RZ, P1, !PT ;  /* 0x0000000009117210 */ /* 0x000fe40000ffe4ff */
[----:B------:R0:W4:Y:S04]  /*03f0*/  LDG.E R7, desc[UR16][R28.64] ;  /* 0x000000101c077981 */ /* 0x000128000c1e1900 */
[----:B------:R5:W4:Y:S01]  /*0400*/  LDG.E R24, desc[UR16][R16.64] ;  /* 0x0000001010187981 */ /* 0x000b22000c1e1900 */
[-C--:B-1----:R-:W-:Y:S02]  /*0410*/  IADD3 R8, P1, PT, R16, R14.reuse, RZ ;  /* 0x0000000e10087210 */ /* 0x082fe40007f3e0ff */
[----:B0-----:R-:W-:-:S03]  /*0420*/  IADD3 R28, P0, PT, R28, R14, RZ ;  /* 0x0000000e1c1c7210 */ /* 0x001fc60007f1e0ff */
[--C-:B------:R-:W-:Y:S02]  /*0430*/  IMAD.X R9, R17, 0x1, R0.reuse, P1 ;  /* 0x0000000111097824 */ /* 0x100fe400008e0600 */
[----:B------:R-:W-:Y:S01]  /*0440*/  IMAD.X R29, R29, 0x1, R0, P0 ;  /* 0x000000011d1d7824 */ /* 0x000fe200000e0600 */
[-C--:B-----5:R-:W-:Y:S02]  /*0450*/  IADD3 R16, P0, PT, R28, R14.reuse, RZ ;  /* 0x0000000e1c107210 */ /* 0x0a0fe40007f1e0ff */
[----:B------:R-:W-:Y:S02]  /*0460*/  IADD3 R18, P1, PT, R8, R14, RZ ;  /* 0x0000000e08127210 */ /* 0x000fe40007f3e0ff */
[----:B------:R-:W-:Y:S01]  /*0470*/  IADD3.X R17, PT, PT, R29, R0, RZ, P0, !PT ;  /* 0x000000001d117210 */ /* 0x000fe200007fe4ff */
[----:B------:R3:W5:Y:S04]  /*0480*/  LDG.E R25, desc[UR16][R28.64] ;  /* 0x000000101c197981 */ /* 0x000768000c1e1900 */
[----:B------:R-:W5:Y:S01]  /*0490*/  LDG.E R8, desc[UR16][R8.64] ;  /* 0x0000001008087981 */ /* 0x000f62000c1e1900 */
[----:B--2---:R-:W-:Y:S01]  /*04a0*/  FFMA R23, R23, R19, R20 ;  /* 0x0000001317177223 */ /* 0x004fe20000000014 */
[-C--:B------:R-:W-:Y:S01]  /*04b0*/  IADD3 R20, P0, PT, R16, R14.reuse, RZ ;  /* 0x0000000e10147210 */ /* 0x080fe20007f1e0ff */
[--C-:B------:R-:W-:Y:S01]  /*04c0*/  IMAD.X R19, R9, 0x1, R0.reuse, P1 ;  /* 0x0000000109137824 */ /* 0x100fe200008e0600 */
[----:B------:R-:W-:Y:S01]  /*04d0*/  IADD3 R22, P1, PT, R18, R14, RZ ;  /* 0x0000000e12167210 */ /* 0x000fe20007f3e0ff */
[----:B------:R-:W2:Y:S02]  /*04e0*/  LDG.E R16, desc[UR16][R16.64] ;  /* 0x0000001010107981 */ /* 0x000ea4000c1e1900 */
[----:B------:R-:W-:-:S02]  /*04f0*/  IMAD.X R21, R17, 0x1, R0, P0 ;  /* 0x0000000111157824 */ /* 0x000fc400000e0600 */
[----:B---3--:R-:W-:Y:S01]  /*0500*/  FFMA R28, R26, R27, R23 ;  /* 0x0000001b1a1c7223 */ /* 0x008fe20000000017 */
[----:B------:R-:W-:Y:S01]  /*0510*/  IADD3 R26, P0, PT, R20, R14, RZ ;  /* 0x0000000e141a7210 */ /* 0x000fe20007f1e0ff */
[----:B------:R0:W2:Y:S01]  /*0520*/  LDG.E R29, desc[UR16][R18.64] ;  /* 0x00000010121d7981 */ /* 0x0000a2000c1e1900 */
[----:B------:R-:W-:-:S03]  /*0530*/  IADD3.X R23, PT, PT, R19, R0, RZ, P1, !PT ;  /* 0x0000000013177210 */ /* 0x000fc60000ffe4ff */
[----:B------:R-:W-:Y:S01]  /*0540*/  IMAD.X R27, R21, 0x1, R0, P0 ;  /* 0x00000001151b7824 */ /* 0x000fe200000e0600 */
[----:B------:R1:W3:Y:S01]  /*0550*/  LDG.E R9, desc[UR16][R20.64] ;  /* 0x0000001014097981 */ /* 0x0002e2000c1e1900 */
[----:B0-----:R-:W-:Y:S01]  /*0560*/  IADD3 R18, P1, PT, R22, R14, RZ ;  /* 0x0000000e16127210 */ /* 0x001fe20007f3e0ff */
[----:B----4-:R-:W-:Y:S02]  /*0570*/  FFMA R24, R7, R24, R28 ;  /* 0x0000001807187223 */ /* 0x010fe4000000001c */
[----:B------:R-:W3:Y:S02]  /*0580*/  LDG.E R22, desc[UR16][R22.64] ;  /* 0x0000001016167981 */ /* 0x000ee4000c1e1900 */
[----:B------:R-:W-:Y:S01]  /*0590*/  IMAD.X R19, R23, 0x1, R0, P1 ;  /* 0x0000000117137824 */ /* 0x000fe200008e0600 */
[----:B-1----:R-:W-:Y:S01]  /*05a0*/  IADD3 R20, P0, PT, R26, R14, RZ ;  /* 0x0000000e1a147210 */ /* 0x002fe20007f1e0ff */
[----:B------:R0:W4:Y:S03]  /*05b0*/  LDG.E R7, desc[UR16][R26.64] ;  /* 0x000000101a077981 */ /* 0x000126000c1e1900 */
[----:B------:R-:W-:-:S05]  /*05c0*/  IADD3.X R21, PT, PT, R27, R0, RZ, P0, !PT ;  /* 0x000000001b157210 */ /* 0x000fca00007fe4ff */
[----:B------:R-:W4:Y:S01]  /*05d0*/  LDG.E R20, desc[UR16][R20.64] ;  /* 0x0000001014147981 */ /* 0x000f22000c1e1900 */
[----:B0-----:R-:W-:-:S03]  /*05e0*/  IADD3 R26, P1, PT, R18, R14, RZ ;  /* 0x0000000e121a7210 */ /* 0x001fc60007f3e0ff */
[----:B------:R-:W4:Y:S02]  /*05f0*/  LDG.E R18, desc[UR16][R18.64] ;  /* 0x0000001012127981 */ /* 0x000f24000c1e1900 */
[----:B------:R-:W-:-:S05]  /*0600*/  IMAD.X R27, R19, 0x1, R0, P1 ;  /* 0x00000001131b7824 */ /* 0x000fca00008e0600 */
[----:B------:R-:W4:Y:S01]  /*0610*/  LDG.E R17, desc[UR16][R26.64] ;  /* 0x000000101a117981 */ /* 0x000f22000c1e1900 */
[----:B------:R-:W-:Y:S01]  /*0620*/  UIADD3 UR8, UP1, UPT, UR8, -0x8, URZ ;  /* 0xfffffff808087890 */ /* 0x000fe2000ff3e0ff */
[----:B-----5:R-:W-:-:S03]  /*0630*/  FFMA R25, R25, R8, R24 ;  /* 0x0000000819197223 */ /* 0x020fc60000000018 */
[----:B------:R-:W-:Y:S02]  /*0640*/  UIADD3.X UR9, UPT, UPT, UR9, -0x1, URZ, UP1, !UPT ;  /* 0xffffffff09097890 */ /* 0x000fe40008ffe4ff */
[----:B------:R-:W-:-:S04]  /*0650*/  UISETP.NE.U32.AND UP1, UPT, UR8, URZ, UPT ;  /* 0x000000ff0800728c */ /* 0x000fc8000bf25070 */
[----:B------:R-:W-:Y:S01]  /*0660*/  UISETP.NE.AND.EX UP1, UPT, UR9, URZ, UPT, UP1 ;  /* 0x000000ff0900728c */ /* 0x000fe2000bf25310 */
[----:B------:R-:W-:-:S05]  /*0670*/  LEA R5, P0, R12, R5, 0x5 ;  /* 0x000000050c057211 */ /* 0x000fca00078028ff */
[----:B------:R-:W-:Y:S02]  /*0680*/  IMAD.X R6, R6, 0x1, R4, P0 ;  /* 0x0000000106067824 */ /* 0x000fe400000e0604 */
[----:B--2---:R-:W-:-:S04]  /*0690*/  FFMA R16, R16, R29, R25 ;  /* 0x0000001d10107223 */ /* 0x004fc80000000019 */
[----:B---3--:R-:W-:-:S04]  /*06a0*/  FFMA R16, R9, R22, R16 ;  /* 0x0000001609107223 */ /* 0x008fc80000000010 */
[----:B----4-:R-:W-:-:S04]  /*06b0*/  FFMA R7, R7, R18, R16 ;  /* 0x0000001207077223 */ /* 0x010fc80000000010 */
[----:B------:R-:W-:Y:S01]  /*06c0*/  FFMA R20, R20, R17, R7 ;  /* 0x0000001114147223 */ /* 0x000fe20000000007 */
[----:B------:R-:W-:Y:S06]  /*06d0*/  BRA.U UP1, `(.L_x_81) ;  /* 0xfffffffd01047547 */ /* 0x000fec000b83ffff */
.L_x_80:
[----:B------:R-:W-:Y:S05]  /*06e0*/  BRA.U !UP0, `(.L_x_79) ;  /* 0x0000000508a87547 */ /* 0x000fea000b800000 */
[----:B------:R-:W-:Y:S02]  /*06f0*/  UISETP.GE.U32.AND UP1, UPT, UR19, 0x4, UPT ;  /* 0x000000041300788c */ /* 0x000fe4000bf26070 */
[----:B------:R-:W-:Y:S02]  /*0700*/  ULOP3.LUT UR7, UR10, 0x3, URZ, 0xc0, !UPT ;  /* 0x000000030a077892 */ /* 0x000fe4000f8ec0ff */
[----:B------:R-:W-:Y:S02]  /*0710*/  UISETP.GE.U32.AND.EX UP1, UPT, URZ, URZ, UPT, UP1 ;  /* 0x000000ffff00728c */ /* 0x000fe4000bf26110 */
[----:B------:R-:W-:-:S04]  /*0720*/  UISETP.NE.U32.AND UP0, UPT, UR7, URZ, UPT ;  /* 0x000000ff0700728c */ /* 0x000fc8000bf05070 */
[----:B------:R-:W-:-:S03]  /*0730*/  UISETP.NE.AND.EX UP0, UPT, URZ, URZ, UPT, UP0 ;  /* 0x000000ffff00728c */ /* 0x000fc6000bf05300 */
[----:B------:R-:W-:Y:S08]  /*0740*/  BRA.U !UP1, `(.L_x_82) ;  /* 0x0000000109ac7547 */ /* 0x000ff0000b800000 */
[----:B------:R-:W1:Y:S01]  /*0750*/  LDC.64 R22, c[0x0][0x380] ;  /* 0x0000e000ff167b82 */ /* 0x000e620000000a00 */
[----:B------:R-:W-:Y:S01]  /*0760*/  MOV R4, UR20 ;  /* 0x0000001400047c02 */ /* 0x000fe20008000f00 */
[----:B------:R-:W-:Y:S02]  /*0770*/  IMAD.U32 R5, RZ, RZ, UR18 ;  /* 0x00000012ff057e24 */ /* 0x000fe4000f8e00ff */
[C---:B0-----:R-:W-:Y:S02]  /*0780*/  IMAD R0, R12.reuse, UR5, RZ ;  /* 0x000000050c007c24 */ /* 0x041fe4000f8e02ff */
[----:B------:R-:W-:Y:S02]  /*0790*/  IMAD.MOV.U32 R11, RZ, RZ, RZ ;  /* 0x000000ffff0b7224 */ /* 0x000fe400078e00ff */
[----:B------:R-:W0:Y:S01]  /*07a0*/  LDC.64 R2, c[0x0][0x388] ;  /* 0x0000e200ff027b82 */ /* 0x000e220000000a00 */
[----:B------:R-:W-:Y:S02]  /*07b0*/  IMAD R9, R13, UR4, R0 ;  /* 0x000000040d097c24 */ /* 0x000fe4000f8e0200 */
[----:B------:R-:W-:-:S04]  /*07c0*/  IMAD.WIDE.U32 R4, R12, UR4, R4 ;  /* 0x000000040c047c25 */ /* 0x000fc8000f8e0004 */
[----:B------:R-:W-:Y:S01]  /*07d0*/  IMAD.WIDE.U32 R6, R12, UR4, R10 ;  /* 0x000000040c067c25 */ /* 0x000fe2000f8e000a */
[----:B------:R-:W-:-:S03]  /*07e0*/  IADD3 R8, PT, PT, R5, R9, RZ ;  /* 0x0000000905087210 */ /* 0x000fc60007ffe0ff */
[C---:B------:R-:W-:Y:S02]  /*07f0*/  IMAD.SHL.U32 R5, R12.reuse, 0x4, RZ ;  /* 0x000000040c057824 */ /* 0x040fe400078e00ff */
[----:B------:R-:W-:Y:S01]  /*0800*/  IMAD.IADD R0, R9, 0x1, R7 ;  /* 0x0000000109007824 */ /* 0x000fe200078e0207 */
[----:B------:R-:W-:Y:S02]  /*0810*/  SHF.L.U64.HI R9, R12, 0x2, R13 ;  /* 0x000000020c097819 */ /* 0x000fe4000001020d */
[----:B-1----:R-:W-:-:S04]  /*0820*/  LEA R22, P1, R4, R22, 0x2 ;  /* 0x0000001604167211 */ /* 0x002fc800078210ff */
[----:B------:R-:W-:Y:S02]  /*0830*/  LEA.HI.X R23, R4, R23, R8, 0x2, P1 ;  /* 0x0000001704177211 */ /* 0x000fe400008f1408 */
[----:B------:R-:W-:Y:S02]  /*0840*/  IADD3 R18, P1, PT, R5, R22, RZ ;  /* 0x0000001605127210 */ /* 0x000fe40007f3e0ff */
[C---:B0-----:R-:W-:Y:S02]  /*0850*/  LEA R2, P0, R6.reuse, R2, 0x2 ;  /* 0x0000000206027211 */ /* 0x041fe400078010ff */
[----:B------:R-:W-:Y:S02]  /*0860*/  IADD3.X R19, PT, PT, R9, R23, RZ, P1, !PT ;  /* 0x0000001709137210 */ /* 0x000fe40000ffe4ff */
[----:B------:R-:W-:Y:S01]  /*0870*/  LEA.HI.X R3, R6, R3, R0, 0x2, P0 ;  /* 0x0000000306037211 */ /* 0x000fe200000f1400 */
[----:B------:R-:W2:Y:S01]  /*0880*/  LDG.E R23, desc[UR16][R22.64] ;  /* 0x0000001016177981 */ /* 0x000ea2000c1e1900 */
[----:B------:R-:W-:-:S02]  /*0890*/  IADD3 R14, P0, PT, R5, R2, RZ ;  /* 0x00000002050e7210 */ /* 0x000fc40007f1e0ff */
[-C--:B------:R-:W-:Y:S01]  /*08a0*/  IADD3 R6, P1, PT, R18, R5.reuse, RZ ;  /* 0x0000000512067210 */ /* 0x080fe20007f3e0ff */
[----:B------:R-:W2:Y:S02]  /*08b0*/  LDG.E R2, desc[UR16][R2.64] ;  /* 0x0000001002027981 */ /* 0x000ea4000c1e1900 */
[----:B------:R-:W-:Y:S01]  /*08c0*/  IMAD.X R15, R9, 0x1, R3, P0 ;  /* 0x00000001090f7824 */ /* 0x000fe200000e0603 */
[-C--:B------:R-:W-:Y:S01]  /*08d0*/  IADD3 R16, P0, PT, R14, R5.reuse, RZ ;  /* 0x000000050e107210 */ /* 0x080fe20007f1e0ff */
[--C-:B------:R-:W-:Y:S01]  /*08e0*/  IMAD.X R7, R19, 0x1, R9.reuse, P1 ;  /* 0x0000000113077824 */ /* 0x100fe200008e0609 */
[----:B------:R-:W-:Y:S01]  /*08f0*/  IADD3 R4, P1, PT, R6, R5, RZ ;  /* 0x0000000506047210 */ /* 0x000fe20007f3e0ff */
[----:B------:R-:W3:Y:S01]  /*0900*/  LDG.E R0, desc[UR16][R18.64] ;  /* 0x0000001012007981 */ /* 0x000ee2000c1e1900 */
[----:B------:R-:W-:Y:S02]  /*0910*/  IADD3.X R17, PT, PT, R15, R9, RZ, P0, !PT ;  /* 0x000000090f117210 */ /* 0x000fe400007fe4ff */
[----:B------:R-:W-:Y:S01]  /*0920*/  IADD3 R8, P0, PT, R16, R5, RZ ;  /* 0x0000000510087210 */ /* 0x000fe20007f1e0ff */
[----:B------:R-:W3:Y:S01]  /*0930*/  LDG.E R14, desc[UR16][R14.64] ;  /* 0x000000100e0e7981 */ /* 0x000ee2000c1e1900 */
[----:B------:R-:W-:-:S03]  /*0940*/  IMAD.X R5, R7, 0x1, R9, P1 ;  /* 0x0000000107057824 */ /* 0x000fc600008e0609 */
[----:B------:R-:W-:Y:S01]  /*0950*/  IMAD.X R9, R17, 0x1, R9, P0 ;  /* 0x0000000111097824 */ /* 0x000fe200000e0609 */
[----:B------:R-:W4:Y:S04]  /*0960*/  LDG.E R7, desc[UR16][R6.64] ;  /* 0x0000001006077981 */ /* 0x000f28000c1e1900 */
[----:B------:R-:W4:Y:S04]  /*0970*/  LDG.E R16, desc[UR16][R16.64] ;  /* 0x0000001010107981 */ /* 0x000f28000c1e1900 */
[----:B------:R-:W5:Y:S04]  /*0980*/  LDG.E R5, desc[UR16][R4.64] ;  /* 0x0000001004057981 */ /* 0x000f68000c1e1900 */
[----:B------:R-:W5:Y:S01]  /*0990*/  LDG.E R8, desc[UR16][R8.64] ;  /* 0x0000001008087981 */ /* 0x000f62000c1e1900 */
[----:B------:R-:W-:-:S04]  /*09a0*/  UIADD3 UR4, UP1, UPT, UR4, 0x4, URZ ;  /* 0x0000000404047890 */ /* 0x000fc8000ff3e0ff */
[----:B------:R-:W-:Y:S01]  /*09b0*/  UIADD3.X UR5, UPT, UPT, URZ, UR5, URZ, UP1, !UPT ;  /* 0x00000005ff057290 */ /* 0x000fe20008ffe4ff */
[----:B--2---:R-:W-:-:S04]  /*09c0*/  FFMA R23, R23, R2, R20 ;  /* 0x0000000217177223 */ /* 0x004fc80000000014 */
[----:B---3--:R-:W-:-:S04]  /*09d0*/  FFMA R0, R0, R14, R23 ;  /* 0x0000000e00007223 */ /* 0x008fc80000000017 */
[----:B----4-:R-:W-:-:S04]  /*09e0*/  FFMA R0, R7, R16, R0 ;  /* 0x0000001007007223 */ /* 0x010fc80000000000 */
[----:B-----5:R-:W-:-:S07]  /*09f0*/  FFMA R20, R5, R8, R0 ;  /* 0x0000000805147223 */ /* 0x020fce0000000000 */
.L_x_82:
[----:B------:R-:W-:Y:S05]  /*0a00*/  BRA.U !UP0, `(.L_x_79) ;  /* 0x0000000108e07547 */ /* 0x000fea000b800000 */
[----:B------:R-:W-:Y:S02]  /*0a10*/  UISETP.NE.U32.AND UP1, UPT, UR7, 0x1, UPT ;  /* 0x000000010700788c */ /* 0x000fe4000bf25070 */
[----:B------:R-:W-:Y:S02]  /*0a20*/  ULOP3.LUT UR6, UR10, 0x1, URZ, 0xc0, !UPT ;  /* 0x000000010a067892 */ /* 0x000fe4000f8ec0ff */
[----:B------:R-:W-:Y:S02]  /*0a30*/  UISETP.NE.AND.EX UP1, UPT, URZ, URZ, UPT, UP1 ;  /* 0x000000ffff00728c */ /* 0x000fe4000bf25310 */
[----:B------:R-:W-:-:S04]  /*0a40*/  UISETP.NE.U32.AND UP0, UPT, UR6, 0x1, UPT ;  /* 0x000000010600788c */ /* 0x000fc8000bf05070 */
[----:B------:R-:W-:-:S03]  /*0a50*/  UISETP.NE.U32.AND.EX UP0, UPT, URZ, URZ, UPT, UP0 ;  /* 0x000000ffff00728c */ /* 0x000fc6000bf05100 */
[----:B------:R-:W-:Y:S08]  /*0a60*/  BRA.U !UP1, `(.L_x_83) ;  /* 0x0000000109787547 */ /* 0x000ff0000b800000 */
[----:B------:R-:W1:Y:S01]  /*0a70*/  LDC.64 R4, c[0x0][0x388] ;  /* 0x0000e200ff047b82 */ /* 0x000e620000000a00 */
[----:B------:R-:W-:Y:S01]  /*0a80*/  HFMA2 R9, -RZ, RZ, 0, 0 ;  /* 0x00000000ff097431 */ /* 0x000fe200000001ff */
[----:B------:R-:W-:Y:S01]  /*0a90*/  MOV R6, UR20 ;  /* 0x0000001400067c02 */ /* 0x000fe20008000f00 */
[C---:B0-----:R-:W-:Y:S02]  /*0aa0*/  IMAD R0, R12.reuse, UR5, RZ ;  /* 0x000000050c007c24 */ /* 0x041fe4000f8e02ff */
[----:B------:R-:W-:Y:S02]  /*0ab0*/  IMAD.MOV.U32 R8, RZ, RZ, R10 ;  /* 0x000000ffff087224 */ /* 0x000fe400078e000a */
[----:B------:R-:W-:Y:S01]  /*0ac0*/  IMAD.U32 R7, RZ, RZ, UR18 ;  /* 0x00000012ff077e24 */ /* 0x000fe2000f8e00ff */
[----:B------:R-:W0:Y:S01]  /*0ad0*/  LDC.64 R2, c[0x0][0x380] ;  /* 0x0000e000ff027b82 */ /* 0x000e220000000a00 */
[----:B------:R-:W-:Y:S02]  /*0ae0*/  IMAD R15, R13, UR4, R0 ;  /* 0x000000040d0f7c24 */ /* 0x000fe4000f8e0200 */
[----:B------:R-:W-:-:S04]  /*0af0*/  IMAD.WIDE.U32 R8, R12, UR4, R8 ;  /* 0x000000040c087c25 */ /* 0x000fc8000f8e0008 */
[----:B------:R-:W-:-:S04]  /*0b00*/  IMAD.WIDE.U32 R6, R12, UR4, R6 ;  /* 0x000000040c067c25 */ /* 0x000fc8000f8e0006 */
[----:B------:R-:W-:Y:S01]  /*0b10*/  IMAD.IADD R0, R15, 0x1, R9 ;  /* 0x000000010f007824 */ /* 0x000fe200078e0209 */
[C---:B------:R-:W-:Y:S01]  /*0b20*/  SHF.L.U32 R9, R12.reuse, 0x2, RZ ;  /* 0x000000020c097819 */ /* 0x040fe200000006ff */
[----:B------:R-:W-:Y:S01]  /*0b30*/  IMAD.IADD R15, R7, 0x1, R15 ;  /* 0x00000001070f7824 */ /* 0x000fe200078e020f */
[----:B------:R-:W-:Y:S02]  /*0b40*/  SHF.L.U64.HI R7, R12, 0x2, R13 ;  /* 0x000000020c077819 */ /* 0x000fe4000001020d */
[----:B-1----:R-:W-:-:S04]  /*0b50*/  LEA R4, P1, R8, R4, 0x2 ;  /* 0x0000000408047211 */ /* 0x002fc800078210ff */
[----:B------:R-:W-:Y:S02]  /*0b60*/  LEA.HI.X R5, R8, R5, R0, 0x2, P1 ;  /* 0x0000000508057211 */ /* 0x000fe400008f1400 */
[C---:B------:R-:W-:Y:S02]  /*0b70*/  IADD3 R8, P1, PT, R9.reuse, R4, RZ ;  /* 0x0000000409087210 */ /* 0x040fe40007f3e0ff */
[C---:B0-----:R-:W-:Y:S01]  /*0b80*/  LEA R2, P0, R6.reuse, R2, 0x2 ;  /* 0x0000000206027211 */ /* 0x041fe200078010ff */
[----:B------:R-:W2:Y:S03]  /*0b90*/  LDG.E R4, desc[UR16][R4.64] ;  /* 0x0000001004047981 */ /* 0x000ea6000c1e1900 */
[----:B------:R-:W-:Y:S02]  /*0ba0*/  LEA.HI.X R3, R6, R3, R15, 0x2, P0 ;  /* 0x0000000306037211 */ /* 0x000fe400000f140f */
[----:B------:R-:W-:Y:S01]  /*0bb0*/  IADD3 R6, P0, PT, R9, R2, RZ ;  /* 0x0000000209067210 */ /* 0x000fe20007f1e0ff */
[----:B------:R-:W-:-:S04]  /*0bc0*/  IMAD.X R9, R7, 0x1, R5, P1 ;  /* 0x0000000107097824 */ /* 0x000fc800008e0605 */
[----:B------:R-:W-:Y:S01]  /*0bd0*/  IMAD.X R7, R7, 0x1, R3, P0 ;  /* 0x0000000107077824 */ /* 0x000fe200000e0603 */
[----:B------:R-:W3:Y:S04]  /*0be0*/  LDG.E R8, desc[UR16][R8.64] ;  /* 0x0000001008087981 */ /* 0x000ee8000c1e1900 */
[----:B------:R-:W2:Y:S04]  /*0bf0*/  LDG.E R3, desc[UR16][R2.64] ;  /* 0x0000001002037981 */ /* 0x000ea8000c1e1900 */
[----:B------:R-:W3:Y:S01]  /*0c00*/  LDG.E R7, desc[UR16][R6.64] ;  /* 0x0000001006077981 */ /* 0x000ee2000c1e1900 */
[----:B------:R-:W-:-:S04]  /*0c10*/  UIADD3 UR4, UP1, UPT, UR4, 0x2, URZ ;  /* 0x0000000204047890 */ /* 0x000fc8000ff3e0ff */
[----:B------:R-:W-:Y:S01]  /*0c20*/  UIADD3.X UR5, UPT, UPT, URZ, UR5, URZ, UP1, !UPT ;  /* 0x00000005ff057290 */ /* 0x000fe20008ffe4ff */
[----:B--2---:R-:W-:-:S04]  /*0c30*/  FFMA R20, R3, R4, R20 ;  /* 0x0000000403147223 */ /* 0x004fc80000000014 */
[----:B---3--:R-:W-:-:S07]  /*0c40*/  FFMA R20, R7, R8, R20 ;  /* 0x0000000807147223 */ /* 0x008fce0000000014 */
.L_x_83:
[----:B------:R-:W-:Y:S05]  /*0c50*/  BRA.U UP0, `(.L_x_79) ;  /* 0x00000001004c7547 */ /* 0x000fea000b800000 */
[----:B------:R-:W1:Y:S01]  /*0c60*/  LDC.64 R4, c[0x0][0x380] ;  /* 0x0000e000ff047b82 */ /* 0x000e620000000a00 */
[----:B------:R-:W-:Y:S01]  /*0c70*/  MOV R7, RZ ;  /* 0x000000ff00077202 */ /* 0x000fe20000000f00 */
[C---:B0-----:R-:W-:Y:S01]  /*0c80*/  IMAD R0, R12.reuse, UR5, RZ ;  /* 0x000000050c007c24 */ /* 0x041fe2000f8e02ff */
[----:B------:R-:W-:Y:S01]  /*0c90*/  MOV R8, UR20 ;  /* 0x0000001400087c02 */ /* 0x000fe20008000f00 */
[----:B------:R-:W-:Y:S02]  /*0ca0*/  IMAD.MOV.U32 R6, RZ, RZ, R10 ;  /* 0x000000ffff067224 */ /* 0x000fe400078e000a */
[----:B------:R-:W-:Y:S02]  /*0cb0*/  IMAD.U32 R9, RZ, RZ, UR18 ;  /* 0x00000012ff097e24 */ /* 0x000fe4000f8e00ff */
[----:B------:R-:W0:Y:S01]  /*0cc0*/  LDC.64 R2, c[0x0][0x388] ;  /* 0x0000e200ff027b82 */ /* 0x000e220000000a00 */
[----:B------:R-:W-:Y:S02]  /*0cd0*/  IMAD R15, R13, UR4, R0 ;  /* 0x000000040d0f7c24 */ /* 0x000fe4000f8e0200 */
[----:B------:R-:W-:-:S04]  /*0ce0*/  IMAD.WIDE.U32 R6, R12, UR4, R6 ;  /* 0x000000040c067c25 */ /* 0x000fc8000f8e0006 */
[----:B------:R-:W-:-:S04]  /*0cf0*/  IMAD.WIDE.U32 R12, R12, UR4, R8 ;  /* 0x000000040c0c7c25 */ /* 0x000fc8000f8e0008 */
[----:B------:R-:W-:Y:S01]  /*0d00*/  IMAD.IADD R0, R15, 0x1, R7 ;  /* 0x000000010f007824 */ /* 0x000fe200078e0207 */
[----:B------:R-:W-:Y:S02]  /*0d10*/  IADD3 R7, PT, PT, R13, R15, RZ ;  /* 0x0000000f0d077210 */ /* 0x000fe40007ffe0ff */
[----:B-1----:R-:W-:-:S04]  /*0d20*/  LEA R4, P0, R12, R4, 0x2 ;  /* 0x000000040c047211 */ /* 0x002fc800078010ff */
[----:B------:R-:W-:Y:S02]  /*0d30*/  LEA.HI.X R5, R12, R5, R7, 0x2, P0 ;  /* 0x000000050c057211 */ /* 0x000fe400000f1407 */
[----:B0-----:R-:W-:-:S04]  /*0d40*/  LEA R2, P1, R6, R2, 0x2 ;  /* 0x0000000206027211 */ /* 0x001fc800078210ff */
[----:B------:R-:W2:Y:S01]  /*0d50*/  LDG.E R5, desc[UR16][R4.64] ;  /* 0x0000001004057981 */ /* 0x000ea2000c1e1900 */
[----:B------:R-:W-:-:S05]  /*0d60*/  LEA.HI.X R3, R6, R3, R0, 0x2, P1 ;  /* 0x0000000306037211 */ /* 0x000fca00008f1400 */
[----:B------:R-:W2:Y:S02]  /*0d70*/  LDG.E R2, desc[UR16][R2.64] ;  /* 0x0000001002027981 */ /* 0x000ea4000c1e1900 */
[----:B--2---:R-:W-:-:S07]  /*0d80*/  FFMA R20, R5, R2, R20 ;  /* 0x0000000205147223 */ /* 0x004fce0000000014 */
.L_x_79:
[----:B------:R-:W1:Y:S02]  /*0d90*/  LDCU.64 UR4, c[0x0][0x390] ;  /* 0x00007200ff0477ac */ /* 0x000e640008000a00 */
[----:B-1----:R-:W-:-:S04]  /*0da0*/  LEA R2, P0, R10, UR4, 0x2 ;  /* 0x000000040a027c11 */ /* 0x002fc8000f8010ff */
[----:B------:R-:W-:-:S05]  /*0db0*/  LEA.HI.X R3, R10, UR5, RZ, 0x2, P0 ;  /* 0x000000050a037c11 */ /* 0x000fca00080f14ff */
[----:B------:R-:W-:Y:S01]  /*0dc0*/  STG.E desc[UR16][R2.64], R20 ;  /* 0x0000001402007986 */ /* 0x000fe2000c101910 */
[----:B------:R-:W-:Y:S05]  /*0dd0*/  EXIT ;  /* 0x000000000000794d */ /* 0x000fea0003800000 */
.L_x_84:
        /* <DEDUP_REMOVED lines=10> */
.L_x_301:


//--------------------- .text._Z19gpu_calc_covariancePfS_mm --------------------------
	.section	.text._Z19gpu_calc_covariancePfS_mm,"ax",@progbits
	.align	128
        .global         _Z19gpu_calc_covariancePfS_mm
        .type           _Z19gpu_calc_covariancePfS_mm,@function
        .size           _Z19gpu_calc_covariancePfS_mm,(.L_x_290 - _Z19gpu_calc_covariancePfS_mm)
        .other          _Z19gpu_calc_covariancePfS_mm,@"STO_CUDA_ENTRY STV_DEFAULT"
_Z19gpu_calc_covariancePfS_mm:
.text._Z19gpu_calc_covariancePfS_mm:
[----:B------:R-:W-:Y:S01]  /*0000*/  LDC R1, c[0x0][0x37c] ;  /* 0x0000df00ff017b82 */ /* 0x000fe20000000800 */
[----:B------:R-:W0:Y:S07]  /*0010*/  S2R R15, SR_TID.Y ;  /* 0x00000000000f7919 */ /* 0x000e2e0000002200 */
[----:B------:R-:W0:Y:S01]  /*0020*/  LDC R14, c[0x0][0x364] ;  /* 0x0000d900ff0e7b82 */ /* 0x000e220000000800 */
[----:B------:R-:W1:Y:S07]  /*0030*/  S2R R17, SR_TID.X ;  /* 0x0000000000117919 */ /* 0x000e6e0000002100 */
[----:B------:R-:W0:Y:S08]  /*0040*/  S2UR UR4, SR_CTAID.Y ;  /* 0x00000000000479c3 */ /* 0x000e300000002600 */
[----:B------:R-:W1:Y:S08]  /*0050*/  S2UR UR5, SR_CTAID.X ;  /* 0x00000000000579c3 */ /* 0x000e700000002500 */
[----:B------:R-:W1:Y:S08]  /*0060*/  LDC R16, c[0x0][0x360] ;  /* 0x0000d800ff107b82 */ /* 0x000e700000000800 */
[----:B------:R-:W2:Y:S01]  /*0070*/  LDC.64 R8, c[0x0][0x398] ;  /* 0x0000e600ff087b82 */ /* 0x000ea20000000a00 */
[----:B0-----:R-:W-:-:S02]  /*0080*/  IMAD R14, R14, UR4, R15 ;  /* 0x000000040e0e7c24 */ /* 0x001fc4000f8e020f */
[----:B-1----:R-:W-:-:S05]  /*0090*/  IMAD R16, R16, UR5, R17 ;  /* 0x0000000510107c24 */ /* 0x002fca000f8e0211 */
[----:B------:R-:W-:-:S04]  /*00a0*/  ISETP.GT.U32.AND P0, PT, R16, R14, PT ;  /* 0x0000000e1000720c */ /* 0x000fc80003f04070 */
[----:B------:R-:W-:-:S04]  /*00b0*/  ISETP.GT.U32.AND.EX P0, PT, RZ, RZ, PT, P0 ;  /* 0x000000ffff00720c */ /* 0x000fc80003f04100 */
[----:B------:R-:W-:-:S04]  /*00c0*/  SEL R3, R16, R14, P0 ;  /* 0x0000000e10037207 */ /* 0x000fc80000000000 */
[----:B--2---:R-:W-:-:S04]  /*00d0*/  ISETP.GE.U32.AND P0, PT, R3, R8, PT ;  /* 0x000000080300720c */ /* 0x004fc80003f06070 */
[----:B------:R-:W-:-:S13]  /*00e0*/  ISETP.GE.U32.AND.EX P0, PT, RZ, R9, PT, P0 ;  /* 0x00000009ff00720c */ /* 0x000fda0003f06100 */
[----:B------:R-:W-:Y:S05]  /*00f0*/  @P0 EXIT ;  /* 0x000000000000094d */ /* 0x000fea0003800000 */
[----:B------:R-:W0:Y:S01]  /*0100*/  LDCU.64 UR8, c[0x0][0x390] ;  /* 0x00007200ff0877ac */ /* 0x000e220008000a00 */
[----:B------:R-:W-:Y:S01]  /*0110*/  ISETP.NE.AND P0, PT, R16, R14, PT ;  /* 0x0000000e1000720c */ /* 0x000fe20003f05270 */
[----:B------:R-:W-:Y:S01]  /*0120*/  BSSY.RECONVERGENT B0, `(.L_x_85) ;  /* 0x0000214000007945 */ /* 0x000fe20003800200 */
[----:B------:R-:W-:Y:S01]  /*0130*/  HFMA2 R20, -RZ, RZ, 0, 0 ;  /* 0x00000000ff147431 */ /* 0x000fe200000001ff */
[----:B------:R-:W1:Y:S01]  /*0140*/  LDCU.64 UR6, c[0x0][0x358] ;  /* 0x00006b00ff0677ac */ /* 0x000e620008000a00 */
[----:B0-----:R-:W-:Y:S01]  /*0150*/  IMAD.U32 R4, RZ, RZ, UR8 ;  /* 0x00000008ff047e24 */ /* 0x001fe2000f8e00ff */
[----:B------:R-:W-:-:S08]  /*0160*/  MOV R2, UR9 ;  /* 0x0000000900027c02 */ /* 0x000fd00008000f00 */
[----:B------:R-:W-:Y:S05]  /*0170*/  @!P0 BRA `(.L_x_86) ;  /* 0x0000001800948947 */ /* 0x000fea0003800000 */
[----:B------:R-:W0:Y:S02]  /*0180*/  LDC.64 R10, c[0x0][0x390] ;  /* 0x0000e400ff0a7b82 */ /* 0x000e240000000a00 */
[----:B0-----:R-:W-:-:S04]  /*0190*/  ISETP.NE.U32.AND P0, PT, R10, RZ, PT ;  /* 0x000000ff0a00720c */ /* 0x001fc80003f05070 */
[----:B------:R-:W-:-:S13]  /*01a0*/  ISETP.NE.AND.EX P0, PT, R11, RZ, PT, P0 ;  /* 0x000000ff0b00720c */ /* 0x000fda0003f05300 */
[----:B------:R-:W-:Y:S05]  /*01b0*/  @!P0 BRA `(.L_x_87) ;  /* 0x0000002000288947 */ /* 0x000fea0003800000 */
[----:B------:R-:W0:Y:S01]  /*01c0*/  LDCU.64 UR4, c[0x0][0x390] ;  /* 0x00007200ff0477ac */ /* 0x000e220008000a00 */
[C---:B------:R-:W-:Y:S01]  /*01d0*/  ISETP.GE.U32.AND P0, PT, R10.reuse, 0x8, PT ;  /* 0x000000080a00780c */ /* 0x040fe20003f06070 */
[----:B------:R-:W-:Y:S01]  /*01e0*/  IMAD.MOV.U32 R20, RZ, RZ, RZ ;  /* 0x000000ffff147224 */ /* 0x000fe200078e00ff */
[----:B------:R-:W-:Y:S01]  /*01f0*/  LOP3.LUT R7, R10, 0x7, RZ, 0xc0, !PT ;  /* 0x000000070a077812 */ /* 0x000fe200078ec0ff */
[----:B------:R-:W-:Y:S01]  /*0200*/  IMAD.MOV.U32 R4, RZ, RZ, RZ ;  /* 0x000000ffff047224 */ /* 0x000fe200078e00ff */
[----:B------:R-:W-:Y:S02]  /*0210*/  ISETP.GE.U32.AND.EX P0, PT, R11, RZ, PT, P0 ;  /* 0x000000ff0b00720c */ /* 0x000fe40003f06100 */
[----:B------:R-:W-:Y:S01]  /*0220*/  MOV R6, RZ ;  /* 0x000000ff00067202 */ /* 0x000fe20000000f00 */
[----:B0-----:R-:W0:Y:S10]  /*0230*/  I2F.U64 R3, UR4 ;  /* 0x0000000400037d12 */ /* 0x001e340008301000 */
[----:B------:R-:W-:Y:S05]  /*0240*/  @!P0 BRA `(.L_x_88) ;  /* 0x0000000c00048947 */ /* 0x000fea0003800000 */
[----:B------:R-:W2:Y:S01]  /*0250*/  LDCU.64 UR4, c[0x0][0x380] ;  /* 0x00007000ff0477ac */ /* 0x000ea20008000a00 */
[----:B------:R-:W-:Y:S01]  /*0260*/  LOP3.LUT R6, R10, 0xfffffff8, RZ, 0xc0, !PT ;  /* 0xfffffff80a067812 */ /* 0x000fe200078ec0ff */
[----:B------:R-:W-:Y:S01]  /*0270*/  IMAD.WIDE.U32 R18, R8, 0x4, RZ ;  /* 0x0000000408127825 */ /* 0x000fe200078e00ff */
[----:B------:R-:W-:-:S03]  /*0280*/  SHF.L.U32 R21, R9, 0x2, RZ ;  /* 0x0000000209157819 */ /* 0x000fc600000006ff */
[----:B------:R-:W-:Y:S01]  /*0290*/  HFMA2 R20, -RZ, RZ, 0, 0 ;  /* 0x00000000ff147431 */ /* 0x000fe200000001ff */
[----:B------:R-:W-:Y:S01]  /*02a0*/  SHF.L.U64.HI R13, R8, 0x5, R9 ;  /* 0x00000005080d7819 */ /* 0x000fe20000010209 */
[----:B------:R-:W-:Y:S01]  /*02b0*/  IMAD.U32 R4, RZ, RZ, UR9 ;  /* 0x00000009ff047e24 */ /* 0x000fe2000f8e00ff */
[----:B------:R-:W-:Y:S01]  /*02c0*/  IADD3 R10, PT, PT, R19, R21, RZ ;  /* 0x00000015130a7210 */ /* 0x000fe20007ffe0ff */
[----:B------:R-:W-:Y:S02]  /*02d0*/  IMAD.U32 R11, RZ, RZ, UR9 ;  /* 0x00000009ff0b7e24 */ /* 0x000fe4000f8e00ff */
[----:B------:R-:W-:Y:S01]  /*02e0*/  IMAD.MOV.U32 R9, RZ, RZ, R6 ;  /* 0x000000ffff097224 */ /* 0x000fe200078e0006 */
[----:B--2---:R-:W-:Y:S01]  /*02f0*/  MOV R5, UR4 ;  /* 0x0000000400057c02 */ /* 0x004fe20008000f00 */
[----:B------:R-:W-:-:S07]  /*0300*/  IMAD.U32 R2, RZ, RZ, UR5 ;  /* 0x00000005ff027e24 */ /* 0x000fce000f8e00ff */
.L_x_105:
[-C--:B------:R-:W-:Y:S02]  /*0310*/  LEA R32, P0, R16, R5.reuse, 0x2 ;  /* 0x0000000510207211 */ /* 0x080fe400078010ff */
[----:B------:R-:W-:Y:S02]  /*0320*/  LEA R22, P1, R14, R5, 0x2 ;  /* 0x000000050e167211 */ /* 0x000fe400078210ff */
[-C--:B------:R-:W-:Y:S02]  /*0330*/  LEA.HI.X R33, R16, R2.reuse, RZ, 0x2, P0 ;  /* 0x0000000210217211 */ /* 0x080fe400000f14ff */
[----:B------:R-:W-:-:S03]  /*0340*/  LEA.HI.X R23, R14, R2, RZ, 0x2, P1 ;  /* 0x000000020e177211 */ /* 0x000fc600008f14ff */
[----:B-1----:R-:W2:Y:S04]  /*0350*/  LDG.E R0, desc[UR6][R32.64] ;  /* 0x0000000620007981 */ /* 0x002ea8000c1e1900 */
[----:B------:R-:W2:Y:S01]  /*0360*/  LDG.E R21, desc[UR6][R22.64] ;  /* 0x0000000616157981 */ /* 0x000ea2000c1e1900 */
[----:B0-----:R-:W0:Y:S01]  /*0370*/  MUFU.RCP R12, R3 ;  /* 0x00000003000c7308 */ /* 0x001e220000001000 */
[----:B------:R-:W-:Y:S01]  /*0380*/  IADD3 R9, P0, PT, R9, -0x8, RZ ;  /* 0xfffffff809097810 */ /* 0x000fe20007f1e0ff */
[----:B------:R-:W-:Y:S03]  /*0390*/  BSSY.RECONVERGENT B3, `(.L_x_89) ;  /* 0x000000f000037945 */ /* 0x000fe60003800200 */
[----:B------:R-:W-:-:S02]  /*03a0*/  IADD3.X R11, PT, PT, R11, -0x1, RZ, P0, !PT ;  /* 0xffffffff0b0b7810 */ /* 0x000fc400007fe4ff */
[----:B------:R-:W-:-:S04]  /*03b0*/  ISETP.NE.U32.AND P0, PT, R9, RZ, PT ;  /* 0x000000ff0900720c */ /* 0x000fc80003f05070 */
[----:B------:R-:W-:Y:S01]  /*03c0*/  ISETP.NE.AND.EX P0, PT, R11, RZ, PT, P0 ;  /* 0x000000ff0b00720c */ /* 0x000fe20003f05300 */
[----:B0-----:R-:W-:-:S04]  /*03d0*/  FFMA R25, -R3, R12, 1 ;  /* 0x3f80000003197423 */ /* 0x001fc8000000010c */
[----:B------:R-:W-:Y:S01]  /*03e0*/  FFMA R25, R12, R25, R12 ;  /* 0x000000190c197223 */ /* 0x000fe2000000000c */
[----:B--2---:R-:W-:-:S04]  /*03f0*/  FMUL R0, R0, R21 ;  /* 0x0000001500007220 */ /* 0x004fc80000400000 */
[----:B------:R-:W0:Y:S01]  /*0400*/  FCHK P1, R0, R3 ;  /* 0x0000000300007302 */ /* 0x000e220000020000 */
[----:B------:R-:W-:-:S04]  /*0410*/  FFMA R12, R0, R25, RZ ;  /* 0x00000019000c7223 */ /* 0x000fc800000000ff */
[----:B------:R-:W-:-:S04]  /*0420*/  FFMA R21, -R3, R12, R0 ;  /* 0x0000000c03157223 */ /* 0x000fc80000000100 */
[----:B------:R-:W-:Y:S01]  /*0430*/  FFMA R21, R25, R21, R12 ;  /* 0x0000001519157223 */ /* 0x000fe2000000000c */
[----:B0-----:R-:W-:Y:S06]  /*0440*/  @!P1 BRA `(.L_x_90) ;  /* 0x00000000000c9947 */ /* 0x001fec0003800000 */
[----:B------:R-:W-:-:S07]  /*0450*/  MOV R12, 0x470 ;  /* 0x00000470000c7802 */ /* 0x000fce0000000f00 */
[----:B------:R-:W-:Y:S05]  /*0460*/  CALL.REL.NOINC `($__internal_2_$__cuda_sm3x_div_rn_noftz_f32_slowpath) ;  /* 0x0000001c00a87944 */ /* 0x000fea0003c00000 */
[----:B------:R-:W-:-:S07]  /*0470*/  MOV R21, R0 ;  /* 0x0000000000157202 */ /* 0x000fce0000000f00 */
.L_x_90:
[----:B------:R-:W-:Y:S05]  /*0480*/  BSYNC.RECONVERGENT B3 ;  /* 0x0000000000037941 */ /* 0x000fea0003800200 */
.L_x_89:
[-C--:B------:R-:W-:Y:S02]  /*0490*/  IADD3 R32, P1, PT, R32, R18.reuse, RZ ;  /* 0x0000001220207210 */ /* 0x080fe40007f3e0ff */
[----:B------:R-:W-:-:S03]  /*04a0*/  IADD3 R22, P2, PT, R22, R18, RZ ;  /* 0x0000001216167210 */ /* 0x000fc60007f5e0ff */
[----:B------:R-:W-:Y:S01]  /*04b0*/  IMAD.X R33, R33, 0x1, R10, P1 ;  /* 0x0000000121217824 */ /* 0x000fe200008e060a */
[----:B------:R-:W-:-:S04]  /*04c0*/  IADD3.X R23, PT, PT, R23, R10, RZ, P2, !PT ;  /* 0x0000000a17177210 */ /* 0x000fc800017fe4ff */
[----:B------:R-:W2:Y:S04]  /*04d0*/  LDG.E R0, desc[UR6][R32.64] ;  /* 0x0000000620007981 */ /* 0x000ea8000c1e1900 */
[----:B------:R-:W2:Y:S01]  /*04e0*/  LDG.E R25, desc[UR6][R22.64] ;  /* 0x0000000616197981 */ /* 0x000ea2000c1e1900 */
[----:B------:R-:W0:Y:S01]  /*04f0*/  MUFU.RCP R12, R3 ;  /* 0x00000003000c7308 */ /* 0x000e220000001000 */
[----:B------:R-:W-:Y:S01]  /*0500*/  BSSY.RECONVERGENT B3, `(.L_x_91) ;  /* 0x000000e000037945 */ /* 0x000fe20003800200 */
[----:B------:R-:W-:Y:S01]  /*0510*/  FADD R20, R21, R20 ;  /* 0x0000001415147221 */ /* 0x000fe20000000000 */
[----:B0-----:R-:W-:Y:S01]  /*0520*/  FFMA R27, -R3, R12, 1 ;  /* 0x3f800000031b7423 */ /* 0x001fe2000000010c */
[----:B--2---:R-:W-:-:S03]  /*0530*/  FMUL R24, R0, R25 ;  /* 0x0000001900187220 */ /* 0x004fc60000400000 */
[----:B------:R-:W-:Y:S01]  /*0540*/  FFMA R0, R12, R27, R12 ;  /* 0x0000001b0c007223 */ /* 0x000fe2000000000c */
[----:B------:R-:W0:Y:S03]  /*0550*/  FCHK P1, R24, R3 ;  /* 0x0000000318007302 */ /* 0x000e260000020000 */
[----:B------:R-:W-:-:S04]  /*0560*/  FFMA R12, R0, R24, RZ ;  /* 0x00000018000c7223 */ /* 0x000fc800000000ff */
[----:B------:R-:W-:-:S04]  /*0570*/  FFMA R25, -R3, R12, R24 ;  /* 0x0000000c03197223 */ /* 0x000fc80000000118 */
[----:B------:R-:W-:Y:S01]  /*0580*/  FFMA R25, R0, R25, R12 ;  /* 0x0000001900197223 */ /* 0x000fe2000000000c */
[----:B0-----:R-:W-:Y:S06]  /*0590*/  @!P1 BRA `(.L_x_92) ;  /* 0x0000000000109947 */ /* 0x001fec0003800000 */
[----:B------:R-:W-:Y:S01]  /*05a0*/  IMAD.MOV.U32 R0, RZ, RZ, R24 ;  /* 0x000000ffff007224 */ /* 0x000fe200078e0018 */
[----:B------:R-:W-:-:S07]  /*05b0*/  MOV R12, 0x5d0 ;  /* 0x000005d0000c7802 */ /* 0x000fce0000000f00 */
[----:B------:R-:W-:Y:S05]  /*05c0*/  CALL.REL.NOINC `($__internal_2_$__cuda_sm3x_div_rn_noftz_f32_slowpath) ;  /* 0x0000001c00507944 */ /* 0x000fea0003c00000 */
[----:B------:R-:W-:-:S07]  /*05d0*/  MOV R25, R0 ;  /* 0x0000000000197202 */ /* 0x000fce0000000f00 */
.L_x_92:
[----:B------:R-:W-:Y:S05]  /*05e0*/  BSYNC.RECONVERGENT B3 ;  /* 0x0000000000037941 */ /* 0x000fea0003800200 */
.L_x_91:
        /* <DEDUP_REMOVED lines=21> */
.L_x_94:
[----:B------:R-:W-:Y:S05]  /*0740*/  BSYNC.RECONVERGENT B3 ;  /* 0x0000000000037941 */ /* 0x000fea0003800200 */
.L_x_93:
        /* <DEDUP_REMOVED lines=21> */
.L_x_96:
[----:B------:R-:W-:Y:S05]  /*08a0*/  BSYNC.RECONVERGENT B3 ;  /* 0x0000000000037941 */ /* 0x000fea0003800200 */
.L_x_95:
        /* <DEDUP_REMOVED lines=21> */
.L_x_98:
[----:B------:R-:W-:Y:S05]  /*0a00*/  BSYNC.RECONVERGENT B3 ;  /* 0x0000000000037941 */ /* 0x000fea0003800200 */
.L_x_97:
        /* <DEDUP_REMOVED lines=21> */
.L_x_100:
[----:B------:R-:W-:Y:S05]  /*0b60*/  BSYNC.RECONVERGENT B3 ;  /* 0x0000000000037941 */ /* 0x000fea0003800200 */
.L_x_99:
        /* <DEDUP_REMOVED lines=21> */
.L_x_102:
[----:B------:R-:W-:Y:S05]  /*0cc0*/  BSYNC.RECONVERGENT B3 ;  /* 0x0000000000037941 */ /* 0x000fea0003800200 */
.L_x_101:
        /* <DEDUP_REMOVED lines=17> */
[----:B------:R-:W-:Y:S01]  /*0de0*/  IMAD.MOV.U32 R0, RZ, RZ, R24 ;  /* 0x000000ffff007224 */ /* 0x000fe200078e0018 */
[----:B------:R-:W-:-:S07]  /*0df0*/  MOV R12, 0xe10 ;  /* 0x00000e10000c7802 */ /* 0x000fce0000000f00 */
[----:B------:R-:W-:Y:S05]  /*0e00*/  CALL.REL.NOINC `($__internal_2_$__cuda_sm3x_div_rn_noftz_f32_slowpath) ;  /* 0x0000001400407944 */ /* 0x000fea0003c00000 */
.L_x_104:
[----:B------:R-:W-:Y:S05]  /*0e10*/  BSYNC.RECONVERGENT B3 ;  /* 0x0000000000037941 */ /* 0x000fea0003800200 */
.L_x_103:
[----:B------:R-:W-:Y:S01]  /*0e20*/  LEA R5, P1, R8, R5, 0x5 ;  /* 0x0000000508057211 */ /* 0x000fe200078228ff */
[----:B------:R-:W-:-:S03]  /*0e30*/  FADD R20, R26, R0 ;  /* 0x000000001a147221 */ /* 0x000fc60000000000 */
[----:B------:R-:W-:Y:S01]  /*0e40*/  IADD3.X R2, PT, PT, R2, R13, RZ, P1, !PT ;  /* 0x0000000d02027210 */ /* 0x000fe20000ffe4ff */
[----:B------:R-:W-:Y:S08]  /*0e50*/  @P0 BRA `(.L_x_105) ;  /* 0xfffffff4002c0947 */ /* 0x000ff0000383ffff */
.L_x_88:
[----:B------:R-:W-:-:S04]  /*0e60*/  ISETP.NE.U32.AND P0, PT, R7, RZ, PT ;  /* 0x000000ff0700720c */ /* 0x000fc80003f05070 */
[----:B------:R-:W-:-:S13]  /*0e70*/  ISETP.NE.AND.EX P0, PT, RZ, RZ, PT, P0 ;  /* 0x000000ffff00720c */ /* 0x000fda0003f05300 */
[----:B------:R-:W-:Y:S05]  /*0e80*/  @!P0 BRA `(.L_x_87) ;  /* 0x0000001000f48947 */ /* 0x000fea0003800000 */
[----:B------:R-:W2:Y:S01]  /*0e90*/  LDC R2, c[0x0][0x390] ;  /* 0x0000e400ff027b82 */ /* 0x000ea20000000800 */
[----:B------:R-:W-:-:S04]  /*0ea0*/  ISETP.GE.U32.AND P0, PT, R7, 0x4, PT ;  /* 0x000000040700780c */ /* 0x000fc80003f06070 */
[----:B------:R-:W-:Y:S02]  /*0eb0*/  ISETP.GE.U32.AND.EX P0, PT, RZ, RZ, PT, P0 ;  /* 0x000000ffff00720c */ /* 0x000fe40003f06100 */
[----:B--2---:R-:W-:-:S11]  /*0ec0*/  LOP3.LUT R2, R2, 0x3, RZ, 0xc0, !PT ;  /* 0x0000000302027812 */ /* 0x004fd600078ec0ff */
[----:B------:R-:W-:Y:S05]  /*0ed0*/  @!P0 BRA `(.L_x_106) ;  /* 0x0000000400988947 */ /* 0x000fea0003800000 */
[----:B------:R-:W2:Y:S01]  /*0ee0*/  LDCU.64 UR10, c[0x0][0x398] ;  /* 0x00007300ff0a77ac */ /* 0x000ea20008000a00 */
[----:B------:R-:W-:Y:S02]  /*0ef0*/  HFMA2 R17, -RZ, RZ, 0, 0 ;  /* 0x00000000ff117431 */ /* 0x000fe400000001ff */
[----:B------:R-:W-:Y:S01]  /*0f00*/  IMAD.MOV.U32 R15, RZ, RZ, RZ ;  /* 0x000000ffff0f7224 */ /* 0x000fe200078e00ff */
[----:B------:R-:W3:Y:S01]  /*0f10*/  LDCU.64 UR4, c[0x0][0x380] ;  /* 0x00007000ff0477ac */ /* 0x000ee20008000a00 */
[----:B--2---:R-:W-:Y:S02]  /*0f20*/  IMAD R5, R4, UR10, RZ ;  /* 0x0000000a04057c24 */ /* 0x004fe4000f8e02ff */
[----:B------:R-:W-:-:S04]  /*0f30*/  IMAD.WIDE.U32 R12, R6, UR10, R16 ;  /* 0x0000000a060c7c25 */ /* 0x000fc8000f8e0010 */
[----:B------:R-:W-:Y:S01]  /*0f40*/  IMAD R5, R6, UR11, R5 ;  /* 0x0000000b06057c24 */ /* 0x000fe2000f8e0205 */
[----:B---3--:R-:W-:Y:S01]  /*0f50*/  LEA R10, P0, R12, UR4, 0x2 ;  /* 0x000000040c0a7c11 */ /* 0x008fe2000f8010ff */
[----:B------:R-:W-:-:S03]  /*0f60*/  IMAD.WIDE.U32 R18, R6, UR10, R14 ;  /* 0x0000000a06127c25 */ /* 0x000fc6000f8e000e */
[----:B------:R-:W-:Y:S02]  /*0f70*/  IADD3 R7, PT, PT, R13, R5, RZ ;  /* 0x000000050d077210 */ /* 0x000fe40007ffe0ff */
[----:B------:R-:W-:Y:S02]  /*0f80*/  LEA R8, P1, R18, UR4, 0x2 ;  /* 0x0000000412087c11 */ /* 0x000fe4000f8210ff */
[----:B------:R-:W-:Y:S02]  /*0f90*/  IADD3 R5, PT, PT, R5, R19, RZ ;  /* 0x0000001305057210 */ /* 0x000fe40007ffe0ff */
[----:B------:R-:W-:Y:S02]  /*0fa0*/  LEA.HI.X R11, R12, UR5, R7, 0x2, P0 ;  /* 0x000000050c0b7c11 */ /* 0x000fe400080f1407 */
[----:B------:R-:W-:-:S03]  /*0fb0*/  LEA.HI.X R9, R18, UR5, R5, 0x2, P1 ;  /* 0x0000000512097c11 */ /* 0x000fc600088f1405 */
[----:B-1----:R-:W2:Y:S04]  /*0fc0*/  LDG.E R0, desc[UR6][R10.64] ;  /* 0x000000060a007981 */ /* 0x002ea8000c1e1900 */
[----:B------:R-:W2:Y:S01]  /*0fd0*/  LDG.E R5, desc[UR6][R8.64] ;  /* 0x0000000608057981 */ /* 0x000ea2000c1e1900 */
[----:B0-----:R-:W0:Y:S01]  /*0fe0*/  MUFU.RCP R12, R3 ;  /* 0x00000003000c7308 */ /* 0x001e220000001000 */
[----:B------:R-:W-:Y:S01]  /*0ff0*/  BSSY.RECONVERGENT B3, `(.L_x_107) ;  /* 0x000000d000037945 */ /* 0x000fe20003800200 */
[----:B0-----:R-:W-:Y:S01]  /*1000*/  FFMA R7, -R3, R12, 1 ;  /* 0x3f80000003077423 */ /* 0x001fe2000000010c */
[----:B--2---:R-:W-:-:S03]  /*1010*/  FMUL R18, R0, R5 ;  /* 0x0000000500127220 */ /* 0x004fc60000400000 */
[----:B------:R-:W-:Y:S02]  /*1020*/  FFMA R0, R12, R7, R12 ;  /* 0x000000070c007223 */ /* 0x000fe4000000000c */
[----:B------:R-:W0:Y:S02]  /*1030*/  FCHK P0, R18, R3 ;  /* 0x0000000312007302 */ /* 0x000e240000000000 */
        /* <DEDUP_REMOVED lines=8> */
.L_x_108:
[----:B------:R-:W-:Y:S05]  /*10c0*/  BSYNC.RECONVERGENT B3 ;  /* 0x0000000000037941 */ /* 0x000fea0003800200 */
.L_x_107:
[----:B------:R-:W0:Y:S02]  /*10d0*/  LDC.64 R18, c[0x0][0x398] ;  /* 0x0000e600ff127b82 */ /* 0x000e240000000a00 */
[C---:B0-----:R-:W-:Y:S02]  /*10e0*/  SHF.L.U32 R7, R18.reuse, 0x2, RZ ;  /* 0x0000000212077819 */ /* 0x041fe400000006ff */
[----:B------:R-:W-:Y:S02]  /*10f0*/  SHF.L.U64.HI R5, R18, 0x2, R19 ;  /* 0x0000000212057819 */ /* 0x000fe40000010213 */
[C---:B------:R-:W-:Y:S02]  /*1100*/  IADD3 R18, P0, PT, R7.reuse, R10, RZ ;  /* 0x0000000a07127210 */ /* 0x040fe40007f1e0ff */
[----:B------:R-:W-:-:S03]  /*1110*/  IADD3 R10, P1, PT, R7, R8, RZ ;  /* 0x00000008070a7210 */ /* 0x000fc60007f3e0ff */
[C---:B------:R-:W-:Y:S01]  /*1120*/  IMAD.X R19, R5.reuse, 0x1, R11, P0 ;  /* 0x0000000105137824 */ /* 0x040fe200000e060b */
[----:B------:R-:W-:-:S04]  /*1130*/  IADD3.X R11, PT, PT, R5, R9, RZ, P1, !PT ;  /* 0x00000009050b7210 */ /* 0x000fc80000ffe4ff */
[----:B------:R-:W2:Y:S04]  /*1140*/  LDG.E R0, desc[UR6][R18.64] ;  /* 0x0000000612007981 */ /* 0x000ea8000c1e1900 */
[----:B------:R-:W2:Y:S01]  /*1150*/  LDG.E R9, desc[UR6][R10.64] ;  /* 0x000000060a097981 */ /* 0x000ea2000c1e1900 */
[----:B------:R-:W0:Y:S01]  /*1160*/  MUFU.RCP R8, R3 ;  /* 0x0000000300087308 */ /* 0x000e220000001000 */
[----:B------:R-:W-:Y:S01]  /*1170*/  BSSY.RECONVERGENT B3, `(.L_x_109) ;  /* 0x000000e000037945 */ /* 0x000fe20003800200 */
[----:B0-----:R-:W-:Y:S01]  /*1180*/  FFMA R21, -R3, R8, 1 ;  /* 0x3f80000003157423 */ /* 0x001fe20000000108 */
[----:B--2---:R-:W-:-:S03]  /*1190*/  FMUL R22, R0, R9 ;  /* 0x0000000900167220 */ /* 0x004fc60000400000 */
[----:B------:R-:W-:Y:S01]  /*11a0*/  FFMA R0, R8, R21, R8 ;  /* 0x0000001508007223 */ /* 0x000fe20000000008 */
[----:B------:R-:W-:Y:S01]  /*11b0*/  FADD R8, R20, R13 ;  /* 0x0000000d14087221 */ /* 0x000fe20000000000 */
[----:B------:R-:W0:Y:S02]  /*11c0*/  FCHK P0, R22, R3 ;  /* 0x0000000316007302 */ /* 0x000e240000000000 */
[----:B------:R-:W-:-:S04]  /*11d0*/  FFMA R9, R0, R22, RZ ;  /* 0x0000001600097223 */ /* 0x000fc800000000ff */
[----:B------:R-:W-:-:S04]  /*11e0*/  FFMA R12, -R3, R9, R22 ;  /* 0x00000009030c7223 */ /* 0x000fc80000000116 */
[----:B------:R-:W-:Y:S01]  /*11f0*/  FFMA R9, R0, R12, R9 ;  /* 0x0000000c00097223 */ /* 0x000fe20000000009 */
[----:B0-----:R-:W-:Y:S06]  /*1200*/  @!P0 BRA `(.L_x_110) ;  /* 0x0000000000108947 */ /* 0x001fec0003800000 */
[----:B------:R-:W-:Y:S02]  /*1210*/  MOV R0, R22 ;  /* 0x0000001600007202 */ /* 0x000fe40000000f00 */
[----:B------:R-:W-:-:S07]  /*1220*/  MOV R12, 0x1240 ;  /* 0x00001240000c7802 */ /* 0x000fce0000000f00 */
[----:B------:R-:W-:Y:S05]  /*1230*/  CALL.REL.NOINC `($__internal_2_$__cuda_sm3x_div_rn_noftz_f32_slowpath) ;  /* 0x0000001000347944 */ /* 0x000fea0003c00000 */
[----:B------:R-:W-:-:S07]  /*1240*/  IMAD.MOV.U32 R9, RZ, RZ, R0 ;  /* 0x000000ffff097224 */ /* 0x000fce00078e0000 */
.L_x_110:
[----:B------:R-:W-:Y:S05]  /*1250*/  BSYNC.RECONVERGENT B3 ;  /* 0x0000000000037941 */ /* 0x000fea0003800200 */
.L_x_109:
[-C--:B------:R-:W-:Y:S02]  /*1260*/  IADD3 R18, P0, PT, R18, R7.reuse, RZ ;  /* 0x0000000712127210 */ /* 0x080fe40007f1e0ff */
[----:B------:R-:W-:Y:S02]  /*1270*/  IADD3 R10, P1, PT, R10, R7, RZ ;  /* 0x000000070a0a7210 */ /* 0x000fe40007f3e0ff */
[-C--:B------:R-:W-:Y:S02]  /*1280*/  IADD3.X R19, PT, PT, R19, R5.reuse, RZ, P0, !PT ;  /* 0x0000000513137210 */ /* 0x080fe400007fe4ff */
[----:B------:R-:W-:-:S03]  /*1290*/  IADD3.X R11, PT, PT, R11, R5, RZ, P1, !PT ;  /* 0x000000050b0b7210 */ /* 0x000fc60000ffe4ff */
        /* <DEDUP_REMOVED lines=17> */
.L_x_112:
[----:B------:R-:W-:Y:S05]  /*13b0*/  BSYNC.RECONVERGENT B3 ;  /* 0x0000000000037941 */ /* 0x000fea0003800200 */
.L_x_111:
[-C--:B------:R-:W-:Y:S02]  /*13c0*/  IADD3 R10, P1, PT, R10, R7.reuse, RZ ;  /* 0x000000070a0a7210 */ /* 0x080fe40007f3e0ff */
[----:B------:R-:W-:-:S03]  /*13d0*/  IADD3 R12, P0, PT, R18, R7, RZ ;  /* 0x00000007120c7210 */ /* 0x000fc60007f1e0ff */
[----:B------:R-:W-:Y:S01]  /*13e0*/  IMAD.X R11, R11, 0x1, R5, P1 ;  /* 0x000000010b0b7824 */ /* 0x000fe200008e0605 */
[----:B------:R-:W-:-:S05]  /*13f0*/  IADD3.X R13, PT, PT, R19, R5, RZ, P0, !PT ;  /* 0x00000005130d7210 */ /* 0x000fca00007fe4ff */
        /* <DEDUP_REMOVED lines=13> */
[----:B------:R-:W-:Y:S02]  /*14d0*/  MOV R0, R20 ;  /* 0x0000001400007202 */ /* 0x000fe40000000f00 */
[----:B------:R-:W-:-:S07]  /*14e0*/  MOV R12, 0x1500 ;  /* 0x00001500000c7802 */ /* 0x000fce0000000f00 */
[----:B------:R-:W-:Y:S05]  /*14f0*/  CALL.REL.NOINC `($__internal_2_$__cuda_sm3x_div_rn_noftz_f32_slowpath) ;  /* 0x0000000c00847944 */ /* 0x000fea0003c00000 */
.L_x_114:
[----:B------:R-:W-:Y:S05]  /*1500*/  BSYNC.RECONVERGENT B3 ;  /* 0x0000000000037941 */ /* 0x000fea0003800200 */
.L_x_113:
[----:B------:R-:W-:Y:S01]  /*1510*/  IADD3 R6, P0, PT, R6, 0x4, RZ ;  /* 0x0000000406067810 */ /* 0x000fe20007f1e0ff */
[----:B------:R-:W-:-:S03]  /*1520*/  FADD R20, R8, R0 ;  /* 0x0000000008147221 */ /* 0x000fc60000000000 */
[----:B------:R-:W-:-:S09]  /*1530*/  IADD3.X R4, PT, PT, RZ, R4, RZ, P0, !PT ;  /* 0x00000004ff047210 */ /* 0x000fd200007fe4ff */
.L_x_106:
[----:B------:R-:W-:-:S04]  /*1540*/  ISETP.NE.U32.AND P0, PT, R2, RZ, PT ;  /* 0x000000ff0200720c */ /* 0x000fc80003f05070 */
[----:B------:R-:W-:-:S13]  /*1550*/  ISETP.NE.AND.EX P0, PT, RZ, RZ, PT, P0 ;  /* 0x000000ffff00720c */ /* 0x000fda0003f05300 */
[----:B------:R-:W-:Y:S05]  /*1560*/  @!P0 BRA `(.L_x_87) ;  /* 0x0000000c003c8947 */ /* 0x000fea0003800000 */
[----:B------:R-:W-:-:S04]  /*1570*/  ISETP.NE.U32.AND P0, PT, R2, 0x1, PT ;  /* 0x000000010200780c */ /* 0x000fc80003f05070 */
[----:B------:R-:W-:-:S13]  /*1580*/  ISETP.NE.AND.EX P0, PT, RZ, RZ, PT, P0 ;  /* 0x000000ffff00720c */ /* 0x000fda0003f05300 */
[----:B------:R-:W-:Y:S05]  /*1590*/  @!P0 BRA `(.L_x_115) ;  /* 0x0000000000f08947 */ /* 0x000fea0003800000 */
[----:B------:R-:W2:Y:S01]  /*15a0*/  LDCU.64 UR4, c[0x0][0x398] ;  /* 0x00007300ff0477ac */ /* 0x000ea20008000a00 */
[----:B------:R-:W-:Y:S02]  /*15b0*/  HFMA2 R9, -RZ, RZ, 0, 0 ;  /* 0x00000000ff097431 */ /* 0x000fe400000001ff */
[----:B------:R-:W-:Y:S01]  /*15c0*/  IMAD.MOV.U32 R8, RZ, RZ, R16 ;  /* 0x000000ffff087224 */ /* 0x000fe200078e0010 */
[----:B------:R-:W-:Y:S01]  /*15d0*/  MOV R10, R14 ;  /* 0x0000000e000a7202 */ /* 0x000fe20000000f00 */
[----:B------:R-:W3:Y:S01]  /*15e0*/  LDCU.64 UR10, c[0x0][0x380] ;  /* 0x00007000ff0a77ac */ /* 0x000ee20008000a00 */
[----:B------:R-:W-:Y:S02]  /*15f0*/  IMAD.MOV.U32 R11, RZ, RZ, RZ ;  /* 0x000000ffff0b7224 */ /* 0x000fe400078e00ff */
[----:B--2---:R-:W-:Y:S02]  /*1600*/  IMAD R5, R4, UR4, RZ ;  /* 0x0000000404057c24 */ /* 0x004fe4000f8e02ff */
[----:B------:R-:W-:-:S04]  /*1610*/  IMAD.WIDE.U32 R12, R6, UR4, R8 ;  /* 0x00000004060c7c25 */ /* 0x000fc8000f8e0008 */
[C---:B------:R-:W-:Y:S02]  /*1620*/  IMAD R5, R6.reuse, UR5, R5 ;  /* 0x0000000506057c24 */ /* 0x040fe4000f8e0205 */
[----:B------:R-:W-:Y:S01]  /*1630*/  IMAD.WIDE.U32 R18, R6, UR4, R10 ;  /* 0x0000000406127c25 */ /* 0x000fe2000f8e000a */
[----:B---3--:R-:W-:Y:S02]  /*1640*/  LEA R10, P0, R12, UR10, 0x2 ;  /* 0x0000000a0c0a7c11 */ /* 0x008fe4000f8010ff */
[----:B------:R-:W-:Y:S02]  /*1650*/  IADD3 R7, PT, PT, R13, R5, RZ ;  /* 0x000000050d077210 */ /* 0x000fe40007ffe0ff */
[----:B------:R-:W-:Y:S02]  /*1660*/  LEA R8, P1, R18, UR10, 0x2 ;  /* 0x0000000a12087c11 */ /* 0x000fe4000f8210ff */
[----:B------:R-:W-:Y:S02]  /*1670*/  IADD3 R5, PT, PT, R5, R19, RZ ;  /* 0x0000001305057210 */ /* 0x000fe40007ffe0ff */
[----:B------:R-:W-:-:S02]  /*1680*/  LEA.HI.X R11, R12, UR11, R7, 0x2, P0 ;  /* 0x0000000b0c0b7c11 */ /* 0x000fc400080f1407 */
        /* <DEDUP_REMOVED lines=17> */
.L_x_117:
[----:B------:R-:W-:Y:S05]  /*17a0*/  BSYNC.RECONVERGENT B3 ;  /* 0x0000000000037941 */ /* 0x000fea0003800200 */
.L_x_116:
[----:B------:R-:W0:Y:S02]  /*17b0*/  LDCU.64 UR4, c[0x0][0x398] ;  /* 0x00007300ff0477ac */ /* 0x000e240008000a00 */
[----:B0-----:R-:W-:Y:S02]  /*17c0*/  USHF.L.U32 UR8, UR4, 0x2, URZ ;  /* 0x0000000204087899 */ /* 0x001fe400080006ff */
[----:B------:R-:W-:-:S04]  /*17d0*/  USHF.L.U64.HI UR5, UR4, 0x2, UR5 ;  /* 0x0000000204057899 */ /* 0x000fc80008010205 */
[----:B------:R-:W-:Y:S02]  /*17e0*/  IADD3 R8, P1, PT, R8, UR8, RZ ;  /* 0x0000000808087c10 */ /* 0x000fe4000ff3e0ff */
[----:B------:R-:W-:Y:S02]  /*17f0*/  IADD3 R10, P0, PT, R10, UR8, RZ ;  /* 0x000000080a0a7c10 */ /* 0x000fe4000ff1e0ff */
[----:B------:R-:W-:Y:S02]  /*1800*/  IADD3.X R9, PT, PT, R9, UR5, RZ, P1, !PT ;  /* 0x0000000509097c10 */ /* 0x000fe40008ffe4ff */
[----:B------:R-:W-:-:S04]  /*1810*/  IADD3.X R11, PT, PT, R11, UR5, RZ, P0, !PT ;  /* 0x000000050b0b7c10 */ /* 0x000fc800087fe4ff */
[----:B------:R-:W2:Y:S04]  /*1820*/  LDG.E R9, desc[UR6][R8.64] ;  /* 0x0000000608097981 */ /* 0x000ea8000c1e1900 */
[----:B------:R-:W2:Y:S01]  /*1830*/  LDG.E R10, desc[UR6][R10.64] ;  /* 0x000000060a0a7981 */ /* 0x000ea2000c1e1900 */
[----:B------:R-:W0:Y:S01]  /*1840*/  MUFU.RCP R0, R3 ;  /* 0x0000000300007308 */ /* 0x000e220000001000 */
[----:B------:R-:W-:Y:S01]  /*1850*/  BSSY.RECONVERGENT B3, `(.L_x_118) ;  /* 0x000000d000037945 */ /* 0x000fe20003800200 */
[----:B0-----:R-:W-:-:S04]  /*1860*/  FFMA R7, -R3, R0, 1 ;  /* 0x3f80000003077423 */ /* 0x001fc80000000100 */
[----:B------:R-:W-:Y:S01]  /*1870*/  FFMA R0, R0, R7, R0 ;  /* 0x0000000700007223 */ /* 0x000fe20000000000 */
[----:B------:R-:W-:Y:S01]  /*1880*/  FADD R20, R20, R5 ;  /* 0x0000000514147221 */ /* 0x000fe20000000000 */
        /* <DEDUP_REMOVED lines=9> */
.L_x_119:
[----:B------:R-:W-:Y:S05]  /*1920*/  BSYNC.RECONVERGENT B3 ;  /* 0x0000000000037941 */ /* 0x000fea0003800200 */
.L_x_118:
[----:B------:R-:W-:Y:S01]  /*1930*/  IADD3 R6, P0, PT, R6, 0x2, RZ ;  /* 0x0000000206067810 */ /* 0x000fe20007f1e0ff */
[----:B------:R-:W-:-:S04]  /*1940*/  FADD R20, R20, R0 ;  /* 0x0000000014147221 */ /* 0x000fc80000000000 */
[----:B------:R-:W-:-:S08]  /*1950*/  IMAD.X R4, RZ, RZ, R4, P0 ;  /* 0x000000ffff047224 */ /* 0x000fd000000e0604 */
.L_x_115:
[----:B------:R-:W2:Y:S02]  /*1960*/  LDCU UR4, c[0x0][0x390] ;  /* 0x00007200ff0477ac */ /* 0x000ea40008000800 */
[----:B--2---:R-:W-:-:S04]  /*1970*/  ULOP3.LUT UR4, UR4, 0x1, URZ, 0xc0, !UPT ;  /* 0x0000000104047892 */ /* 0x004fc8000f8ec0ff */
[----:B------:R-:W-:-:S04]  /*1980*/  UISETP.NE.U32.AND UP0, UPT, UR4, 0x1, UPT ;  /* 0x000000010400788c */ /* 0x000fc8000bf05070 */
[----:B------:R-:W-:-:S09]  /*1990*/  UISETP.NE.U32.AND.EX UP0, UPT, URZ, URZ, UPT, UP0 ;  /* 0x000000ffff00728c */ /* 0x000fd2000bf05100 */
[----:B------:R-:W-:Y:S05]  /*19a0*/  BRA.U UP0, `(.L_x_87) ;  /* 0x00000009002c7547 */ /* 0x000fea000b800000 */
[----:B------:R-:W2:Y:S01]  /*19b0*/  LDCU.64 UR4, c[0x0][0x398] ;  /* 0x00007300ff0477ac */ /* 0x000ea20008000a00 */
[----:B------:R-:W-:Y:S01]  /*19c0*/  HFMA2 R9, -RZ, RZ, 0, 0 ;  /* 0x00000000ff097431 */ /* 0x000fe200000001ff */
[----:B------:R-:W-:Y:S01]  /*19d0*/  MOV R8, R16 ;  /* 0x0000001000087202 */ /* 0x000fe20000000f00 */
[----:B------:R-:W-:Y:S01]  /*19e0*/  IMAD.MOV.U32 R10, RZ, RZ, R14 ;  /* 0x000000ffff0a7224 */ /* 0x000fe200078e000e */
[----:B------:R-:W3:Y:S01]  /*19f0*/  LDCU.64 UR10, c[0x0][0x380] ;  /* 0x00007000ff0a77ac */ /* 0x000ee20008000a00 */
[----:B------:R-:W-:Y:S01]  /*1a00*/  MOV R11, RZ ;  /* 0x000000ff000b7202 */ /* 0x000fe20000000f00 */
[----:B--2---:R-:W-:Y:S02]  /*1a10*/  IMAD R7, R4, UR4, RZ ;  /* 0x0000000404077c24 */ /* 0x004fe4000f8e02ff */
[----:B------:R-:W-:-:S04]  /*1a20*/  IMAD.WIDE.U32 R4, R6, UR4, R8 ;  /* 0x0000000406047c25 */ /* 0x000fc8000f8e0008 */
[----:B------:R-:W-:-:S04]  /*1a30*/  IMAD.WIDE.U32 R8, R6, UR4, R10 ;  /* 0x0000000406087c25 */ /* 0x000fc8000f8e000a */
[----:B------:R-:W-:Y:S01]  /*1a40*/  IMAD R11, R6, UR5, R7 ;  /* 0x00000005060b7c24 */ /* 0x000fe2000f8e0207 */
[----:B---3--:R-:W-:Y:S02]  /*1a50*/  LEA R10, P1, R8, UR10, 0x2 ;  /* 0x0000000a080a7c11 */ /* 0x008fe4000f8210ff */
[----:B------:R-:W-:Y:S02]  /*1a60*/  LEA R6, P0, R4, UR10, 0x2 ;  /* 0x0000000a04067c11 */ /* 0x000fe4000f8010ff */
[----:B------:R-:W-:Y:S01]  /*1a70*/  IADD3 R7, PT, PT, R5, R11, RZ ;  /* 0x0000000b05077210 */ /* 0x000fe20007ffe0ff */
[----:B------:R-:W-:-:S03]  /*1a80*/  IMAD.IADD R5, R11, 0x1, R9 ;  /* 0x000000010b057824 */ /* 0x000fc600078e0209 */
[----:B------:R-:W-:Y:S02]  /*1a90*/  LEA.HI.X R7, R4, UR11, R7, 0x2, P0 ;  /* 0x0000000b04077c11 */ /* 0x000fe400080f1407 */
[----:B------:R-:W-:-:S03]  /*1aa0*/  LEA.HI.X R11, R8, UR11, R5, 0x2, P1 ;  /* 0x0000000b080b7c11 */ /* 0x000fc600088f1405 */
[----:B-1----:R-:W2:Y:S04]  /*1ab0*/  LDG.E R6, desc[UR6][R6.64] ;  /* 0x0000000606067981 */ /* 0x002ea8000c1e1900 */
[----:B------:R-:W2:Y:S01]  /*1ac0*/  LDG.E R11, desc[UR6][R10.64] ;  /* 0x000000060a0b7981 */ /* 0x000ea2000c1e1900 */
[----:B0-----:R-:W0:Y:S01]  /*1ad0*/  MUFU.RCP R0, R3 ;  /* 0x0000000300007308 */ /* 0x001e220000001000 */
[----:B------:R-:W-:Y:S01]  /*1ae0*/  BSSY.RECONVERGENT B3, `(.L_x_120) ;  /* 0x000000c000037945 */ /* 0x000fe20003800200 */
        /* <DEDUP_REMOVED lines=11> */
.L_x_121:
[----:B------:R-:W-:Y:S05]  /*1ba0*/  BSYNC.RECONVERGENT B3 ;  /* 0x0000000000037941 */ /* 0x000fea0003800200 */
.L_x_120:
[----:B------:R-:W-:Y:S01]  /*1bb0*/  FADD R20, R20, R0 ;  /* 0x0000000014147221 */ /* 0x000fe20000000000 */
[----:B------:R-:W-:Y:S06]  /*1bc0*/  BRA `(.L_x_87) ;  /* 0x0000000400a47947 */ /* 0x000fec0003800000 */
.L_x_86:
[----:B------:R-:W0:Y:S02]  /*1bd0*/  LDCU.64 UR4, c[0x0][0x390] ;  /* 0x00007200ff0477ac */ /* 0x000e240008000a00 */
[----:B0-----:R-:W-:-:S04]  /*1be0*/  UISETP.NE.U32.AND UP0, UPT, UR4, URZ, UPT ;  /* 0x000000ff0400728c */ /* 0x001fc8000bf05070 */
[----:B------:R-:W-:-:S09]  /*1bf0*/  UISETP.NE.AND.EX UP0, UPT, UR5, URZ, UPT, UP0 ;  /* 0x000000ff0500728c */ /* 0x000fd2000bf05300 */
[----:B------:R-:W-:Y:S05]  /*1c00*/  BRA.U !UP0, `(.L_x_87) ;  /* 0x0000000508947547 */ /* 0x000fea000b800000 */
[----:B------:R-:W0:Y:S01]  /*1c10*/  LDCU.64 UR4, c[0x0][0x390] ;  /* 0x00007200ff0477ac */ /* 0x000e220008000a00 */
[----:B------:R-:W-:Y:S01]  /*1c20*/  HFMA2 R20, -RZ, RZ, 0, 0 ;  /* 0x00000000ff147431 */ /* 0x000fe200000001ff */
[----:B------:R-:W-:Y:S01]  /*1c30*/  SHF.L.U64.HI R9, R8, 0x2, R9 ;  /* 0x0000000208097819 */ /* 0x000fe20000010209 */
[----:B------:R-:W2:Y:S01]  /*1c40*/  LDCU.64 UR10, c[0x0][0x380] ;  /* 0x00007000ff0a77ac */ /* 0x000ea20008000a00 */
[----:B0-----:R-:W0:Y:S01]  /*1c50*/  I2F.U64 R3, UR4 ;  /* 0x0000000400037d12 */ /* 0x001e220008301000 */
[----:B--2---:R-:W-:-:S04]  /*1c60*/  LEA R5, P0, R16, UR10, 0x2 ;  /* 0x0000000a10057c11 */ /* 0x004fc8000f8010ff */
[----:B------:R-:W-:-:S09]  /*1c70*/  LEA.HI.X R6, R16, UR11, RZ, 0x2, P0 ;  /* 0x0000000b10067c11 */ /* 0x000fd200080f14ff */
.L_x_126:
[----:B------:R-:W-:Y:S01]  /*1c80*/  IMAD.MOV.U32 R10, RZ, RZ, R5 ;  /* 0x000000ffff0a7224 */ /* 0x000fe200078e0005 */
[----:B------:R-:W-:-:S05]  /*1c90*/  MOV R11, R6 ;  /* 0x00000006000b7202 */ /* 0x000fca0000000f00 */
[----:B-1----:R-:W2:Y:S01]  /*1ca0*/  LDG.E R7, desc[UR6][R10.64] ;  /* 0x000000060a077981 */ /* 0x002ea2000c1e1900 */
[----:B0-----:R-:W0:Y:S01]  /*1cb0*/  MUFU.RCP R0, R3 ;  /* 0x0000000300007308 */ /* 0x001e220000001000 */
[----:B------:R-:W-:Y:S01]  /*1cc0*/  BSSY.RECONVERGENT B1, `(.L_x_122) ;  /* 0x0000047000017945 */ /* 0x000fe20003800200 */
[----:B------:R-:W-:Y:S01]  /*1cd0*/  MOV R12, 0x3f800000 ;  /* 0x3f800000000c7802 */ /* 0x000fe20000000f00 */
[----:B0-----:R-:W-:-:S04]  /*1ce0*/  FFMA R13, -R3, R0, 1 ;  /* 0x3f800000030d7423 */ /* 0x001fc80000000100 */
[----:B------:R-:W-:Y:S01]  /*1cf0*/  FFMA R0, R0, R13, R0 ;  /* 0x0000000d00007223 */ /* 0x000fe20000000000 */
[----:B--2---:R-:W-:-:S13]  /*1d00*/  FSETP.NEU.AND P0, PT, R7, 1, PT ;  /* 0x3f8000000700780b */ /* 0x004fda0003f0d000 */
[----:B------:R-:W-:Y:S05]  /*1d10*/  @!P0 BRA `(.L_x_123) ;  /* 0x0000000400048947 */ /* 0x000fea0003800000 */
[----:B------:R-:W-:-:S13]  /*1d20*/  FSETP.NAN.AND P0, PT, |R7|, |R7|, PT ;  /* 0x400000070700720b */ /* 0x000fda0003f08200 */
[----:B------:R-:W-:Y:S01]  /*1d30*/  @P0 FADD R12, R7, 2 ;  /* 0x40000000070c0421 */ /* 0x000fe20000000000 */
[----:B------:R-:W-:Y:S06]  /*1d40*/  @P0 BRA `(.L_x_123) ;  /* 0x0000000000f80947 */ /* 0x000fec0003800000 */
[C---:B------:R-:W-:Y:S01]  /*1d50*/  FMUL R10, |R7|.reuse, 16777216 ;  /* 0x4b800000070a7820 */ /* 0x040fe20000400200 */
[----:B------:R-:W-:Y:S02]  /*1d60*/  FSETP.GEU.AND P0, PT, |R7|, 1.175494350822287508e-38, PT ;  /* 0x008000000700780b */ /* 0x000fe40003f0e200 */
[----:B------:R-:W-:Y:S02]  /*1d70*/  MOV R22, 0x3a2c32e4 ;  /* 0x3a2c32e400167802 */ /* 0x000fe40000000f00 */
[----:B------:R-:W-:-:S05]  /*1d80*/  FSEL R10, R10, |R7|, !P0 ;  /* 0x400000070a0a7208 */ /* 0x000fca0004000000 */
[----:B------:R-:W-:-:S05]  /*1d90*/  VIADD R11, R10, 0xc0cafb0d ;  /* 0xc0cafb0d0a0b7836 */ /* 0x000fca0000000000 */
[----:B------:R-:W-:-:S04]  /*1da0*/  LOP3.LUT R11, R11, 0xff800000, RZ, 0xc0, !PT ;  /* 0xff8000000b0b7812 */ /* 0x000fc800078ec0ff */
[-C--:B------:R-:W-:Y:S02]  /*1db0*/  IADD3 R10, PT, PT, R10, -R11.reuse, RZ ;  /* 0x8000000b0a0a7210 */ /* 0x080fe40007ffe0ff */
[----:B------:R-:W-:-:S03]  /*1dc0*/  I2FP.F32.S32 R11, R11 ;  /* 0x0000000b000b7245 */ /* 0x000fc60000201400 */
[C---:B------:R-:W-:Y:S01]  /*1dd0*/  FADD R13, R10.reuse, 1 ;  /* 0x3f8000000a0d7421 */ /* 0x040fe20000000000 */
[----:B------:R-:W-:Y:S01]  /*1de0*/  FADD R12, R10, -1 ;  /* 0xbf8000000a0c7421 */ /* 0x000fe20000000000 */
[----:B------:R-:W-:Y:S02]  /*1df0*/  FSEL R10, RZ, -24, P0 ;  /* 0xc1c00000ff0a7808 */ /* 0x000fe40000000000 */
[----:B------:R-:W-:Y:S01]  /*1e00*/  FSETP.NEU.AND P0, PT, |R7|, +INF , PT ;  /* 0x7f8000000700780b */ /* 0x000fe20003f0d200 */
[----:B------:R-:W-:Y:S01]  /*1e10*/  FADD R18, R12, R12 ;  /* 0x0000000c0c127221 */ /* 0x000fe20000000000 */
[----:B------:R-:W0:Y:S01]  /*1e20*/  MUFU.RCP R13, R13 ;  /* 0x0000000d000d7308 */ /* 0x000e220000001000 */
[----:B------:R-:W-:Y:S01]  /*1e30*/  FFMA R11, R11, 1.1920928955078125e-07, R10 ;  /* 0x340000000b0b7823 */ /* 0x000fe2000000000a */
[----:B------:R-:W-:-:S13]  /*1e40*/  FSETP.NEU.AND P0, PT, R7, RZ, P0 ;  /* 0x000000ff0700720b */ /* 0x000fda000070d000 */
[----:B------:R-:W-:Y:S01]  /*1e50*/  @!P0 FADD R7, R7, R7 ;  /* 0x0000000707078221 */ /* 0x000fe20000000000 */
[----:B0-----:R-:W-:-:S04]  /*1e60*/  FMUL R18, R13, R18 ;  /* 0x000000120d127220 */ /* 0x001fc80000400000 */
[----:B------:R-:W-:Y:S01]  /*1e70*/  FADD R21, R12, -R18 ;  /* 0x800000120c157221 */ /* 0x000fe20000000000 */
[C---:B------:R-:W-:Y:S01]  /*1e80*/  FMUL R19, R18.reuse, R18 ;  /* 0x0000001212137220 */ /* 0x040fe20000400000 */
[----:B------:R-:W-:Y:S02]  /*1e90*/  FFMA R10, R18, 1.4426950216293334961, R11 ;  /* 0x3fb8aa3b120a7823 */ /* 0x000fe4000000000b */
[----:B------:R-:W-:Y:S01]  /*1ea0*/  FADD R21, R21, R21 ;  /* 0x0000001515157221 */ /* 0x000fe20000000000 */
[----:B------:R-:W-:Y:S01]  /*1eb0*/  FFMA R22, R19, R22, 0.0032181653659790754318 ;  /* 0x3b52e7db13167423 */ /* 0x000fe20000000016 */
        /* <DEDUP_REMOVED lines=11> */
[----:B------:R-:W-:-:S04]  /*1f70*/  FFMA R19, R18, R19, R12 ;  /* 0x0000001312137223 */ /* 0x000fc8000000000c */
[----:B------:R-:W-:-:S04]  /*1f80*/  FADD R11, R10, R19 ;  /* 0x000000130a0b7221 */ /* 0x000fc80000000000 */
[----:B------:R-:W-:Y:S01]  /*1f90*/  FMUL R12, R11, 2 ;  /* 0x400000000b0c7820 */ /* 0x000fe20000400000 */
[----:B------:R-:W-:-:S03]  /*1fa0*/  FADD R10, -R10, R11 ;  /* 0x0000000b0a0a7221 */ /* 0x000fc60000000100 */
[----:B------:R-:W0:Y:S01]  /*1fb0*/  FRND R13, R12 ;  /* 0x0000000c000d7307 */ /* 0x000e220000201000 */
[----:B------:R-:W-:Y:S01]  /*1fc0*/  FADD R10, R19, -R10 ;  /* 0x8000000a130a7221 */ /* 0x000fe20000000000 */
[----:B------:R-:W-:Y:S01]  /*1fd0*/  FFMA R11, R11, 2, -R12 ;  /* 0x400000000b0b7823 */ /* 0x000fe2000000080c */
[----:B------:R-:W-:Y:S01]  /*1fe0*/  IMAD.MOV.U32 R19, RZ, RZ, 0x391fcb8e ;  /* 0x391fcb8eff137424 */ /* 0x000fe200078e00ff */
[----:B------:R-:W-:Y:S02]  /*1ff0*/  FSETP.GT.AND P2, PT, |R12|, 152, PT ;  /* 0x431800000c00780b */ /* 0x000fe40003f44200 */
        /* <DEDUP_REMOVED lines=19> */
.L_x_123:
[----:B------:R-:W-:Y:S05]  /*2130*/  BSYNC.RECONVERGENT B1 ;  /* 0x0000000000017941 */ /* 0x000fea0003800200 */
.L_x_122:
[----:B------:R-:W0:Y:S01]  /*2140*/  FCHK P0, R12, R3 ;  /* 0x000000030c007302 */ /* 0x000e220000000000 */
[----:B------:R-:W-:Y:S01]  /*2150*/  FFMA R7, R0, R12, RZ ;  /* 0x0000000c00077223 */ /* 0x000fe200000000ff */
[----:B------:R-:W-:Y:S03]  /*2160*/  BSSY.RECONVERGENT B3, `(.L_x_124) ;  /* 0x0000007000037945 */ /* 0x000fe60003800200 */
[----:B------:R-:W-:-:S04]  /*2170*/  FFMA R10, -R3, R7, R12 ;  /* 0x00000007030a7223 */ /* 0x000fc8000000010c */
[----:B------:R-:W-:Y:S01]  /*2180*/  FFMA R0, R0, R10, R7 ;  /* 0x0000000a00007223 */ /* 0x000fe20000000007 */
[----:B0-----:R-:W-:Y:S06]  /*2190*/  @!P0 BRA `(.L_x_125) ;  /* 0x00000000000c8947 */ /* 0x001fec0003800000 */
[----:B------:R-:W-:Y:S01]  /*21a0*/  IMAD.MOV.U32 R0, RZ, RZ, R12 ;  /* 0x000000ffff007224 */ /* 0x000fe200078e000c */
[----:B------:R-:W-:-:S07]  /*21b0*/  MOV R12, 0x21d0 ;  /* 0x000021d0000c7802 */ /* 0x000fce0000000f00 */
[----:B------:R-:W-:Y:S05]  /*21c0*/  CALL.REL.NOINC `($__internal_2_$__cuda_sm3x_div_rn_noftz_f32_slowpath) ;  /* 0x0000000000507944 */ /* 0x000fea0003c00000 */
.L_x_125:
[----:B------:R-:W-:Y:S05]  /*21d0*/  BSYNC.RECONVERGENT B3 ;  /* 0x0000000000037941 */ /* 0x000fea0003800200 */
.L_x_124:
[----:B------:R-:W-:Y:S01]  /*21e0*/  IADD3 R4, P0, PT, R4, -0x1, RZ ;  /* 0xffffffff04047810 */ /* 0x000fe20007f1e0ff */
[----:B------:R-:W-:Y:S01]  /*21f0*/  FADD R20, R0, R20 ;  /* 0x0000001400147221 */ /* 0x000fe20000000000 */
[----:B------:R-:W-:Y:S02]  /*2200*/  LEA R5, P1, R8, R5, 0x2 ;  /* 0x0000000508057211 */ /* 0x000fe400078210ff */
[----:B------:R-:W-:Y:S02]  /*2210*/  IADD3.X R2, PT, PT, R2, -0x1, RZ, P0, !PT ;  /* 0xffffffff02027810 */ /* 0x000fe400007fe4ff */
[----:B------:R-:W-:Y:S02]  /*2220*/  ISETP.NE.U32.AND P0, PT, R4, RZ, PT ;  /* 0x000000ff0400720c */ /* 0x000fe40003f05070 */
[----:B------:R-:W-:Y:S02]  /*2230*/  IADD3.X R6, PT, PT, R6, R9, RZ, P1, !PT ;  /* 0x0000000906067210 */ /* 0x000fe40000ffe4ff */
[----:B------:R-:W-:-:S13]  /*2240*/  ISETP.NE.AND.EX P0, PT, R2, RZ, PT, P0 ;  /* 0x000000ff0200720c */ /* 0x000fda0003f05300 */
[----:B------:R-:W-:Y:S05]  /*2250*/  @P0 BRA `(.L_x_126) ;  /* 0xfffffff800880947 */ /* 0x000fea000383ffff */
.L_x_87:
[----:B-1----:R-:W-:Y:S05]  /*2260*/  BSYNC.RECONVERGENT B0 ;  /* 0x0000000000007941 */ /* 0x002fea0003800200 */
.L_x_85:
[----:B------:R-:W1:Y:S01]  /*2270*/  LDCU.64 UR10, c[0x0][0x398] ;  /* 0x00007300ff0a77ac */ /* 0x000e620008000a00 */
[----:B------:R-:W-:Y:S01]  /*2280*/  MOV R2, R16 ;  /* 0x0000001000027202 */ /* 0x000fe20000000f00 */
[----:B0-----:R-:W-:Y:S01]  /*2290*/  IMAD.MOV.U32 R3, RZ, RZ, RZ ;  /* 0x000000ffff037224 */ /* 0x001fe200078e00ff */
[----:B------:R-:W0:Y:S03]  /*22a0*/  LDCU.64 UR4, c[0x0][0x388] ;  /* 0x00007100ff0477ac */ /* 0x000e260008000a00 */
[----:B-1----:R-:W-:-:S04]  /*22b0*/  IMAD.WIDE.U32 R2, R14, UR10, R2 ;  /* 0x0000000a0e027c25 */ /* 0x002fc8000f8e0002 */
[----:B------:R-:W-:Y:S01]  /*22c0*/  IMAD R15, R14, UR11, R3 ;  /* 0x0000000b0e0f7c24 */ /* 0x000fe2000f8e0203 */
[----:B0-----:R-:W-:-:S04]  /*22d0*/  LEA R4, P0, R2, UR4, 0x2 ;  /* 0x0000000402047c11 */ /* 0x001fc8000f8010ff */
[----:B------:R-:W-:-:S05]  /*22e0*/  LEA.HI.X R5, R2, UR5, R15, 0x2, P0 ;  /* 0x0000000502057c11 */ /* 0x000fca00080f140f */
[----:B------:R-:W-:Y:S01]  /*22f0*/  STG.E desc[UR6][R4.64], R20 ;  /* 0x0000001404007986 */ /* 0x000fe2000c101906 */
[----:B------:R-:W-:Y:S05]  /*2300*/  EXIT ;  /* 0x000000000000794d */ /* 0x000fea0003800000 */
        .weak           $__internal_2_$__cuda_sm3x_div_rn_noftz_f32_slowpath
        .type           $__internal_2_$__cuda_sm3x_div_rn_noftz_f32_slowpath,@function
        .size           $__internal_2_$__cuda_sm3x_div_rn_noftz_f32_slowpath,(.L_x_290 - $__internal_2_$__cuda_sm3x_div_rn_noftz_f32_slowpath)
$__internal_2_$__cuda_sm3x_div_rn_noftz_f32_slowpath:
[--C-:B------:R-:W-:Y:S01]  /*2310*/  SHF.R.U32.HI R24, RZ, 0x17, R3.reuse ;  /* 0x00000017ff187819 */ /* 0x100fe20000011603 */
[----:B------:R-:W-:Y:S01]  /*2320*/  BSSY.RECONVERGENT B1, `(.L_x_127) ;  /* 0x0000065000017945 */ /* 0x000fe20003800200 */
[----:B------:R-:W-:Y:S01]  /*2330*/  SHF.R.U32.HI R28, RZ, 0x17, R0 ;  /* 0x00000017ff1c7819 */ /* 0x000fe20000011600 */
[----:B------:R-:W-:Y:S01]  /*2340*/  IMAD.MOV.U32 R29, RZ, RZ, R3 ;  /* 0x000000ffff1d7224 */ /* 0x000fe200078e0003 */
[----:B------:R-:W-:Y:S02]  /*2350*/  LOP3.LUT R24, R24, 0xff, RZ, 0xc0, !PT ;  /* 0x000000ff18187812 */ /* 0x000fe400078ec0ff */
[----:B------:R-:W-:Y:S02]  /*2360*/  LOP3.LUT R28, R28, 0xff, RZ, 0xc0, !PT ;  /* 0x000000ff1c1c7812 */ /* 0x000fe400078ec0ff */
[----:B------:R-:W-:Y:S02]  /*2370*/  IADD3 R27, PT, PT, R24, -0x1, RZ ;  /* 0xffffffff181b7810 */ /* 0x000fe40007ffe0ff */
[----:B------:R-:W-:-:S02]  /*2380*/  IADD3 R25, PT, PT, R28, -0x1, RZ ;  /* 0xffffffff1c197810 */ /* 0x000fc40007ffe0ff */
[----:B------:R-:W-:-:S04]  /*2390*/  ISETP.GT.U32.AND P1, PT, R27, 0xfd, PT ;  /* 0x000000fd1b00780c */ /* 0x000fc80003f24070 */
        /* <DEDUP_REMOVED lines=23> */
[----:B------:R-:W-:Y:S01]  /*2510*/  @P1 IMAD.MOV.U32 R25, RZ, RZ, RZ ;  /* 0x000000ffff191224 */ /* 0x000fe200078e00ff */
[----:B------:R-:W-:Y:S01]  /*2520*/  @!P1 MOV R25, 0xffffffc0 ;  /* 0xffffffc000199802 */ /* 0x000fe20000000f00 */
[----:B------:R-:W-:-:S03]  /*2530*/  @!P1 FFMA R0, R0, 1.84467440737095516160e+19, RZ ;  /* 0x5f80000000009823 */ /* 0x000fc600000000ff */
[----:B------:R-:W-:-:S07]  /*2540*/  @!P2 IADD3 R25, PT, PT, R25, 0x40, RZ ;  /* 0x000000401919a810 */ /* 0x000fce0007ffe0ff */
.L_x_128:
[----:B------:R-:W-:Y:S01]  /*2550*/  LEA R30, R24, 0xc0800000, 0x17 ;  /* 0xc0800000181e7811 */ /* 0x000fe200078eb8ff */
[----:B------:R-:W-:Y:S04]  /*2560*/  BSSY.RECONVERGENT B2, `(.L_x_133) ;  /* 0x0000036000027945 */ /* 0x000fe80003800200 */
[----:B------:R-:W-:Y:S01]  /*2570*/  IMAD.IADD R31, R29, 0x1, -R30 ;  /* 0x000000011d1f7824 */ /* 0x000fe200078e0a1e */
[----:B------:R-:W-:-:S03]  /*2580*/  IADD3 R29, PT, PT, R28, -0x7f, RZ ;  /* 0xffffff811c1d7810 */ /* 0x000fc60007ffe0ff */
[----:B------:R-:W0:Y:S01]  /*2590*/  MUFU.RCP R30, R31 ;  /* 0x0000001f001e7308 */ /* 0x000e220000001000 */
[----:B------:R-:W-:Y:S01]  /*25a0*/  FADD.FTZ R27, -R31, -RZ ;  /* 0x800000ff1f1b7221 */ /* 0x000fe20000010100 */
[C---:B------:R-:W-:Y:S01]  /*25b0*/  IMAD R28, R29.reuse, -0x800000, R0 ;  /* 0xff8000001d1c7824 */ /* 0x040fe200078e0200 */
[----:B------:R-:W-:-:S04]  /*25c0*/  IADD3 R24, PT, PT, R29, 0x7f, -R24 ;  /* 0x0000007f1d187810 */ /* 0x000fc80007ffe818 */
[----:B------:R-:W-:Y:S01]  /*25d0*/  IADD3 R25, PT, PT, R24, R25, RZ ;  /* 0x0000001918197210 */ /* 0x000fe20007ffe0ff */
        /* <DEDUP_REMOVED lines=8> */
[----:B------:R-:W-:-:S05]  /*2660*/  LOP3.LUT R30, R30, 0xff, RZ, 0xc0, !PT ;  /* 0x000000ff1e1e7812 */ /* 0x000fca00078ec0ff */
[----:B------:R-:W-:-:S05]  /*2670*/  IMAD.IADD R27, R30, 0x1, R25 ;  /* 0x000000011e1b7824 */ /* 0x000fca00078e0219 */
        /* <DEDUP_REMOVED lines=10> */
[CCC-:B------:R-:W-:Y:S01]  /*2720*/  FFMA.RP R25, R0.reuse, R28.reuse, R29.reuse ;  /* 0x0000001c00197223 */ /* 0x1c0fe2000000801d */
[CCC-:B------:R-:W-:Y:S01]  /*2730*/  FFMA.RM R30, R0.reuse, R28.reuse, R29.reuse ;  /* 0x0000001c001e7223 */ /* 0x1c0fe2000000401d */
[----:B------:R-:W-:Y:S01]  /*2740*/  FFMA.RZ R0, R0, R28, R29 ;  /* 0x0000001c00007223 */ /* 0x000fe2000000c01d */
[C---:B------:R-:W-:Y:S02]  /*2750*/  ISETP.NE.AND P3, PT, R27.reuse, RZ, PT ;  /* 0x000000ff1b00720c */ /* 0x040fe40003f65270 */
[----:B------:R-:W-:Y:S02]  /*2760*/  ISETP.NE.AND P2, PT, R27, RZ, PT ;  /* 0x000000ff1b00720c */ /* 0x000fe40003f45270 */
[----:B------:R-:W-:Y:S02]  /*2770*/  LOP3.LUT R0, R0, 0x7fffff, RZ, 0xc0, !PT ;  /* 0x007fffff00007812 */ /* 0x000fe400078ec0ff */
[----:B------:R-:W-:Y:S02]  /*2780*/  FSETP.NEU.FTZ.AND P1, PT, R25, R30, PT ;  /* 0x0000001e1900720b */ /* 0x000fe40003f3d000 */
[----:B------:R-:W-:Y:S01]  /*2790*/  IADD3 R25, PT, PT, R27, 0x20, RZ ;  /* 0x000000201b197810 */ /* 0x000fe20007ffe0ff */
[----:B------:R-:W-:Y:S01]  /*27a0*/  IMAD.MOV R27, RZ, RZ, -R27 ;  /* 0x000000ffff1b7224 */ /* 0x000fe200078e0a1b */
[----:B------:R-:W-:-:S04]  /*27b0*/  LOP3.LUT R0, R0, 0x800000, RZ, 0xfc, !PT ;  /* 0x0080000000007812 */ /* 0x000fc800078efcff */
[----:B------:R-:W-:Y:S02]  /*27c0*/  SHF.L.U32 R25, R0, R25, RZ ;  /* 0x0000001900197219 */ /* 0x000fe400000006ff */
[----:B------:R-:W-:Y:S02]  /*27d0*/  SEL R27, R27, RZ, P3 ;  /* 0x000000ff1b1b7207 */ /* 0x000fe40001800000 */
[----:B------:R-:W-:Y:S02]  /*27e0*/  ISETP.NE.AND P2, PT, R25, RZ, P2 ;  /* 0x000000ff1900720c */ /* 0x000fe40001745270 */
[----:B------:R-:W-:Y:S02]  /*27f0*/  SHF.R.U32.HI R27, RZ, R27, R0 ;  /* 0x0000001bff1b7219 */ /* 0x000fe40000011600 */
[----:B------:R-:W-:Y:S02]  /*2800*/  PLOP3.LUT P1, PT, P1, P2, PT, 0xf8, 0x8f ;  /* 0x00000000008f781c */ /* 0x000fe40000f25f70 */
[----:B------:R-:W-:-:S02]  /*2810*/  SHF.R.U32.HI R25, RZ, 0x1, R27 ;  /* 0x00000001ff197819 */ /* 0x000fc4000001161b */
[----:B------:R-:W-:-:S04]  /*2820*/  SEL R0, RZ, 0x1, !P1 ;  /* 0x00000001ff007807 */ /* 0x000fc80004800000 */
[----:B------:R-:W-:-:S04]  /*2830*/  LOP3.LUT R0, R0, 0x1, R25, 0xf8, !PT ;  /* 0x0000000100007812 */ /* 0x000fc800078ef819 */
[----:B------:R-:W-:-:S04]  /*2840*/  LOP3.LUT R0, R0, R27, RZ, 0xc0, !PT ;  /* 0x0000001b00007212 */ /* 0x000fc800078ec0ff */
[----:B------:R-:W-:-:S04]  /*2850*/  IADD3 R25, PT, PT, R25, R0, RZ ;  /* 0x0000000019197210 */ /* 0x000fc80007ffe0ff */
[----:B------:R-:W-:Y:S01]  /*2860*/  LOP3.LUT R24, R25, R24, RZ, 0xfc, !PT ;  /* 0x0000001819187212 */ /* 0x000fe200078efcff */
[----:B------:R-:W-:Y:S06]  /*2870*/  BRA `(.L_x_136) ;  /* 0x0000000000107947 */ /* 0x000fec0003800000 */
.L_x_135:
[----:B------:R-:W-:-:S04]  /*2880*/  LOP3.LUT R24, R24, 0x80000000, RZ, 0xc0, !PT ;  /* 0x8000000018187812 */ /* 0x000fc800078ec0ff */
[----:B------:R-:W-:Y:S01]  /*2890*/  LOP3.LUT R24, R24, 0x7f800000, RZ, 0xfc, !PT ;  /* 0x7f80000018187812 */ /* 0x000fe200078efcff */
[----:B------:R-:W-:Y:S06]  /*28a0*/  BRA `(.L_x_136) ;  /* 0x0000000000047947 */ /* 0x000fec0003800000 */
.L_x_134:
[----:B------:R-:W-:-:S07]  /*28b0*/  LEA R24, R25, R24, 0x17 ;  /* 0x0000001819187211 */ /* 0x000fce00078eb8ff */
.L_x_136:
[----:B------:R-:W-:Y:S05]  /*28c0*/  BSYNC.RECONVERGENT B2 ;  /* 0x0000000000027941 */ /* 0x000fea0003800200 */
.L_x_133:
[----:B------:R-:W-:Y:S01]  /*28d0*/  IMAD.MOV.U32 R0, RZ, RZ, R24 ;  /* 0x000000ffff007224 */ /* 0x000fe200078e0018 */
[----:B------:R-:W-:Y:S06]  /*28e0*/  BRA `(.L_x_137) ;  /* 0x0000000000207947 */ /* 0x000fec0003800000 */
.L_x_132:
[----:B------:R-:W-:-:S04]  /*28f0*/  LOP3.LUT R0, R29, 0x80000000, R0, 0x48, !PT ;  /* 0x800000001d007812 */ /* 0x000fc800078e4800 */
[----:B------:R-:W-:Y:S01]  /*2900*/  LOP3.LUT R0, R0, 0x7f800000, RZ, 0xfc, !PT ;  /* 0x7f80000000007812 */ /* 0x000fe200078efcff */
[----:B------:R-:W-:Y:S06]  /*2910*/  BRA `(.L_x_137) ;  /* 0x0000000000147947 */ /* 0x000fec0003800000 */
.L_x_131:
[----:B------:R-:W-:Y:S01]  /*2920*/  LOP3.LUT R0, R29, 0x80000000, R0, 0x48, !PT ;  /* 0x800000001d007812 */ /* 0x000fe200078e4800 */
[----:B------:R-:W-:Y:S06]  /*2930*/  BRA `(.L_x_137) ;  /* 0x00000000000c7947 */ /* 0x000fec0003800000 */
.L_x_130:
[----:B------:R-:W0:Y:S01]  /*2940*/  MUFU.RSQ R0, -QNAN ;  /* 0xffc0000000007908 */ /* 0x000e220000001400 */
[----:B------:R-:W-:Y:S05]  /*2950*/  BRA `(.L_x_137) ;  /* 0x0000000000047947 */ /* 0x000fea0003800000 */
.L_x_129:
[----:B------:R-:W-:-:S07]  /*2960*/  FADD.FTZ R0, R0, R3 ;  /* 0x0000000300007221 */ /* 0x000fce0000010000 */
.L_x_137:
[----:B------:R-:W-:Y:S05]  /*2970*/  BSYNC.RECONVERGENT B1 ;  /* 0x0000000000017941 */ /* 0x000fea0003800200 */
.L_x_127:
[----:B------:R-:W-:Y:S01]  /*2980*/  HFMA2 R25, -RZ, RZ, 0, 0 ;  /* 0x00000000ff197431 */ /* 0x000fe200000001ff */
[----:B------:R-:W-:-:S04]  /*2990*/  MOV R24, R12 ;  /* 0x0000000c00187202 */ /* 0x000fc80000000f00 */
[----:B0-----:R-:W-:Y:S05]  /*29a0*/  RET.REL.NODEC R24 `(_Z19gpu_calc_covariancePfS_mm) ;  /* 0xffffffd418947950 */ /* 0x001fea0003c3ffff */
.L_x_138:
        /* <DEDUP_REMOVED lines=13> */
.L_x_290:


//--------------------- .text._Z15gpu_centre_dataPfS_S_mm --------------------------
	.section	.text._Z15gpu_centre_dataPfS_S_mm,"ax",@progbits
	.align	128
        .global         _Z15gpu_centre_dataPfS_S_mm
        .type           _Z15gpu_centre_dataPfS_S_mm,@function
        .size           _Z15gpu_centre_dataPfS_S_mm,(.L_x_303 - _Z15gpu_centre_dataPfS_S_mm)
        .other          _Z15gpu_centre_dataPfS_S_mm,@"STO_CUDA_ENTRY STV_DEFAULT"
_Z15gpu_centre_dataPfS_S_mm:
.text._Z15gpu_centre_dataPfS_S_mm:
        /* <DEDUP_REMOVED lines=16> */
[----:B------:R-:W0:Y:S01]  /*0100*/  LDCU.128 UR12, c[0x0][0x380] ;  /* 0x00007000ff0c77ac */ /* 0x000e220008000c00 */
[----:B------:R-:W-:Y:S01]  /*0110*/  IMAD.MOV.U32 R5, RZ, RZ, RZ ;  /* 0x000000ffff057224 */ /* 0x000fe200078e00ff */
[----:B------:R-:W1:Y:S01]  /*0120*/  LDCU.64 UR4, c[0x0][0x358] ;  /* 0x00006b00ff0477ac */ /* 0x000e620008000a00 */
[C---:B------:R-:W-:Y:S01]  /*0130*/  IMAD.WIDE.U32 R2, R7.reuse, UR8, R4 ;  /* 0x0000000807027c25 */ /* 0x040fe2000f8e0004 */
[----:B------:R-:W2:Y:S03]  /*0140*/  LDCU.64 UR6, c[0x0][0x390] ;  /* 0x00007200ff0677ac */ /* 0x000ea60008000a00 */
[----:B------:R-:W-:Y:S02]  /*0150*/  IMAD R7, R7, UR9, R3 ;  /* 0x0000000907077c24 */ /* 0x000fe4000f8e0203 */
[----:B------:R-:W-:-:S03]  /*0160*/  IMAD.SHL.U32 R5, R2, 0x4, RZ ;  /* 0x0000000402057824 */ /* 0x000fc600078e00ff */
[----:B------:R-:W-:Y:S02]  /*0170*/  SHF.L.U64.HI R0, R2, 0x2, R7 ;  /* 0x0000000202007819 */ /* 0x000fe40000010207 */
[C---:B0-----:R-:W-:Y:S02]  /*0180*/  LEA R6, P1, R4.reuse, UR14, 0x2 ;  /* 0x0000000e04067c11 */ /* 0x041fe4000f8210ff */
[----:B------:R-:W-:Y:S02]  /*0190*/  IADD3 R2, P0, PT, R5, UR12, RZ ;  /* 0x0000000c05027c10 */ /* 0x000fe4000ff1e0ff */
[----:B------:R-:W-:Y:S02]  /*01a0*/  LEA.HI.X R7, R4, UR15, RZ, 0x2, P1 ;  /* 0x0000000f04077c11 */ /* 0x000fe400088f14ff */
[----:B------:R-:W-:-:S04]  /*01b0*/  IADD3.X R3, PT, PT, R0, UR13, RZ, P0, !PT ;  /* 0x0000000d00037c10 */ /* 0x000fc800087fe4ff */
[----:B-1----:R-:W3:Y:S04]  /*01c0*/  LDG.E R7, desc[UR4][R6.64] ;  /* 0x0000000406077981 */ /* 0x002ee8000c1e1900 */
[----:B------:R-:W3:Y:S01]  /*01d0*/  LDG.E R2, desc[UR4][R2.64] ;  /* 0x0000000402027981 */ /* 0x000ee2000c1e1900 */
[----:B--2---:R-:W-:-:S04]  /*01e0*/  IADD3 R4, P0, PT, R5, UR6, RZ ;  /* 0x0000000605047c10 */ /* 0x004fc8000ff1e0ff */
[----:B------:R-:W-:Y:S01]  /*01f0*/  IADD3.X R5, PT, PT, R0, UR7, RZ, P0, !PT ;  /* 0x0000000700057c10 */ /* 0x000fe200087fe4ff */
[----:B---3--:R-:W-:-:S05]  /*0200*/  FADD R9, R2, -R7 ;  /* 0x8000000702097221 */ /* 0x008fca0000000000 */
[----:B------:R-:W-:Y:S01]  /*0210*/  STG.E desc[UR4][R4.64], R9 ;  /* 0x0000000904007986 */ /* 0x000fe2000c101904 */
[----:B------:R-:W-:Y:S05]  /*0220*/  EXIT ;  /* 0x000000000000794d */ /* 0x000fea0003800000 */
.L_x_139:
        /* <DEDUP_REMOVED lines=13> */
.L_x_303:


//--------------------- .text._Z19gpu_assign_z_scoresPfS_S_S_mm --------------------------
	.section	.text._Z19gpu_assign_z_scoresPfS_S_S_mm,"ax",@progbits
	.align	128
        .global         _Z19gpu_assign_z_scoresPfS_S_S_mm
        .type           _Z19gpu_assign_z_scoresPfS_S_S_mm,@function
        .size           _Z19gpu_assign_z_scoresPfS_S_S_mm,(.L_x_291 - _Z19gpu_assign_z_scoresPfS_S_S_mm)
        .other          _Z19gpu_assign_z_scoresPfS_S_S_mm,@"STO_CUDA_ENTRY STV_DEFAULT"
_Z19gpu_assign_z_scoresPfS_S_S_mm:
.text._Z19gpu_assign_z_scoresPfS_S_S_mm:
[----:B------:R-:W-:Y:S01]  /*0000*/  LDC R1, c[0x0][0x37c] ;  /* 0x0000df00ff017b82 */ /* 0x000fe20000000800 */
[----:B------:R-:W0:Y:S07]  /*0010*/  S2R R0, SR_TID.Y ;  /* 0x0000000000007919 */ /* 0x000e2e0000002200 */
[----:B------:R-:W0:Y:S01]  /*0020*/  S2UR UR4, SR_CTAID.Y ;  /* 0x00000000000479c3 */ /* 0x000e220000002600 */
[----:B------:R-:W1:Y:S01]  /*0030*/  LDCU.128 UR8, c[0x0][0x3a0] ;  /* 0x00007400ff0877ac */ /* 0x000e620008000c00 */
[----:B------:R-:W2:Y:S06]  /*0040*/  S2R R5, SR_TID.X ;  /* 0x0000000000057919 */ /* 0x000eac0000002100 */
[----:B------:R-:W0:Y:S08]  /*0050*/  LDC R9, c[0x0][0x364] ;  /* 0x0000d900ff097b82 */ /* 0x000e300000000800 */
[----:B------:R-:W2:Y:S08]  /*0060*/  S2UR UR5, SR_CTAID.X ;  /* 0x00000000000579c3 */ /* 0x000eb00000002500 */
[----:B------:R-:W2:Y:S01]  /*0070*/  LDC R4, c[0x0][0x360] ;  /* 0x0000d800ff047b82 */ /* 0x000ea20000000800 */
[----:B0-----:R-:W-:-:S05]  /*0080*/  IMAD R9, R9, UR4, R0 ;  /* 0x0000000409097c24 */ /* 0x001fca000f8e0200 */
[----:B-1----:R-:W-:-:S04]  /*0090*/  ISETP.GE.U32.AND P0, PT, R9, UR8, PT ;  /* 0x0000000809007c0c */ /* 0x002fc8000bf06070 */
[----:B------:R-:W-:Y:S01]  /*00a0*/  ISETP.GE.U32.AND.EX P0, PT, RZ, UR9, PT, P0 ;  /* 0x00000009ff007c0c */ /* 0x000fe2000bf06100 */
[----:B--2---:R-:W-:-:S05]  /*00b0*/  IMAD R4, R4, UR5, R5 ;  /* 0x0000000504047c24 */ /* 0x004fca000f8e0205 */
[----:B------:R-:W-:-:S04]  /*00c0*/  ISETP.GE.U32.AND P1, PT, R4, UR10, PT ;  /* 0x0000000a04007c0c */ /* 0x000fc8000bf26070 */
[----:B------:R-:W-:-:S13]  /*00d0*/  ISETP.GE.U32.OR.EX P0, PT, RZ, UR11, P0, P1 ;  /* 0x0000000bff007c0c */ /* 0x000fda0008706510 */
[----:B------:R-:W-:Y:S05]  /*00e0*/  @P0 EXIT ;  /* 0x000000000000094d */ /* 0x000fea0003800000 */
[----:B------:R-:W0:Y:S01]  /*00f0*/  LDCU.64 UR6, c[0x0][0x390] ;  /* 0x00007200ff0677ac */ /* 0x000e220008000a00 */
[----:B------:R-:W-:Y:S01]  /*0100*/  IMAD.SHL.U32 R8, R4, 0x4, RZ ;  /* 0x0000000404087824 */ /* 0x000fe200078e00ff */
[----:B------:R-:W-:Y:S01]  /*0110*/  SHF.R.U32.HI R0, RZ, 0x1e, R4 ;  /* 0x0000001eff007819 */ /* 0x000fe20000011604 */
[----:B------:R-:W1:Y:S03]  /*0120*/  LDCU.64 UR4, c[0x0][0x358] ;  /* 0x00006b00ff0477ac */ /* 0x000e660008000a00 */
[----:B0-----:R-:W-:-:S04]  /*0130*/  IADD3 R2, P0, PT, R8, UR6, RZ ;  /* 0x0000000608027c10 */ /* 0x001fc8000ff1e0ff */
[----:B------:R-:W-:-:S06]  /*0140*/  IADD3.X R3, PT, PT, R0, UR7, RZ, P0, !PT ;  /* 0x0000000700037c10 */ /* 0x000fcc00087fe4ff */
[----:B-1----:R-:W2:Y:S02]  /*0150*/  LDG.E R3, desc[UR4][R2.64] ;  /* 0x0000000402037981 */ /* 0x002ea4000c1e1900 */
[----:B--2---:R-:W-:-:S13]  /*0160*/  FSETP.NEU.AND P0, PT, R3, RZ, PT ;  /* 0x000000ff0300720b */ /* 0x004fda0003f0d000 */
[----:B------:R-:W-:Y:S05]  /*0170*/  @P0 BRA `(.L_x_140) ;  /* 0x0000000000200947 */ /* 0x000fea0003800000 */
[----:B------:R-:W0:Y:S01]  /*0180*/  LDCU.64 UR6, c[0x0][0x398] ;  /* 0x00007300ff0677ac */ /* 0x000e220008000a00 */
[----:B------:R-:W-:Y:S02]  /*0190*/  IMAD.MOV.U32 R5, RZ, RZ, RZ ;  /* 0x000000ffff057224 */ /* 0x000fe400078e00ff */
[----:B------:R-:W-:-:S04]  /*01a0*/  IMAD.WIDE.U32 R2, R9, UR10, R4 ;  /* 0x0000000a09027c25 */ /* 0x000fc8000f8e0004 */
[----:B------:R-:W-:Y:S01]  /*01b0*/  IMAD R9, R9, UR11, R3 ;  /* 0x0000000b09097c24 */ /* 0x000fe2000f8e0203 */
[----:B0-----:R-:W-:-:S04]  /*01c0*/  LEA R4, P0, R2, UR6, 0x2 ;  /* 0x0000000602047c11 */ /* 0x001fc8000f8010ff */
[----:B------:R-:W-:-:S05]  /*01d0*/  LEA.HI.X R5, R2, UR7, R9, 0x2, P0 ;  /* 0x0000000702057c11 */ /* 0x000fca00080f1409 */
[----:B------:R-:W-:Y:S01]  /*01e0*/  STG.E desc[UR4][R4.64], RZ ;  /* 0x000000ff04007986 */ /* 0x000fe2000c101904 */
[----:B------:R-:W-:Y:S05]  /*01f0*/  EXIT ;  /* 0x000000000000794d */ /* 0x000fea0003800000 */
.L_x_140:
[----:B------:R-:W0:Y:S01]  /*0200*/  LDCU.128 UR12, c[0x0][0x380] ;  /* 0x00007000ff0c77ac */ /* 0x000e220008000c00 */
[----:B------:R-:W-:Y:S02]  /*0210*/  IMAD.MOV.U32 R5, RZ, RZ, RZ ;  /* 0x000000ffff057224 */ /* 0x000fe400078e00ff */
[----:B------:R-:W-:-:S04]  /*0220*/  IMAD.WIDE.U32 R6, R9, UR10, R4 ;  /* 0x0000000a09067c25 */ /* 0x000fc8000f8e0004 */
[----:B------:R-:W-:Y:S02]  /*0230*/  IMAD R9, R9, UR11, R7 ;  /* 0x0000000b09097c24 */ /* 0x000fe4000f8e0207 */
[----:B------:R-:W-:-:S03]  /*0240*/  IMAD.SHL.U32 R4, R6, 0x4, RZ ;  /* 0x0000000406047824 */ /* 0x000fc600078e00ff */
[----:B------:R-:W-:Y:S02]  /*0250*/  SHF.L.U64.HI R2, R6, 0x2, R9 ;  /* 0x0000000206027819 */ /* 0x000fe40000010209 */
[----:B0-----:R-:W-:Y:S02]  /*0260*/  IADD3 R8, P1, PT, R8, UR14, RZ ;  /* 0x0000000e08087c10 */ /* 0x001fe4000ff3e0ff */
        /* <DEDUP_REMOVED lines=9> */
[----:B--2---:R-:W-:-:S04]  /*0300*/  FADD R0, R0, -R9 ;  /* 0x8000000900007221 */ /* 0x004fc80000000000 */
[----:B------:R-:W0:Y:S01]  /*0310*/  FCHK P0, R0, R3 ;  /* 0x0000000300007302 */ /* 0x000e220000000000 */
[----:B------:R-:W-:-:S04]  /*0320*/  FFMA R10, R0, R5, RZ ;  /* 0x00000005000a7223 */ /* 0x000fc800000000ff */
[----:B------:R-:W-:-:S04]  /*0330*/  FFMA R11, -R3, R10, R0 ;  /* 0x0000000a030b7223 */ /* 0x000fc80000000100 */
[----:B------:R-:W-:Y:S01]  /*0340*/  FFMA R11, R5, R11, R10 ;  /* 0x0000000b050b7223 */ /* 0x000fe2000000000a */
[----:B0-----:R-:W-:Y:S06]  /*0350*/  @!P0 BRA `(.L_x_142) ;  /* 0x00000000000c8947 */ /* 0x001fec0003800000 */
[----:B------:R-:W-:-:S07]  /*0360*/  MOV R6, 0x380 ;  /* 0x0000038000067802 */ /* 0x000fce0000000f00 */
[----:B------:R-:W-:Y:S05]  /*0370*/  CALL.REL.NOINC `($__internal_3_$__cuda_sm3x_div_rn_noftz_f32_slowpath) ;  /* 0x00000000001c7944 */ /* 0x000fea0003c00000 */
[----:B------:R-:W-:-:S07]  /*0380*/  IMAD.MOV.U32 R11, RZ, RZ, R0 ;  /* 0x000000ffff0b7224 */ /* 0x000fce00078e0000 */
.L_x_142:
[----:B------:R-:W-:Y:S05]  /*0390*/  BSYNC.RECONVERGENT B0 ;  /* 0x0000000000007941 */ /* 0x000fea0003800200 */
.L_x_141:
[----:B------:R-:W0:Y:S02]  /*03a0*/  LDCU.64 UR6, c[0x0][0x398] ;  /* 0x00007300ff0677ac */ /* 0x000e240008000a00 */
[----:B0-----:R-:W-:-:S04]  /*03b0*/  IADD3 R4, P0, PT, R4, UR6, RZ ;  /* 0x0000000604047c10 */ /* 0x001fc8000ff1e0ff */
[----:B------:R-:W-:-:S05]  /*03c0*/  IADD3.X R5, PT, PT, R2, UR7, RZ, P0, !PT ;  /* 0x0000000702057c10 */ /* 0x000fca00087fe4ff */
[----:B------:R-:W-:Y:S01]  /*03d0*/  STG.E desc[UR4][R4.64], R11 ;  /* 0x0000000b04007986 */ /* 0x000fe2000c101904 */
[----:B------:R-:W-:Y:S05]  /*03e0*/  EXIT ;  /* 0x000000000000794d */ /* 0x000fea0003800000 */
        .weak           $__internal_3_$__cuda_sm3x_div_rn_noftz_f32_slowpath
        .type           $__internal_3_$__cuda_sm3x_div_rn_noftz_f32_slowpath,@function
        .size           $__internal_3_$__cuda_sm3x_div_rn_noftz_f32_slowpath,(.L_x_291 - $__internal_3_$__cuda_sm3x_div_rn_noftz_f32_slowpath)
$__internal_3_$__cuda_sm3x_div_rn_noftz_f32_slowpath:
[--C-:B------:R-:W-:Y:S01]  /*03f0*/  SHF.R.U32.HI R7, RZ, 0x17, R3.reuse ;  /* 0x00000017ff077819 */ /* 0x100fe20000011603 */
[----:B------:R-:W-:Y:S01]  /*0400*/  BSSY.RECONVERGENT B1, `(.L_x_143) ;  /* 0x0000064000017945 */ /* 0x000fe20003800200 */
[--C-:B------:R-:W-:Y:S01]  /*0410*/  SHF.R.U32.HI R5, RZ, 0x17, R0.reuse ;  /* 0x00000017ff057819 */ /* 0x100fe20000011600 */
[----:B------:R-:W-:Y:S01]  /*0420*/  IMAD.MOV.U32 R8, RZ, RZ, R0 ;  /* 0x000000ffff087224 */ /* 0x000fe200078e0000 */
[----:B------:R-:W-:Y:S01]  /*0430*/  LOP3.LUT R7, R7, 0xff, RZ, 0xc0, !PT ;  /* 0x000000ff07077812 */ /* 0x000fe200078ec0ff */
[----:B------:R-:W-:Y:S01]  /*0440*/  IMAD.MOV.U32 R9, RZ, RZ, R3 ;  /* 0x000000ffff097224 */ /* 0x000fe200078e0003 */
[----:B------:R-:W-:-:S03]  /*0450*/  LOP3.LUT R5, R5, 0xff, RZ, 0xc0, !PT ;  /* 0x000000ff05057812 */ /* 0x000fc600078ec0ff */
[----:B------:R-:W-:Y:S02]  /*0460*/  VIADD R12, R7, 0xffffffff ;  /* 0xffffffff070c7836 */ /* 0x000fe40000000000 */
[----:B------:R-:W-:-:S03]  /*0470*/  VIADD R11, R5, 0xffffffff ;  /* 0xffffffff050b7836 */ /* 0x000fc60000000000 */
[----:B------:R-:W-:-:S04]  /*0480*/  ISETP.GT.U32.AND P0, PT, R12, 0xfd, PT ;  /* 0x000000fd0c00780c */ /* 0x000fc80003f04070 */
[----:B------:R-:W-:-:S13]  /*0490*/  ISETP.GT.U32.OR P0, PT, R11, 0xfd, P0 ;  /* 0x000000fd0b00780c */ /* 0x000fda0000704470 */
[----:B------:R-:W-:Y:S01]  /*04a0*/  @!P0 IMAD.MOV.U32 R10, RZ, RZ, RZ ;  /* 0x000000ffff0a8224 */ /* 0x000fe200078e00ff */
        /* <DEDUP_REMOVED lines=17> */
[----:B------:R-:W-:Y:S02]  /*05c0*/  ISETP.GE.AND P0, PT, R11, RZ, PT ;  /* 0x000000ff0b00720c */ /* 0x000fe40003f06270 */
[----:B------:R-:W-:-:S11]  /*05d0*/  ISETP.GE.AND P1, PT, R12, RZ, PT ;  /* 0x000000ff0c00720c */ /* 0x000fd60003f26270 */
[----:B------:R-:W-:Y:S02]  /*05e0*/  @P0 IMAD.MOV.U32 R10, RZ, RZ, RZ ;  /* 0x000000ffff0a0224 */ /* 0x000fe400078e00ff */
[----:B------:R-:W-:Y:S01]  /*05f0*/  @!P0 FFMA R8, R0, 1.84467440737095516160e+19, RZ ;  /* 0x5f80000000088823 */ /* 0x000fe200000000ff */
[----:B------:R-:W-:Y:S02]  /*0600*/  @!P0 IMAD.MOV.U32 R10, RZ, RZ, -0x40 ;  /* 0xffffffc0ff0a8424 */ /* 0x000fe400078e00ff */
[----:B------:R-:W-:Y:S02]  /*0610*/  @!P1 FFMA R9, R3, 1.84467440737095516160e+19, RZ ;  /* 0x5f80000003099823 */ /* 0x000fe400000000ff */
[----:B------:R-:W-:-:S07]  /*0620*/  @!P1 VIADD R10, R10, 0x40 ;  /* 0x000000400a0a9836 */ /* 0x000fce0000000000 */
.L_x_144:
[----:B------:R-:W-:Y:S01]  /*0630*/  LEA R0, R7, 0xc0800000, 0x17 ;  /* 0xc080000007007811 */ /* 0x000fe200078eb8ff */
[----:B------:R-:W-:Y:S01]  /*0640*/  VIADD R5, R5, 0xffffff81 ;  /* 0xffffff8105057836 */ /* 0x000fe20000000000 */
[----:B------:R-:W-:Y:S03]  /*0650*/  BSSY.RECONVERGENT B2, `(.L_x_149) ;  /* 0x0000035000027945 */ /* 0x000fe60003800200 */
[----:B------:R-:W-:Y:S02]  /*0660*/  IMAD.IADD R9, R9, 0x1, -R0 ;  /* 0x0000000109097824 */ /* 0x000fe400078e0a00 */
[C---:B------:R-:W-:Y:S01]  /*0670*/  IMAD R0, R5.reuse, -0x800000, R8 ;  /* 0xff80000005007824 */ /* 0x040fe200078e0208 */
[----:B------:R-:W-:Y:S01]  /*0680*/  IADD3 R5, PT, PT, R5, 0x7f, -R7 ;  /* 0x0000007f05057810 */ /* 0x000fe20007ffe807 */
[----:B------:R-:W0:Y:S01]  /*0690*/  MUFU.RCP R3, R9 ;  /* 0x0000000900037308 */ /* 0x000e220000001000 */
[----:B------:R-:W-:-:S03]  /*06a0*/  FADD.FTZ R11, -R9, -RZ ;  /* 0x800000ff090b7221 */ /* 0x000fc60000010100 */
[----:B------:R-:W-:Y:S02]  /*06b0*/  IMAD.IADD R5, R5, 0x1, R10 ;  /* 0x0000000105057824 */ /* 0x000fe400078e020a */
        /* <DEDUP_REMOVED lines=9> */
[----:B------:R-:W-:-:S04]  /*0750*/  IMAD.IADD R7, R3, 0x1, R5 ;  /* 0x0000000103077824 */ /* 0x000fc800078e0205 */
[----:B------:R-:W-:-:S05]  /*0760*/  VIADD R3, R7, 0xffffffff ;  /* 0xffffffff07037836 */ /* 0x000fca0000000000 */
        /* <DEDUP_REMOVED lines=9> */
[CC--:B------:R-:W-:Y:S01]  /*0800*/  FFMA.RZ R3, R12.reuse, R8.reuse, R13 ;  /* 0x000000080c037223 */ /* 0x0c0fe2000000c00d */
[C---:B------:R-:W-:Y:S01]  /*0810*/  VIADD R10, R7.reuse, 0x20 ;  /* 0x00000020070a7836 */ /* 0x040fe20000000000 */
[C---:B------:R-:W-:Y:S02]  /*0820*/  ISETP.NE.AND P2, PT, R7.reuse, RZ, PT ;  /* 0x000000ff0700720c */ /* 0x040fe40003f45270 */
[----:B------:R-:W-:Y:S01]  /*0830*/  ISETP.NE.AND P1, PT, R7, RZ, PT ;  /* 0x000000ff0700720c */ /* 0x000fe20003f25270 */
[----:B------:R-:W-:Y:S01]  /*0840*/  IMAD.MOV R7, RZ, RZ, -R7 ;  /* 0x000000ffff077224 */ /* 0x000fe200078e0a07 */
[----:B------:R-:W-:Y:S01]  /*0850*/  LOP3.LUT R5, R3, 0x7fffff, RZ, 0xc0, !PT ;  /* 0x007fffff03057812 */ /* 0x000fe200078ec0ff */
[CCC-:B------:R-:W-:Y:S01]  /*0860*/  FFMA.RP R3, R12.reuse, R8.reuse, R13.reuse ;  /* 0x000000080c037223 */ /* 0x1c0fe2000000800d */
[----:B------:R-:W-:Y:S02]  /*0870*/  FFMA.RM R8, R12, R8, R13 ;  /* 0x000000080c087223 */ /* 0x000fe4000000400d */
[----:B------:R-:W-:-:S03]  /*0880*/  LOP3.LUT R5, R5, 0x800000, RZ, 0xfc, !PT ;  /* 0x0080000005057812 */ /* 0x000fc600078efcff */
[----:B------:R-:W-:Y:S02]  /*0890*/  FSETP.NEU.FTZ.AND P0, PT, R3, R8, PT ;  /* 0x000000080300720b */ /* 0x000fe40003f1d000 */
[----:B------:R-:W-:Y:S02]  /*08a0*/  SHF.L.U32 R10, R5, R10, RZ ;  /* 0x0000000a050a7219 */ /* 0x000fe400000006ff */
[----:B------:R-:W-:Y:S02]  /*08b0*/  SEL R8, R7, RZ, P2 ;  /* 0x000000ff07087207 */ /* 0x000fe40001000000 */
[----:B------:R-:W-:Y:S02]  /*08c0*/  ISETP.NE.AND P1, PT, R10, RZ, P1 ;  /* 0x000000ff0a00720c */ /* 0x000fe40000f25270 */
[----:B------:R-:W-:Y:S02]  /*08d0*/  SHF.R.U32.HI R8, RZ, R8, R5 ;  /* 0x00000008ff087219 */ /* 0x000fe40000011605 */
[----:B------:R-:W-:-:S02]  /*08e0*/  PLOP3.LUT P0, PT, P0, P1, PT, 0xf8, 0x8f ;  /* 0x00000000008f781c */ /* 0x000fc40000703f70 */
[----:B------:R-:W-:Y:S02]  /*08f0*/  SHF.R.U32.HI R10, RZ, 0x1, R8 ;  /* 0x00000001ff0a7819 */ /* 0x000fe40000011608 */
[----:B------:R-:W-:-:S04]  /*0900*/  SEL R3, RZ, 0x1, !P0 ;  /* 0x00000001ff037807 */ /* 0x000fc80004000000 */
[----:B------:R-:W-:-:S04]  /*0910*/  LOP3.LUT R3, R3, 0x1, R10, 0xf8, !PT ;  /* 0x0000000103037812 */ /* 0x000fc800078ef80a */
[----:B------:R-:W-:-:S05]  /*0920*/  LOP3.LUT R3, R3, R8, RZ, 0xc0, !PT ;  /* 0x0000000803037212 */ /* 0x000fca00078ec0ff */
[----:B------:R-:W-:-:S05]  /*0930*/  IMAD.IADD R3, R10, 0x1, R3 ;  /* 0x000000010a037824 */ /* 0x000fca00078e0203 */
[----:B------:R-:W-:Y:S01]  /*0940*/  LOP3.LUT R0, R3, R0, RZ, 0xfc, !PT ;  /* 0x0000000003007212 */ /* 0x000fe200078efcff */
[----:B------:R-:W-:Y:S06]  /*0950*/  BRA `(.L_x_152) ;  /* 0x0000000000107947 */ /* 0x000fec0003800000 */
.L_x_151:
[----:B------:R-:W-:-:S04]  /*0960*/  LOP3.LUT R0, R0, 0x80000000, RZ, 0xc0, !PT ;  /* 0x8000000000007812 */ /* 0x000fc800078ec0ff */
[----:B------:R-:W-:Y:S01]  /*0970*/  LOP3.LUT R0, R0, 0x7f800000, RZ, 0xfc, !PT ;  /* 0x7f80000000007812 */ /* 0x000fe200078efcff */
[----:B------:R-:W-:Y:S06]  /*0980*/  BRA `(.L_x_152) ;  /* 0x0000000000047947 */ /* 0x000fec0003800000 */
.L_x_150:
[----:B------:R-:W-:-:S07]  /*0990*/  IMAD R0, R5, 0x800000, R0 ;  /* 0x0080000005007824 */ /* 0x000fce00078e0200 */
.L_x_152:
[----:B------:R-:W-:Y:S05]  /*09a0*/  BSYNC.RECONVERGENT B2 ;  /* 0x0000000000027941 */ /* 0x000fea0003800200 */
.L_x_149:
[----:B------:R-:W-:Y:S05]  /*09b0*/  BRA `(.L_x_153) ;  /* 0x0000000000207947 */ /* 0x000fea0003800000 */
.L_x_148:
[----:B------:R-:W-:-:S04]  /*09c0*/  LOP3.LUT R0, R9, 0x80000000, R8, 0x48, !PT ;  /* 0x8000000009007812 */ /* 0x000fc800078e4808 */
[----:B------:R-:W-:Y:S01]  /*09d0*/  LOP3.LUT R0, R0, 0x7f800000, RZ, 0xfc, !PT ;  /* 0x7f80000000007812 */ /* 0x000fe200078efcff */
[----:B------:R-:W-:Y:S06]  /*09e0*/  BRA `(.L_x_153) ;  /* 0x0000000000147947 */ /* 0x000fec0003800000 */
.L_x_147:
[----:B------:R-:W-:Y:S01]  /*09f0*/  LOP3.LUT R0, R9, 0x80000000, R8, 0x48, !PT ;  /* 0x8000000009007812 */ /* 0x000fe200078e4808 */
[----:B------:R-:W-:Y:S06]  /*0a00*/  BRA `(.L_x_153) ;  /* 0x00000000000c7947 */ /* 0x000fec0003800000 */
.L_x_146:
[----:B------:R-:W0:Y:S01]  /*0a10*/  MUFU.RSQ R0, -QNAN ;  /* 0xffc0000000007908 */ /* 0x000e220000001400 */
[----:B------:R-:W-:Y:S05]  /*0a20*/  BRA `(.L_x_153) ;  /* 0x0000000000047947 */ /* 0x000fea0003800000 */
.L_x_145:
[----:B------:R-:W-:-:S07]  /*0a30*/  FADD.FTZ R0, R0, R3 ;  /* 0x0000000300007221 */ /* 0x000fce0000010000 */
.L_x_153:
[----:B------:R-:W-:Y:S05]  /*0a40*/  BSYNC.RECONVERGENT B1 ;  /* 0x0000000000017941 */ /* 0x000fea0003800200 */
.L_x_143:
[----:B------:R-:W-:-:S04]  /*0a50*/  IMAD.MOV.U32 R7, RZ, RZ, 0x0 ;  /* 0x00000000ff077424 */ /* 0x000fc800078e00ff */
[----:B0-----:R-:W-:Y:S05]  /*0a60*/  RET.REL.NODEC R6 `(_Z19gpu_assign_z_scoresPfS_S_S_mm) ;  /* 0xfffffff406647950 */ /* 0x001fea0003c3ffff */
.L_x_154:
        /* <DEDUP_REMOVED lines=9> */
.L_x_291:


//--------------------- .text._Z15gpu_calc_stddevPfS_S_mm --------------------------
	.section	.text._Z15gpu_calc_stddevPfS_S_mm,"ax",@progbits
	.align	128
        .global         _Z15gpu_calc_stddevPfS_S_mm
        .type           _Z15gpu_calc_stddevPfS_S_mm,@function
        .size           _Z15gpu_calc_stddevPfS_S_mm,(.L_x_293 - _Z15gpu_calc_stddevPfS_S_mm)
        .other          _Z15gpu_calc_stddevPfS_S_mm,@"STO_CUDA_ENTRY STV_DEFAULT"
_Z15gpu_calc_stddevPfS_S_mm:
.text._Z15gpu_calc_stddevPfS_S_mm:
        /* <DEDUP_REMOVED lines=14> */
[----:B------:R-:W0:Y:S01]  /*00e0*/  LDCU.128 UR8, c[0x0][0x390] ;  /* 0x00007200ff0877ac */ /* 0x000e220008000c00 */
[----:B------:R-:W-:Y:S01]  /*00f0*/  IMAD.SHL.U32 R0, R5, 0x4, RZ ;  /* 0x0000000405007824 */ /* 0x000fe200078e00ff */
[----:B------:R-:W-:Y:S01]  /*0100*/  SHF.R.U32.HI R9, RZ, 0x1e, R5 ;  /* 0x0000001eff097819 */ /* 0x000fe20000011605 */
[----:B------:R-:W1:Y:S01]  /*0110*/  LDCU.64 UR6, c[0x0][0x358] ;  /* 0x00006b00ff0677ac */ /* 0x000e620008000a00 */
[----:B0-----:R-:W-:Y:S02]  /*0120*/  UISETP.NE.U32.AND UP0, UPT, UR10, URZ, UPT ;  /* 0x000000ff0a00728c */ /* 0x001fe4000bf05070 */
[----:B------:R-:W-:Y:S02]  /*0130*/  IADD3 R4, P0, PT, R0, UR8, RZ ;  /* 0x0000000800047c10 */ /* 0x000fe4000ff1e0ff */
[----:B------:R-:W-:Y:S02]  /*0140*/  UISETP.NE.AND.EX UP0, UPT, UR11, URZ, UPT, UP0 ;  /* 0x000000ff0b00728c */ /* 0x000fe4000bf05300 */
[----:B------:R-:W-:-:S07]  /*0150*/  IADD3.X R5, PT, PT, R9, UR9, RZ, P0, !PT ;  /* 0x0000000909057c10 */ /* 0x000fce00087fe4ff */
[----:B-1----:R-:W-:Y:S05]  /*0160*/  BRA.U UP0, `(.L_x_155) ;  /* 0x0000000100087547 */ /* 0x002fea000b800000 */
[----:B------:R0:W5:Y:S01]  /*0170*/  LDG.E R3, desc[UR6][R4.64] ;  /* 0x0000000604037981 */ /* 0x000162000c1e1900 */
[----:B------:R-:W-:Y:S05]  /*0180*/  BRA `(.L_x_156) ;  /* 0x0000000400707947 */ /* 0x000fea0003800000 */
.L_x_155:
[----:B------:R-:W0:Y:S01]  /*0190*/  LDCU.128 UR8, c[0x0][0x380] ;  /* 0x00007000ff0877ac */ /* 0x000e220008000c00 */
[----:B------:R-:W-:Y:S01]  /*01a0*/  SHF.L.U64.HI R8, R2, 0x2, R3 ;  /* 0x0000000202087819 */ /* 0x000fe20000010203 */
[----:B------:R-:W1:Y:S01]  /*01b0*/  LDCU.64 UR4, c[0x0][0x398] ;  /* 0x00007300ff0477ac */ /* 0x000e620008000a00 */
[C---:B0-----:R-:W-:Y:S02]  /*01c0*/  IADD3 R6, P0, PT, R0.reuse, UR10, RZ ;  /* 0x0000000a00067c10 */ /* 0x041fe4000ff1e0ff */
[----:B------:R-:W-:Y:S02]  /*01d0*/  IADD3 R0, P1, PT, R0, UR8, RZ ;  /* 0x0000000800007c10 */ /* 0x000fe4000ff3e0ff */
[C---:B------:R-:W-:Y:S02]  /*01e0*/  IADD3.X R7, PT, PT, R9.reuse, UR11, RZ, P0, !PT ;  /* 0x0000000b09077c10 */ /* 0x040fe400087fe4ff */
[----:B-1----:R-:W-:-:S09]  /*01f0*/  IADD3.X R9, PT, PT, R9, UR9, RZ, P1, !PT ;  /* 0x0000000909097c10 */ /* 0x002fd20008ffe4ff */
.L_x_159:
[----:B------:R-:W-:Y:S01]  /*0200*/  IMAD.MOV.U32 R12, RZ, RZ, R0 ;  /* 0x000000ffff0c7224 */ /* 0x000fe200078e0000 */
[----:B------:R-:W-:Y:S01]  /*0210*/  MOV R13, R9 ;  /* 0x00000009000d7202 */ /* 0x000fe20000000f00 */
[----:B------:R-:W2:Y:S04]  /*0220*/  LDG.E R11, desc[UR6][R6.64] ;  /* 0x00000006060b7981 */ /* 0x000ea8000c1e1900 */
[----:B------:R-:W2:Y:S04]  /*0230*/  LDG.E R10, desc[UR6][R12.64] ;  /* 0x000000060c0a7981 */ /* 0x000ea8000c1e1900 */
[----:B------:R0:W5:Y:S01]  /*0240*/  LDG.E R3, desc[UR6][R4.64] ;  /* 0x0000000604037981 */ /* 0x000162000c1e1900 */
[----:B------:R-:W-:Y:S01]  /*0250*/  BSSY.RECONVERGENT B0, `(.L_x_157) ;  /* 0x0000046000007945 */ /* 0x000fe20003800200 */
[----:B------:R-:W-:-:S02]  /*0260*/  IMAD.MOV.U32 R14, RZ, RZ, 0x3f800000 ;  /* 0x3f800000ff0e7424 */ /* 0x000fc400078e00ff */
[----:B--2---:R-:W-:-:S05]  /*0270*/  FADD R10, R10, -R11 ;  /* 0x8000000b0a0a7221 */ /* 0x004fca0000000000 */
[----:B------:R-:W-:-:S13]  /*0280*/  FSETP.NEU.AND P0, PT, R10, 1, PT ;  /* 0x3f8000000a00780b */ /* 0x000fda0003f0d000 */
[----:B0-----:R-:W-:Y:S05]  /*0290*/  @!P0 BRA `(.L_x_158) ;  /* 0x0000000400048947 */ /* 0x001fea0003800000 */
[----:B------:R-:W-:-:S13]  /*02a0*/  FSETP.NAN.AND P0, PT, |R10|, |R10|, PT ;  /* 0x4000000a0a00720b */ /* 0x000fda0003f08200 */
[----:B------:R-:W-:Y:S01]  /*02b0*/  @P0 FADD R14, R10, 2 ;  /* 0x400000000a0e0421 */ /* 0x000fe20000000000 */
[----:B------:R-:W-:Y:S06]  /*02c0*/  @P0 BRA `(.L_x_158) ;  /* 0x0000000000f80947 */ /* 0x000fec0003800000 */
[C---:B------:R-:W-:Y:S01]  /*02d0*/  FMUL R11, |R10|.reuse, 16777216 ;  /* 0x4b8000000a0b7820 */ /* 0x040fe20000400200 */
[----:B------:R-:W-:Y:S01]  /*02e0*/  FSETP.GEU.AND P0, PT, |R10|, 1.175494350822287508e-38, PT ;  /* 0x008000000a00780b */ /* 0x000fe20003f0e200 */
[----:B------:R-:W-:-:S03]  /*02f0*/  IMAD.MOV.U32 R18, RZ, RZ, 0x3a2c32e4 ;  /* 0x3a2c32e4ff127424 */ /* 0x000fc600078e00ff */
[----:B------:R-:W-:Y:S02]  /*0300*/  FSEL R11, R11, |R10|, !P0 ;  /* 0x4000000a0b0b7208 */ /* 0x000fe40004000000 */
[----:B------:R-:W-:Y:S02]  /*0310*/  FSEL R13, RZ, -24, P0 ;  /* 0xc1c00000ff0d7808 */ /* 0x000fe40000000000 */
[----:B------:R-:W-:Y:S01]  /*0320*/  FSETP.NEU.AND P0, PT, |R10|, +INF , PT ;  /* 0x7f8000000a00780b */ /* 0x000fe20003f0d200 */
[----:B------:R-:W-:-:S03]  /*0330*/  VIADD R12, R11, 0xc0cafb0d ;  /* 0xc0cafb0d0b0c7836 */ /* 0x000fc60000000000 */
[----:B------:R-:W-:Y:S02]  /*0340*/  FSETP.NEU.AND P0, PT, R10, RZ, P0 ;  /* 0x000000ff0a00720b */ /* 0x000fe4000070d000 */
[----:B------:R-:W-:-:S04]  /*0350*/  LOP3.LUT R12, R12, 0xff800000, RZ, 0xc0, !PT ;  /* 0xff8000000c0c7812 */ /* 0x000fc800078ec0ff */
[-C--:B------:R-:W-:Y:S02]  /*0360*/  IADD3 R11, PT, PT, R11, -R12.reuse, RZ ;  /* 0x8000000c0b0b7210 */ /* 0x080fe40007ffe0ff */
[----:B------:R-:W-:-:S03]  /*0370*/  I2FP.F32.S32 R12, R12 ;  /* 0x0000000c000c7245 */ /* 0x000fc60000201400 */
[C---:B------:R-:W-:Y:S01]  /*0380*/  FADD R15, R11.reuse, 1 ;  /* 0x3f8000000b0f7421 */ /* 0x040fe20000000000 */
[----:B------:R-:W-:Y:S01]  /*0390*/  FADD R16, R11, -1 ;  /* 0xbf8000000b107421 */ /* 0x000fe20000000000 */
[----:B------:R-:W-:-:S03]  /*03a0*/  @!P0 FADD R10, R10, R10 ;  /* 0x0000000a0a0a8221 */ /* 0x000fc60000000000 */
        /* <DEDUP_REMOVED lines=41> */
[----:B------:R-:W-:Y:S01]  /*0640*/  IADD3 R15, PT, PT, R12, 0x7f000000, RZ ;  /* 0x7f0000000c0f7810 */ /* 0x000fe20007ffe0ff */
[----:B-1----:R-:W-:Y:S01]  /*0650*/  IMAD R13, R13, 0x800000, -R12 ;  /* 0x008000000d0d7824 */ /* 0x002fe200078e0a0c */
[----:B------:R-:W-:Y:S01]  /*0660*/  FSEL R14, RZ, +INF , !P1 ;  /* 0x7f800000ff0e7808 */ /* 0x000fe20004800000 */
[----:B------:R-:W-:-:S04]  /*0670*/  FFMA R16, R11, R16, 1 ;  /* 0x3f8000000b107423 */ /* 0x000fc80000000010 */
[----:B------:R-:W-:-:S04]  /*0680*/  FMUL R16, R15, R16 ;  /* 0x000000100f107220 */ /* 0x000fc80000400000 */
[----:B------:R-:W-:Y:S01]  /*0690*/  @!P2 FMUL R14, R13, R16 ;  /* 0x000000100d0ea220 */ /* 0x000fe20000400000 */
[----:B------:R-:W-:-:S07]  /*06a0*/  @!P0 LOP3.LUT R14, R10, 0x7fffffff, RZ, 0xc0, !PT ;  /* 0x7fffffff0a0e8812 */ /* 0x000fce00078ec0ff */
.L_x_158:
[----:B------:R-:W-:Y:S05]  /*06b0*/  BSYNC.RECONVERGENT B0 ;  /* 0x0000000000007941 */ /* 0x000fea0003800200 */
.L_x_157:
[----:B-----5:R-:W-:Y:S01]  /*06c0*/  FADD R3, R3, R14 ;  /* 0x0000000e03037221 */ /* 0x020fe20000000000 */
[----:B------:R-:W-:Y:S01]  /*06d0*/  UIADD3 UR4, UP1, UPT, UR4, -0x1, URZ ;  /* 0xffffffff04047890 */ /* 0x000fe2000ff3e0ff */
[----:B------:R-:W-:-:S03]  /*06e0*/  LEA R0, P0, R2, R0, 0x2 ;  /* 0x0000000002007211 */ /* 0x000fc600078010ff */
[----:B------:R1:W-:Y:S01]  /*06f0*/  STG.E desc[UR6][R4.64], R3 ;  /* 0x0000000304007986 */ /* 0x0003e2000c101906 */
[----:B------:R-:W-:Y:S01]  /*0700*/  UISETP.NE.U32.AND UP0, UPT, UR4, URZ, UPT ;  /* 0x000000ff0400728c */ /* 0x000fe2000bf05070 */
[----:B------:R-:W-:Y:S01]  /*0710*/  IMAD.X R9, R9, 0x1, R8, P0 ;  /* 0x0000000109097824 */ /* 0x000fe200000e0608 */
[----:B------:R-:W-:-:S04]  /*0720*/  UIADD3.X UR5, UPT, UPT, UR5, -0x1, URZ, UP1, !UPT ;  /* 0xffffffff05057890 */ /* 0x000fc80008ffe4ff */
[----:B------:R-:W-:-:S09]  /*0730*/  UISETP.NE.AND.EX UP0, UPT, UR5, URZ, UPT, UP0 ;  /* 0x000000ff0500728c */ /* 0x000fd2000bf05300 */
[----:B-1----:R-:W-:Y:S05]  /*0740*/  BRA.U UP0, `(.L_x_159) ;  /* 0xfffffff900ac7547 */ /* 0x002fea000b83ffff */
.L_x_156:
[----:B------:R-:W1:Y:S01]  /*0750*/  LDCU.64 UR4, c[0x0][0x398] ;  /* 0x00007300ff0477ac */ /* 0x000e620008000a00 */
[----:B------:R-:W-:Y:S01]  /*0760*/  BSSY.RECONVERGENT B0, `(.L_x_160) ;  /* 0x000000e000007945 */ /* 0x000fe20003800200 */
[----:B-1----:R-:W-:-:S04]  /*0770*/  UIADD3 UR4, UP0, UPT, UR4, -0x1, URZ ;  /* 0xffffffff04047890 */ /* 0x002fc8000ff1e0ff */
[----:B------:R-:W-:-:S09]  /*0780*/  UIADD3.X UR5, UPT, UPT, UR5, -0x1, URZ, UP0, !UPT ;  /* 0xffffffff05057890 */ /* 0x000fd200087fe4ff */
[----:B------:R-:W1:Y:S08]  /*0790*/  I2F.U64 R6, UR4 ;  /* 0x0000000400067d12 */ /* 0x000e700008301000 */
[----:B-1----:R-:W1:Y:S08]  /*07a0*/  MUFU.RCP R7, R6 ;  /* 0x0000000600077308 */ /* 0x002e700000001000 */
[----:B-----5:R-:W2:Y:S01]  /*07b0*/  FCHK P0, R3, R6 ;  /* 0x0000000603007302 */ /* 0x020ea20000000000 */
[----:B-1----:R-:W-:-:S04]  /*07c0*/  FFMA R0, -R6, R7, 1 ;  /* 0x3f80000006007423 */ /* 0x002fc80000000107 */
[----:B------:R-:W-:-:S04]  /*07d0*/  FFMA R0, R7, R0, R7 ;  /* 0x0000000007007223 */ /* 0x000fc80000000007 */
[----:B------:R-:W-:-:S04]  /*07e0*/  FFMA R7, R0, R3, RZ ;  /* 0x0000000300077223 */ /* 0x000fc800000000ff */
[----:B------:R-:W-:-:S04]  /*07f0*/  FFMA R2, -R6, R7, R3 ;  /* 0x0000000706027223 */ /* 0x000fc80000000103 */
[----:B------:R-:W-:Y:S01]  /*0800*/  FFMA R0, R0, R2, R7 ;  /* 0x0000000200007223 */ /* 0x000fe20000000007 */
[----:B--2---:R-:W-:Y:S06]  /*0810*/  @!P0 BRA `(.L_x_161) ;  /* 0x0000000000088947 */ /* 0x004fec0003800000 */
[----:B------:R-:W-:-:S07]  /*0820*/  MOV R2, 0x840 ;  /* 0x0000084000027802 */ /* 0x000fce0000000f00 */
[----:B0-----:R-:W-:Y:S05]  /*0830*/  CALL.REL.NOINC `($__internal_5_$__cuda_sm3x_div_rn_noftz_f32_slowpath) ;  /* 0x0000000000a07944 */ /* 0x001fea0003c00000 */
.L_x_161:
[----:B------:R-:W-:Y:S05]  /*0840*/  BSYNC.RECONVERGENT B0 ;  /* 0x0000000000007941 */ /* 0x000fea0003800200 */
.L_x_160:
[----:B------:R-:W-:Y:S01]  /*0850*/  IADD3 R2, PT, PT, R0, -0xd000000, RZ ;  /* 0xf300000000027810 */ /* 0x000fe20007ffe0ff */
[----:B------:R1:W2:Y:S01]  /*0860*/  MUFU.RSQ R7, R0 ;  /* 0x0000000000077308 */ /* 0x0002a20000001400 */
[----:B------:R-:W-:Y:S02]  /*0870*/  BSSY.RECONVERGENT B0, `(.L_x_162) ;  /* 0x000000b000007945 */ /* 0x000fe40003800200 */
[----:B------:R-:W-:-:S13]  /*0880*/  ISETP.GT.U32.AND P0, PT, R2, 0x727fffff, PT ;  /* 0x727fffff0200780c */ /* 0x000fda0003f04070 */
[----:B-1----:R-:W-:Y:S05]  /*0890*/  @!P0 BRA `(.L_x_163) ;  /* 0x0000000000108947 */ /* 0x002fea0003800000 */
[----:B------:R-:W-:-:S07]  /*08a0*/  MOV R9, 0x8c0 ;  /* 0x000008c000097802 */ /* 0x000fce0000000f00 */
[----:B0-2---:R-:W-:Y:S05]  /*08b0*/  CALL.REL.NOINC `($__internal_4_$__cuda_sm20_sqrt_rn_f32_slowpath) ;  /* 0x0000000000247944 */ /* 0x005fea0003c00000 */
[----:B------:R-:W-:Y:S01]  /*08c0*/  IMAD.MOV.U32 R3, RZ, RZ, R0 ;  /* 0x000000ffff037224 */ /* 0x000fe200078e0000 */
[----:B------:R-:W-:Y:S06]  /*08d0*/  BRA `(.L_x_164) ;  /* 0x0000000000107947 */ /* 0x000fec0003800000 */
.L_x_163:
[C---:B--2---:R-:W-:Y:S01]  /*08e0*/  FMUL.FTZ R3, R7.reuse, R0 ;  /* 0x0000000007037220 */ /* 0x044fe20000410000 */
[----:B------:R-:W-:-:S03]  /*08f0*/  FMUL.FTZ R2, R7, 0.5 ;  /* 0x3f00000007027820 */ /* 0x000fc60000410000 */
[----:B------:R-:W-:-:S04]  /*0900*/  FFMA R0, -R3, R3, R0 ;  /* 0x0000000303007223 */ /* 0x000fc80000000100 */
[----:B------:R-:W-:-:S07]  /*0910*/  FFMA R3, R0, R2, R3 ;  /* 0x0000000200037223 */ /* 0x000fce0000000003 */
.L_x_164:
[----:B------:R-:W-:Y:S05]  /*0920*/  BSYNC.RECONVERGENT B0 ;  /* 0x0000000000007941 */ /* 0x000fea0003800200 */
.L_x_162:
[----:B------:R-:W-:Y:S01]  /*0930*/  STG.E desc[UR6][R4.64], R3 ;  /* 0x0000000304007986 */ /* 0x000fe2000c101906 */
[----:B------:R-:W-:Y:S05]  /*0940*/  EXIT ;  /* 0x000000000000794d */ /* 0x000fea0003800000 */
        .weak           $__internal_4_$__cuda_sm20_sqrt_rn_f32_slowpath
        .type           $__internal_4_$__cuda_sm20_sqrt_rn_f32_slowpath,@function
        .size           $__internal_4_$__cuda_sm20_sqrt_rn_f32_slowpath,($__internal_5_$__cuda_sm3x_div_rn_noftz_f32_slowpath - $__internal_4_$__cuda_sm20_sqrt_rn_f32_slowpath)
$__internal_4_$__cuda_sm20_sqrt_rn_f32_slowpath:
[----:B------:R-:W-:-:S13]  /*0950*/  LOP3.LUT P0, RZ, R0, 0x7fffffff, RZ, 0xc0, !PT ;  /* 0x7fffffff00ff7812 */ /* 0x000fda000780c0ff */
[----:B------:R-:W-:Y:S01]  /*0960*/  @!P0 MOV R2, R0 ;  /* 0x0000000000028202 */ /* 0x000fe20000000f00 */
[----:B------:R-:W-:Y:S06]  /*0970*/  @!P0 BRA `(.L_x_165) ;  /* 0x0000000000408947 */ /* 0x000fec0003800000 */
[----:B------:R-:W-:-:S13]  /*0980*/  FSETP.GEU.FTZ.AND P0, PT, R0, RZ, PT ;  /* 0x000000ff0000720b */ /* 0x000fda0003f1e000 */
[----:B------:R-:W-:Y:S01]  /*0990*/  @!P0 IMAD.MOV.U32 R2, RZ, RZ, 0x7fffffff ;  /* 0x7fffffffff028424 */ /* 0x000fe200078e00ff */
        /* <DEDUP_REMOVED lines=14> */
.L_x_165:
[----:B------:R-:W-:Y:S01]  /*0a80*/  IMAD.MOV.U32 R0, RZ, RZ, R2 ;  /* 0x000000ffff007224 */ /* 0x000fe200078e0002 */
[----:B------:R-:W-:Y:S01]  /*0a90*/  MOV R2, R9 ;  /* 0x0000000900027202 */ /* 0x000fe20000000f00 */
[----:B------:R-:W-:-:S04]  /*0aa0*/  IMAD.MOV.U32 R3, RZ, RZ, 0x0 ;  /* 0x00000000ff037424 */ /* 0x000fc800078e00ff */
[----:B------:R-:W-:Y:S05]  /*0ab0*/  RET.REL.NODEC R2 `(_Z15gpu_calc_stddevPfS_S_mm) ;  /* 0xfffffff402507950 */ /* 0x000fea0003c3ffff */
        .weak           $__internal_5_$__cuda_sm3x_div_rn_noftz_f32_slowpath
        .type           $__internal_5_$__cuda_sm3x_div_rn_noftz_f32_slowpath,@function
        .size           $__internal_5_$__cuda_sm3x_div_rn_noftz_f32_slowpath,(.L_x_293 - $__internal_5_$__cuda_sm3x_div_rn_noftz_f32_slowpath)
$__internal_5_$__cuda_sm3x_div_rn_noftz_f32_slowpath:
[----:B------:R-:W-:Y:S01]  /*0ac0*/  SHF.R.U32.HI R7, RZ, 0x17, R6 ;  /* 0x00000017ff077819 */ /* 0x000fe20000011606 */
[----:B------:R-:W-:Y:S01]  /*0ad0*/  BSSY.RECONVERGENT B1, `(.L_x_166) ;  /* 0x0000063000017945 */ /* 0x000fe20003800200 */
[----:B------:R-:W-:Y:S02]  /*0ae0*/  SHF.R.U32.HI R0, RZ, 0x17, R3 ;  /* 0x00000017ff007819 */ /* 0x000fe40000011603 */
[----:B------:R-:W-:Y:S02]  /*0af0*/  LOP3.LUT R7, R7, 0xff, RZ, 0xc0, !PT ;  /* 0x000000ff07077812 */ /* 0x000fe400078ec0ff */
[----:B------:R-:W-:Y:S02]  /*0b00*/  LOP3.LUT R12, R0, 0xff, RZ, 0xc0, !PT ;  /* 0x000000ff000c7812 */ /* 0x000fe400078ec0ff */
[----:B------:R-:W-:-:S03]  /*0b10*/  IADD3 R9, PT, PT, R7, -0x1, RZ ;  /* 0xffffffff07097810 */ /* 0x000fc60007ffe0ff */
[----:B------:R-:W-:Y:S01]  /*0b20*/  VIADD R10, R12, 0xffffffff ;  /* 0xffffffff0c0a7836 */ /* 0x000fe20000000000 */
[----:B------:R-:W-:-:S04]  /*0b30*/  ISETP.GT.U32.AND P0, PT, R9, 0xfd, PT ;  /* 0x000000fd0900780c */ /* 0x000fc80003f04070 */
[----:B------:R-:W-:-:S13]  /*0b40*/  ISETP.GT.U32.OR P0, PT, R10, 0xfd, P0 ;  /* 0x000000fd0a00780c */ /* 0x000fda0000704470 */
[----:B------:R-:W-:Y:S01]  /*0b50*/  @!P0 MOV R8, RZ ;  /* 0x000000ff00088202 */ /* 0x000fe20000000f00 */
[----:B------:R-:W-:Y:S06]  /*0b60*/  @!P0 BRA `(.L_x_167) ;  /* 0x0000000000608947 */ /* 0x000fec0003800000 */
[----:B------:R-:W-:Y:S01]  /*0b70*/  FSETP.GTU.FTZ.AND P0, PT, |R3|, +INF , PT ;  /* 0x7f8000000300780b */ /* 0x000fe20003f1c200 */
[----:B------:R-:W-:Y:S01]  /*0b80*/  IMAD.MOV.U32 R0, RZ, RZ, R6 ;  /* 0x000000ffff007224 */ /* 0x000fe200078e0006 */
        /* <DEDUP_REMOVED lines=17> */
[----:B------:R-:W-:Y:S01]  /*0ca0*/  @P0 MOV R8, RZ ;  /* 0x000000ff00080202 */ /* 0x000fe20000000f00 */
[----:B------:R-:W-:Y:S02]  /*0cb0*/  @!P0 IMAD.MOV.U32 R8, RZ, RZ, -0x40 ;  /* 0xffffffc0ff088424 */ /* 0x000fe400078e00ff */
[----:B------:R-:W-:Y:S01]  /*0cc0*/  @!P0 FFMA R3, R3, 1.84467440737095516160e+19, RZ ;  /* 0x5f80000003038823 */ /* 0x000fe200000000ff */
[----:B------:R-:W-:Y:S02]  /*0cd0*/  @!P1 FFMA R6, R0, 1.84467440737095516160e+19, RZ ;  /* 0x5f80000000069823 */ /* 0x000fe400000000ff */
[----:B------:R-:W-:-:S07]  /*0ce0*/  @!P1 IADD3 R8, PT, PT, R8, 0x40, RZ ;  /* 0x0000004008089810 */ /* 0x000fce0007ffe0ff */
.L_x_167:
[----:B------:R-:W-:Y:S01]  /*0cf0*/  LEA R9, R7, 0xc0800000, 0x17 ;  /* 0xc080000007097811 */ /* 0x000fe200078eb8ff */
[----:B------:R-:W-:Y:S04]  /*0d00*/  BSSY.RECONVERGENT B2, `(.L_x_172) ;  /* 0x0000036000027945 */ /* 0x000fe80003800200 */
[----:B------:R-:W-:Y:S01]  /*0d10*/  IMAD.IADD R9, R6, 0x1, -R9 ;  /* 0x0000000106097824 */ /* 0x000fe200078e0a09 */
[----:B------:R-:W-:-:S03]  /*0d20*/  IADD3 R6, PT, PT, R12, -0x7f, RZ ;  /* 0xffffff810c067810 */ /* 0x000fc60007ffe0ff */
[----:B------:R-:W0:Y:S01]  /*0d30*/  MUFU.RCP R10, R9 ;  /* 0x00000009000a7308 */ /* 0x000e220000001000 */
[----:B------:R-:W-:Y:S01]  /*0d40*/  FADD.FTZ R11, -R9, -RZ ;  /* 0x800000ff090b7221 */ /* 0x000fe20000010100 */
[C---:B------:R-:W-:Y:S01]  /*0d50*/  IMAD R0, R6.reuse, -0x800000, R3 ;  /* 0xff80000006007824 */ /* 0x040fe200078e0203 */
[----:B------:R-:W-:-:S05]  /*0d60*/  IADD3 R7, PT, PT, R6, 0x7f, -R7 ;  /* 0x0000007f06077810 */ /* 0x000fca0007ffe807 */
        /* <DEDUP_REMOVED lines=10> */
[----:B------:R-:W-:-:S05]  /*0e10*/  IADD3 R9, PT, PT, R3, R7, RZ ;  /* 0x0000000703097210 */ /* 0x000fca0007ffe0ff */
        /* <DEDUP_REMOVED lines=11> */
[C---:B------:R-:W-:Y:S01]  /*0ed0*/  IADD3 R8, PT, PT, R9.reuse, 0x20, RZ ;  /* 0x0000002009087810 */ /* 0x040fe20007ffe0ff */
[CCC-:B------:R-:W-:Y:S01]  /*0ee0*/  FFMA.RM R6, R12.reuse, R10.reuse, R13.reuse ;  /* 0x0000000a0c067223 */ /* 0x1c0fe2000000400d */
[----:B------:R-:W-:Y:S02]  /*0ef0*/  ISETP.NE.AND P2, PT, R9, RZ, PT ;  /* 0x000000ff0900720c */ /* 0x000fe40003f45270 */
[----:B------:R-:W-:Y:S01]  /*0f00*/  LOP3.LUT R7, R3, 0x7fffff, RZ, 0xc0, !PT ;  /* 0x007fffff03077812 */ /* 0x000fe200078ec0ff */
[----:B------:R-:W-:Y:S01]  /*0f10*/  FFMA.RP R3, R12, R10, R13 ;  /* 0x0000000a0c037223 */ /* 0x000fe2000000800d */
[----:B------:R-:W-:Y:S01]  /*0f20*/  ISETP.NE.AND P1, PT, R9, RZ, PT ;  /* 0x000000ff0900720c */ /* 0x000fe20003f25270 */
[----:B------:R-:W-:Y:S01]  /*0f30*/  IMAD.MOV R9, RZ, RZ, -R9 ;  /* 0x000000ffff097224 */ /* 0x000fe200078e0a09 */
[----:B------:R-:W-:Y:S02]  /*0f40*/  LOP3.LUT R7, R7, 0x800000, RZ, 0xfc, !PT ;  /* 0x0080000007077812 */ /* 0x000fe400078efcff */
[----:B------:R-:W-:-:S02]  /*0f50*/  FSETP.NEU.FTZ.AND P0, PT, R3, R6, PT ;  /* 0x000000060300720b */ /* 0x000fc40003f1d000 */
        /* <DEDUP_REMOVED lines=12> */
.L_x_174:
[----:B------:R-:W-:-:S04]  /*1020*/  LOP3.LUT R0, R0, 0x80000000, RZ, 0xc0, !PT ;  /* 0x8000000000007812 */ /* 0x000fc800078ec0ff */
[----:B------:R-:W-:Y:S01]  /*1030*/  LOP3.LUT R0, R0, 0x7f800000, RZ, 0xfc, !PT ;  /* 0x7f80000000007812 */ /* 0x000fe200078efcff */
[----:B------:R-:W-:Y:S06]  /*1040*/  BRA `(.L_x_175) ;  /* 0x0000000000047947 */ /* 0x000fec0003800000 */
.L_x_173:
[----:B------:R-:W-:-:S07]  /*1050*/  IMAD R0, R7, 0x800000, R0 ;  /* 0x0080000007007824 */ /* 0x000fce00078e0200 */
.L_x_175:
[----:B------:R-:W-:Y:S05]  /*1060*/  BSYNC.RECONVERGENT B2 ;  /* 0x0000000000027941 */ /* 0x000fea0003800200 */
.L_x_172:
[----:B------:R-:W-:Y:S05]  /*1070*/  BRA `(.L_x_176) ;  /* 0x0000000000207947 */ /* 0x000fea0003800000 */
.L_x_171:
[----:B------:R-:W-:-:S04]  /*1080*/  LOP3.LUT R0, R6, 0x80000000, R3, 0x48, !PT ;  /* 0x8000000006007812 */ /* 0x000fc800078e4803 */
[----:B------:R-:W-:Y:S01]  /*1090*/  LOP3.LUT R0, R0, 0x7f800000, RZ, 0xfc, !PT ;  /* 0x7f80000000007812 */ /* 0x000fe200078efcff */
[----:B------:R-:W-:Y:S06]  /*10a0*/  BRA `(.L_x_176) ;  /* 0x0000000000147947 */ /* 0x000fec0003800000 */
.L_x_170:
[----:B------:R-:W-:Y:S01]  /*10b0*/  LOP3.LUT R0, R6, 0x80000000, R3, 0x48, !PT ;  /* 0x8000000006007812 */ /* 0x000fe200078e4803 */
[----:B------:R-:W-:Y:S06]  /*10c0*/  BRA `(.L_x_176) ;  /* 0x00000000000c7947 */ /* 0x000fec0003800000 */
.L_x_169:
[----:B------:R-:W0:Y:S01]  /*10d0*/  MUFU.RSQ R0, -QNAN ;  /* 0xffc0000000007908 */ /* 0x000e220000001400 */
[----:B------:R-:W-:Y:S05]  /*10e0*/  BRA `(.L_x_176) ;  /* 0x0000000000047947 */ /* 0x000fea0003800000 */
.L_x_168:
[----:B------:R-:W-:-:S07]  /*10f0*/  FADD.FTZ R0, R3, R0 ;  /* 0x0000000003007221 */ /* 0x000fce0000010000 */
.L_x_176:
[----:B------:R-:W-:Y:S05]  /*1100*/  BSYNC.RECONVERGENT B1 ;  /* 0x0000000000017941 */ /* 0x000fea0003800200 */
.L_x_166:
[----:B------:R-:W-:-:S04]  /*1110*/  HFMA2 R3, -RZ, RZ, 0, 0 ;  /* 0x00000000ff037431 */ /* 0x000fc800000001ff */
[----:B0-----:R-:W-:Y:S05]  /*1120*/  RET.REL.NODEC R2 `(_Z15gpu_calc_stddevPfS_S_mm) ;  /* 0xffffffec02b47950 */ /* 0x001fea0003c3ffff */
.L_x_177:
        /* <DEDUP_REMOVED lines=13> */
.L_x_293:


//--------------------- .text._Z14gpu_calc_meansPfS_mm --------------------------
	.section	.text._Z14gpu_calc_meansPfS_mm,"ax",@progbits
	.align	128
        .global         _Z14gpu_calc_meansPfS_mm
        .type           _Z14gpu_calc_meansPfS_mm,@function
        .size           _Z14gpu_calc_meansPfS_mm,(.L_x_294 - _Z14gpu_calc_meansPfS_mm)
        .other          _Z14gpu_calc_meansPfS_mm,@"STO_CUDA_ENTRY STV_DEFAULT"
_Z14gpu_calc_meansPfS_mm:
.text._Z14gpu_calc_meansPfS_mm:
        /* <DEDUP_REMOVED lines=8> */
[----:B-1----:R-:W-:-:S07]  /*0080*/  UIMAD UR4, UR4, UR5, URZ ;  /* 0x00000005040472a4 */ /* 0x002fce000f8e02ff */
[----:B------:R-:W1:Y:S01]  /*0090*/  LDC.64 R8, c[0x0][0x390] ;  /* 0x0000e400ff087b82 */ /* 0x000e620000000a00 */
[----:B--2---:R-:W-:Y:S01]  /*00a0*/  LOP3.LUT P0, RZ, R0, UR4, RZ, 0xfc, !PT ;  /* 0x0000000400ff7c12 */ /* 0x004fe2000f80fcff */
[----:B0-----:R-:W-:-:S05]  /*00b0*/  IMAD R18, R18, UR6, R19 ;  /* 0x0000000612127c24 */ /* 0x001fca000f8e0213 */
[----:B---3--:R-:W-:-:S04]  /*00c0*/  ISETP.GE.U32.AND P1, PT, R18, R20, PT ;  /* 0x000000141200720c */ /* 0x008fc80003f26070 */
[----:B------:R-:W-:Y:S02]  /*00d0*/  ISETP.GE.U32.OR.EX P0, PT, RZ, R21, P0, P1 ;  /* 0x00000015ff00720c */ /* 0x000fe40000706510 */
[----:B-1----:R-:W-:-:S04]  /*00e0*/  ISETP.EQ.U32.AND P2, PT, R8, RZ, PT ;  /* 0x000000ff0800720c */ /* 0x002fc80003f42070 */
[----:B------:R-:W-:-:S13]  /*00f0*/  ISETP.EQ.OR.EX P0, PT, R9, RZ, P0, P2 ;  /* 0x000000ff0900720c */ /* 0x000fda0000702720 */
[----:B------:R-:W-:Y:S05]  /*0100*/  @P0 EXIT ;  /* 0x000000000000094d */ /* 0x000fea0003800000 */
[----:B------:R-:W0:Y:S01]  /*0110*/  LDCU.64 UR4, c[0x0][0x388] ;  /* 0x00007100ff0477ac */ /* 0x000e220008000a00 */
[----:B------:R-:W-:Y:S01]  /*0120*/  IMAD.SHL.U32 R4, R18, 0x4, RZ ;  /* 0x0000000412047824 */ /* 0x000fe200078e00ff */
[----:B------:R-:W-:Y:S01]  /*0130*/  SHF.R.U32.HI R5, RZ, 0x1e, R18 ;  /* 0x0000001eff057819 */ /* 0x000fe20000011612 */
[----:B------:R-:W1:Y:S03]  /*0140*/  LDCU.64 UR8, c[0x0][0x358] ;  /* 0x00006b00ff0877ac */ /* 0x000e660008000a00 */
[----:B0-----:R-:W-:-:S04]  /*0150*/  IADD3 R16, P0, PT, R4, UR4, RZ ;  /* 0x0000000404107c10 */ /* 0x001fc8000ff1e0ff */
[----:B------:R-:W-:Y:S01]  /*0160*/  IADD3.X R17, PT, PT, R5, UR5, RZ, P0, !PT ;  /* 0x0000000505117c10 */ /* 0x000fe200087fe4ff */
[----:B------:R-:W0:Y:S04]  /*0170*/  LDCU.64 UR4, c[0x0][0x390] ;  /* 0x00007200ff0477ac */ /* 0x000e280008000a00 */
[----:B-1----:R1:W5:Y:S01]  /*0180*/  LDG.E R25, desc[UR8][R16.64] ;  /* 0x0000000810197981 */ /* 0x002362000c1e1900 */
[C---:B------:R-:W-:Y:S01]  /*0190*/  IADD3 R0, P1, PT, R8.reuse, -0x1, RZ ;  /* 0xffffffff08007810 */ /* 0x040fe20007f3e0ff */
[----:B------:R-:W-:Y:S01]  /*01a0*/  HFMA2 R2, -RZ, RZ, 0, 0 ;  /* 0x00000000ff027431 */ /* 0x000fe200000001ff */
[----:B------:R-:W-:Y:S01]  /*01b0*/  LOP3.LUT R7, R8, 0x7, RZ, 0xc0, !PT ;  /* 0x0000000708077812 */ /* 0x000fe200078ec0ff */
[----:B------:R-:W-:Y:S01]  /*01c0*/  IMAD.MOV.U32 R6, RZ, RZ, RZ ;  /* 0x000000ffff067224 */ /* 0x000fe200078e00ff */
[----:B------:R-:W-:-:S02]  /*01d0*/  ISETP.GE.U32.AND P0, PT, R0, 0x7, PT ;  /* 0x000000070000780c */ /* 0x000fc40003f06070 */
[----:B------:R-:W-:-:S04]  /*01e0*/  IADD3.X R9, PT, PT, R9, -0x1, RZ, P1, !PT ;  /* 0xffffffff09097810 */ /* 0x000fc80000ffe4ff */
[----:B------:R-:W-:Y:S01]  /*01f0*/  ISETP.GE.U32.AND.EX P0, PT, R9, RZ, PT, P0 ;  /* 0x000000ff0900720c */ /* 0x000fe20003f06100 */
[----:B0-----:R-:W0:-:S12]  /*0200*/  I2F.U64 R3, UR4 ;  /* 0x0000000400037d12 */ /* 0x001e180008301000 */
[----:B-1----:R-:W-:Y:S05]  /*0210*/  @!P0 BRA `(.L_x_178) ;  /* 0x0000000800808947 */ /* 0x002fea0003800000 */
[----:B------:R-:W1:Y:S01]  /*0220*/  LDC R2, c[0x0][0x394] ;  /* 0x0000e500ff027b82 */ /* 0x000e620000000800 */
[----:B------:R-:W2:Y:S01]  /*0230*/  LDCU.64 UR4, c[0x0][0x380] ;  /* 0x00007000ff0477ac */ /* 0x000ea20008000a00 */
[----:B------:R-:W-:Y:S01]  /*0240*/  IMAD.WIDE.U32 R14, R20, 0x4, RZ ;  /* 0x00000004140e7825 */ /* 0x000fe200078e00ff */
[----:B------:R-:W-:Y:S02]  /*0250*/  LOP3.LUT R6, R8, 0xfffffff8, RZ, 0xc0, !PT ;  /* 0xfffffff808067812 */ /* 0x000fe400078ec0ff */
[----:B------:R-:W-:Y:S01]  /*0260*/  SHF.L.U64.HI R10, R20, 0x5, R21 ;  /* 0x00000005140a7819 */ /* 0x000fe20000010215 */
[----:B------:R-:W-:-:S05]  /*0270*/  IMAD.SHL.U32 R9, R21, 0x4, RZ ;  /* 0x0000000415097824 */ /* 0x000fca00078e00ff */
[----:B------:R-:W-:Y:S01]  /*0280*/  IADD3 R12, PT, PT, R15, R9, RZ ;  /* 0x000000090f0c7210 */ /* 0x000fe20007ffe0ff */
[----:B------:R-:W-:Y:S01]  /*0290*/  IMAD.MOV.U32 R9, RZ, RZ, R6 ;  /* 0x000000ffff097224 */ /* 0x000fe200078e0006 */
[----:B--2---:R-:W-:-:S04]  /*02a0*/  IADD3 R4, P0, PT, R4, UR4, RZ ;  /* 0x0000000404047c10 */ /* 0x004fc8000ff1e0ff */
[----:B------:R-:W-:Y:S02]  /*02b0*/  IADD3.X R5, PT, PT, R5, UR5, RZ, P0, !PT ;  /* 0x0000000505057c10 */ /* 0x000fe400087fe4ff */
[----:B-1----:R-:W-:-:S07]  /*02c0*/  MOV R11, R2 ;  /* 0x00000002000b7202 */ /* 0x002fce0000000f00 */
.L_x_195:
[----:B------:R-:W2:Y:S01]  /*02d0*/  LDG.E R0, desc[UR8][R4.64] ;  /* 0x0000000804007981 */ /* 0x000ea2000c1e1900 */
[----:B0-----:R-:W0:Y:S01]  /*02e0*/  MUFU.RCP R8, R3 ;  /* 0x0000000300087308 */ /* 0x001e220000001000 */
[----:B------:R-:W-:Y:S01]  /*02f0*/  IADD3 R9, P0, PT, R9, -0x8, RZ ;  /* 0xfffffff809097810 */ /* 0x000fe20007f1e0ff */
[----:B------:R-:W-:Y:S03]  /*0300*/  BSSY.RECONVERGENT B2, `(.L_x_179) ;  /* 0x000000e000027945 */ /* 0x000fe60003800200 */
[----:B------:R-:W-:Y:S02]  /*0310*/  IADD3.X R11, PT, PT, R11, -0x1, RZ, P0, !PT ;  /* 0xffffffff0b0b7810 */ /* 0x000fe400007fe4ff */
[----:B------:R-:W-:-:S04]  /*0320*/  ISETP.NE.U32.AND P0, PT, R9, RZ, PT ;  /* 0x000000ff0900720c */ /* 0x000fc80003f05070 */
[----:B------:R-:W-:Y:S01]  /*0330*/  ISETP.NE.AND.EX P0, PT, R11, RZ, PT, P0 ;  /* 0x000000ff0b00720c */ /* 0x000fe20003f05300 */
[----:B0-----:R-:W-:-:S04]  /*0340*/  FFMA R13, -R3, R8, 1 ;  /* 0x3f800000030d7423 */ /* 0x001fc80000000108 */
[----:B------:R-:W-:Y:S01]  /*0350*/  FFMA R13, R8, R13, R8 ;  /* 0x0000000d080d7223 */ /* 0x000fe20000000008 */
[----:B--2---:R-:W0:Y:S03]  /*0360*/  FCHK P1, R0, R3 ;  /* 0x0000000300007302 */ /* 0x004e260000020000 */
[----:B------:R-:W-:-:S04]  /*0370*/  FFMA R8, R0, R13, RZ ;  /* 0x0000000d00087223 */ /* 0x000fc800000000ff */
[----:B------:R-:W-:-:S04]  /*0380*/  FFMA R21, -R3, R8, R0 ;  /* 0x0000000803157223 */ /* 0x000fc80000000100 */
[----:B------:R-:W-:Y:S01]  /*0390*/  FFMA R8, R13, R21, R8 ;  /* 0x000000150d087223 */ /* 0x000fe20000000008 */
[----:B01----:R-:W-:Y:S06]  /*03a0*/  @!P1 BRA `(.L_x_180) ;  /* 0x00000000000c9947 */ /* 0x003fec0003800000 */
[----:B------:R-:W-:-:S07]  /*03b0*/  MOV R8, 0x3d0 ;  /* 0x000003d000087802 */ /* 0x000fce0000000f00 */
[----:B-----5:R-:W-:Y:S05]  /*03c0*/  CALL.REL.NOINC `($__internal_6_$__cuda_sm3x_div_rn_noftz_f32_slowpath) ;  /* 0x0000001000d87944 */ /* 0x020fea0003c00000 */
[----:B------:R-:W-:-:S07]  /*03d0*/  IMAD.MOV.U32 R8, RZ, RZ, R0 ;  /* 0x000000ffff087224 */ /* 0x000fce00078e0000 */
.L_x_180:
[----:B------:R-:W-:Y:S05]  /*03e0*/  BSYNC.RECONVERGENT B2 ;  /* 0x0000000000027941 */ /* 0x000fea0003800200 */
.L_x_179:
[----:B------:R-:W-:Y:S01]  /*03f0*/  IADD3 R22, P1, PT, R4, R14, RZ ;  /* 0x0000000e04167210 */ /* 0x000fe20007f3e0ff */
[----:B-----5:R-:W-:-:S03]  /*0400*/  FADD R25, R8, R25 ;  /* 0x0000001908197221 */ /* 0x020fc60000000000 */
[----:B------:R-:W-:Y:S02]  /*0410*/  IADD3.X R23, PT, PT, R5, R12, RZ, P1, !PT ;  /* 0x0000000c05177210 */ /* 0x000fe40000ffe4ff */
[----:B------:R0:W-:Y:S04]  /*0420*/  STG.E desc[UR8][R16.64], R25 ;  /* 0x0000001910007986 */ /* 0x0001e8000c101908 */
[----:B------:R-:W2:Y:S01]  /*0430*/  LDG.E R24, desc[UR8][R22.64] ;  /* 0x0000000816187981 */ /* 0x000ea2000c1e1900 */
[----:B------:R-:W1:Y:S01]  /*0440*/  MUFU.RCP R0, R3 ;  /* 0x0000000300007308 */ /* 0x000e620000001000 */
[----:B------:R-:W-:Y:S01]  /*0450*/  BSSY.RECONVERGENT B2, `(.L_x_181) ;  /* 0x000000b000027945 */ /* 0x000fe20003800200 */
[----:B-1----:R-:W-:-:S04]  /*0460*/  FFMA R13, -R3, R0, 1 ;  /* 0x3f800000030d7423 */ /* 0x002fc80000000100 */
[----:B------:R-:W-:Y:S02]  /*0470*/  FFMA R0, R0, R13, R0 ;  /* 0x0000000d00007223 */ /* 0x000fe40000000000 */
[----:B--2---:R-:W1:Y:S02]  /*0480*/  FCHK P1, R24, R3 ;  /* 0x0000000318007302 */ /* 0x004e640000020000 */
[----:B------:R-:W-:-:S04]  /*0490*/  FFMA R8, R0, R24, RZ ;  /* 0x0000001800087223 */ /* 0x000fc800000000ff */
[----:B------:R-:W-:-:S04]  /*04a0*/  FFMA R13, -R3, R8, R24 ;  /* 0x00000008030d7223 */ /* 0x000fc80000000118 */
[----:B------:R-:W-:Y:S01]  /*04b0*/  FFMA R0, R0, R13, R8 ;  /* 0x0000000d00007223 */ /* 0x000fe20000000008 */
[----:B01----:R-:W-:Y:S06]  /*04c0*/  @!P1 BRA `(.L_x_182) ;  /* 0x00000000000c9947 */ /* 0x003fec0003800000 */
[----:B------:R-:W-:Y:S01]  /*04d0*/  IMAD.MOV.U32 R0, RZ, RZ, R24 ;  /* 0x000000ffff007224 */ /* 0x000fe200078e0018 */
[----:B------:R-:W-:-:S07]  /*04e0*/  MOV R8, 0x500 ;  /* 0x0000050000087802 */ /* 0x000fce0000000f00 */
[----:B------:R-:W-:Y:S05]  /*04f0*/  CALL.REL.NOINC `($__internal_6_$__cuda_sm3x_div_rn_noftz_f32_slowpath) ;  /* 0x00000010008c7944 */ /* 0x000fea0003c00000 */
.L_x_182:
[----:B------:R-:W-:Y:S05]  /*0500*/  BSYNC.RECONVERGENT B2 ;  /* 0x0000000000027941 */ /* 0x000fea0003800200 */
.L_x_181:
[----:B------:R-:W-:Y:S01]  /*0510*/  IADD3 R22, P1, PT, R22, R14, RZ ;  /* 0x0000000e16167210 */ /* 0x000fe20007f3e0ff */
[----:B------:R-:W-:-:S03]  /*0520*/  FADD R25, R25, R0 ;  /* 0x0000000019197221 */ /* 0x000fc60000000000 */
        /* <DEDUP_REMOVED lines=15> */
.L_x_184:
[----:B------:R-:W-:Y:S05]  /*0620*/  BSYNC.RECONVERGENT B2 ;  /* 0x0000000000027941 */ /* 0x000fea0003800200 */
.L_x_183:
        /* <DEDUP_REMOVED lines=17> */
.L_x_186:
[----:B------:R-:W-:Y:S05]  /*0740*/  BSYNC.RECONVERGENT B2 ;  /* 0x0000000000027941 */ /* 0x000fea0003800200 */
.L_x_185:
        /* <DEDUP_REMOVED lines=17> */
.L_x_188:
[----:B------:R-:W-:Y:S05]  /*0860*/  BSYNC.RECONVERGENT B2 ;  /* 0x0000000000027941 */ /* 0x000fea0003800200 */
.L_x_187:
        /* <DEDUP_REMOVED lines=17> */
.L_x_190:
[----:B------:R-:W-:Y:S05]  /*0980*/  BSYNC.RECONVERGENT B2 ;  /* 0x0000000000027941 */ /* 0x000fea0003800200 */
.L_x_189:
        /* <DEDUP_REMOVED lines=17> */
.L_x_192:
[----:B------:R-:W-:Y:S05]  /*0aa0*/  BSYNC.RECONVERGENT B2 ;  /* 0x0000000000027941 */ /* 0x000fea0003800200 */
.L_x_191:
        /* <DEDUP_REMOVED lines=17> */
.L_x_194:
[----:B------:R-:W-:Y:S05]  /*0bc0*/  BSYNC.RECONVERGENT B2 ;  /* 0x0000000000027941 */ /* 0x000fea0003800200 */
.L_x_193:
[----:B------:R-:W-:Y:S01]  /*0bd0*/  FADD R25, R25, R0 ;  /* 0x0000000019197221 */ /* 0x000fe20000000000 */
[----:B------:R-:W-:-:S04]  /*0be0*/  LEA R4, P1, R20, R4, 0x5 ;  /* 0x0000000414047211 */ /* 0x000fc800078228ff */
[----:B------:R1:W-:Y:S01]  /*0bf0*/  STG.E desc[UR8][R16.64], R25 ;  /* 0x0000001910007986 */ /* 0x0003e2000c101908 */
[----:B------:R-:W-:Y:S01]  /*0c00*/  IADD3.X R5, PT, PT, R5, R10, RZ, P1, !PT ;  /* 0x0000000a05057210 */ /* 0x000fe20000ffe4ff */
[----:B------:R-:W-:Y:S07]  /*0c10*/  @P0 BRA `(.L_x_195) ;  /* 0xfffffff400ac0947 */ /* 0x000fee000383ffff */
.L_x_178:
[----:B------:R-:W-:-:S04]  /*0c20*/  ISETP.NE.U32.AND P0, PT, R7, RZ, PT ;  /* 0x000000ff0700720c */ /* 0x000fc80003f05070 */
[----:B------:R-:W-:-:S13]  /*0c30*/  ISETP.NE.AND.EX P0, PT, RZ, RZ, PT, P0 ;  /* 0x000000ffff00720c */ /* 0x000fda0003f05300 */
[----:B------:R-:W-:Y:S05]  /*0c40*/  @!P0 EXIT ;  /* 0x000000000000894d */ /* 0x000fea0003800000 */
[----:B------:R-:W2:Y:S01]  /*0c50*/  LDCU UR5, c[0x0][0x390] ;  /* 0x00007200ff0577ac */ /* 0x000ea20008000800 */
[----:B------:R-:W-:-:S04]  /*0c60*/  ISETP.GE.U32.AND P0, PT, R7, 0x4, PT ;  /* 0x000000040700780c */ /* 0x000fc80003f06070 */
[----:B------:R-:W-:Y:S01]  /*0c70*/  ISETP.GE.U32.AND.EX P0, PT, RZ, RZ, PT, P0 ;  /* 0x000000ffff00720c */ /* 0x000fe20003f06100 */
[----:B--2---:R-:W-:-:S12]  /*0c80*/  ULOP3.LUT UR5, UR5, 0x3, URZ, 0xc0, !UPT ;  /* 0x0000000305057892 */ /* 0x004fd8000f8ec0ff */
[----:B------:R-:W-:Y:S05]  /*0c90*/  @!P0 BRA `(.L_x_196) ;  /* 0x0000000400508947 */ /* 0x000fea0003800000 */
[----:B------:R-:W2:Y:S01]  /*0ca0*/  LDCU.64 UR6, c[0x0][0x398] ;  /* 0x00007300ff0677ac */ /* 0x000ea20008000a00 */
[----:B------:R-:W-:Y:S01]  /*0cb0*/  IMAD.MOV.U32 R19, RZ, RZ, RZ ;  /* 0x000000ffff137224 */ /* 0x000fe200078e00ff */
[----:B------:R-:W3:Y:S01]  /*0cc0*/  LDCU.64 UR10, c[0x0][0x380] ;  /* 0x00007000ff0a77ac */ /* 0x000ee20008000a00 */
[----:B--2---:R-:W-:Y:S02]  /*0cd0*/  IMAD R5, R2, UR6, RZ ;  /* 0x0000000602057c24 */ /* 0x004fe4000f8e02ff */
[----:B------:R-:W-:-:S04]  /*0ce0*/  IMAD.WIDE.U32 R8, R6, UR6, R18 ;  /* 0x0000000606087c25 */ /* 0x000fc8000f8e0012 */
[----:B------:R-:W-:Y:S01]  /*0cf0*/  IMAD R5, R6, UR7, R5 ;  /* 0x0000000706057c24 */ /* 0x000fe2000f8e0205 */
[----:B---3--:R-:W-:-:S04]  /*0d00*/  LEA R4, P0, R8, UR10, 0x2 ;  /* 0x0000000a08047c11 */ /* 0x008fc8000f8010ff */
[----:B------:R-:W-:-:S04]  /*0d10*/  IADD3 R5, PT, PT, R9, R5, RZ ;  /* 0x0000000509057210 */ /* 0x000fc80007ffe0ff */
[----:B------:R-:W-:-:S05]  /*0d20*/  LEA.HI.X R5, R8, UR11, R5, 0x2, P0 ;  /* 0x0000000b08057c11 */ /* 0x000fca00080f1405 */
[----:B------:R-:W2:Y:S01]  /*0d30*/  LDG.E R10, desc[UR8][R4.64] ;  /* 0x00000008040a7981 */ /* 0x000ea2000c1e1900 */
[----:B0-----:R-:W0:Y:S01]  /*0d40*/  MUFU.RCP R0, R3 ;  /* 0x0000000300007308 */ /* 0x001e220000001000 */
[----:B------:R-:W-:Y:S01]  /*0d50*/  BSSY.RECONVERGENT B2, `(.L_x_197) ;  /* 0x000000b000027945 */ /* 0x000fe20003800200 */
[----:B0-----:R-:W-:-:S04]  /*0d60*/  FFMA R7, -R3, R0, 1 ;  /* 0x3f80000003077423 */ /* 0x001fc80000000100 */
[----:B------:R-:W-:Y:S02]  /*0d70*/  FFMA R0, R0, R7, R0 ;  /* 0x0000000700007223 */ /* 0x000fe40000000000 */
[----:B--2---:R-:W0:Y:S02]  /*0d80*/  FCHK P0, R10, R3 ;  /* 0x000000030a007302 */ /* 0x004e240000000000 */
[----:B------:R-:W-:-:S04]  /*0d90*/  FFMA R7, R0, R10, RZ ;  /* 0x0000000a00077223 */ /* 0x000fc800000000ff */
[----:B------:R-:W-:-:S04]  /*0da0*/  FFMA R8, -R3, R7, R10 ;  /* 0x0000000703087223 */ /* 0x000fc8000000010a */
[----:B------:R-:W-:Y:S01]  /*0db0*/  FFMA R0, R0, R8, R7 ;  /* 0x0000000800007223 */ /* 0x000fe20000000007 */
[----:B0-----:R-:W-:Y:S06]  /*0dc0*/  @!P0 BRA `(.L_x_198) ;  /* 0x00000000000c8947 */ /* 0x001fec0003800000 */
[----:B------:R-:W-:Y:S01]  /*0dd0*/  IMAD.MOV.U32 R0, RZ, RZ, R10 ;  /* 0x000000ffff007224 */ /* 0x000fe200078e000a */
[----:B------:R-:W-:-:S07]  /*0de0*/  MOV R8, 0xe00 ;  /* 0x00000e0000087802 */ /* 0x000fce0000000f00 */
[----:B-1---5:R-:W-:Y:S05]  /*0df0*/  CALL.REL.NOINC `($__internal_6_$__cuda_sm3x_div_rn_noftz_f32_slowpath) ;  /* 0x00000008004c7944 */ /* 0x022fea0003c00000 */
.L_x_198:
[----:B------:R-:W-:Y:S05]  /*0e00*/  BSYNC.RECONVERGENT B2 ;  /* 0x0000000000027941 */ /* 0x000fea0003800200 */
.L_x_197:
[----:B------:R-:W0:Y:S01]  /*0e10*/  LDCU.64 UR6, c[0x0][0x398] ;  /* 0x00007300ff0677ac */ /* 0x000e220008000a00 */
[----:B-1---5:R-:W-:-:S05]  /*0e20*/  FADD R25, R25, R0 ;  /* 0x0000000019197221 */ /* 0x022fca0000000000 */
[----:B------:R1:W-:Y:S01]  /*0e30*/  STG.E desc[UR8][R16.64], R25 ;  /* 0x0000001910007986 */ /* 0x0003e2000c101908 */
[----:B0-----:R-:W-:Y:S02]  /*0e40*/  USHF.L.U32 UR10, UR6, 0x2, URZ ;  /* 0x00000002060a7899 */ /* 0x001fe400080006ff */
[----:B------:R-:W-:-:S04]  /*0e50*/  USHF.L.U64.HI UR4, UR6, 0x2, UR7 ;  /* 0x0000000206047899 */ /* 0x000fc80008010207 */
[----:B------:R-:W-:-:S04]  /*0e60*/  IADD3 R4, P0, PT, R4, UR10, RZ ;  /* 0x0000000a04047c10 */ /* 0x000fc8000ff1e0ff */
[----:B------:R-:W-:-:S05]  /*0e70*/  IADD3.X R5, PT, PT, R5, UR4, RZ, P0, !PT ;  /* 0x0000000405057c10 */ /* 0x000fca00087fe4ff */
[----:B------:R-:W2:Y:S01]  /*0e80*/  LDG.E R10, desc[UR8][R4.64] ;  /* 0x00000008040a7981 */ /* 0x000ea2000c1e1900 */
[----:B------:R-:W0:Y:S01]  /*0e90*/  MUFU.RCP R0, R3 ;  /* 0x0000000300007308 */ /* 0x000e220000001000 */
[----:B------:R-:W-:Y:S01]  /*0ea0*/  BSSY.RECONVERGENT B2, `(.L_x_199) ;  /* 0x000000b000027945 */ /* 0x000fe20003800200 */
[----:B0-----:R-:W-:-:S04]  /*0eb0*/  FFMA R7, -R3, R0, 1 ;  /* 0x3f80000003077423 */ /* 0x001fc80000000100 */
[----:B------:R-:W-:Y:S02]  /*0ec0*/  FFMA R0, R0, R7, R0 ;  /* 0x0000000700007223 */ /* 0x000fe40000000000 */
[----:B--2---:R-:W0:Y:S02]  /*0ed0*/  FCHK P0, R10, R3 ;  /* 0x000000030a007302 */ /* 0x004e240000000000 */
[----:B------:R-:W-:-:S04]  /*0ee0*/  FFMA R7, R0, R10, RZ ;  /* 0x0000000a00077223 */ /* 0x000fc800000000ff */
[----:B------:R-:W-:-:S04]  /*0ef0*/  FFMA R8, -R3, R7, R10 ;  /* 0x0000000703087223 */ /* 0x000fc8000000010a */
[----:B------:R-:W-:Y:S01]  /*0f00*/  FFMA R0, R0, R8, R7 ;  /* 0x0000000800007223 */ /* 0x000fe20000000007 */
[----:B01----:R-:W-:Y:S06]  /*0f10*/  @!P0 BRA `(.L_x_200) ;  /* 0x00000000000c8947 */ /* 0x003fec0003800000 */
[----:B------:R-:W-:Y:S02]  /*0f20*/  MOV R0, R10 ;  /* 0x0000000a00007202 */ /* 0x000fe40000000f00 */
[----:B------:R-:W-:-:S07]  /*0f30*/  MOV R8, 0xf50 ;  /* 0x00000f5000087802 */ /* 0x000fce0000000f00 */
[----:B------:R-:W-:Y:S05]  /*0f40*/  CALL.REL.NOINC `($__internal_6_$__cuda_sm3x_div_rn_noftz_f32_slowpath) ;  /* 0x0000000400f87944 */ /* 0x000fea0003c00000 */
.L_x_200:
[----:B------:R-:W-:Y:S05]  /*0f50*/  BSYNC.RECONVERGENT B2 ;  /* 0x0000000000027941 */ /* 0x000fea0003800200 */
.L_x_199:
[----:B------:R-:W-:Y:S01]  /*0f60*/  IADD3 R4, P0, PT, R4, UR10, RZ ;  /* 0x0000000a04047c10 */ /* 0x000fe2000ff1e0ff */
[----:B------:R-:W-:-:S03]  /*0f70*/  FADD R25, R25, R0 ;  /* 0x0000000019197221 */ /* 0x000fc60000000000 */
[----:B------:R-:W-:Y:S02]  /*0f80*/  IADD3.X R5, PT, PT, R5, UR4, RZ, P0, !PT ;  /* 0x0000000405057c10 */ /* 0x000fe400087fe4ff */
        /* <DEDUP_REMOVED lines=14> */
.L_x_202:
[----:B------:R-:W-:Y:S05]  /*1070*/  BSYNC.RECONVERGENT B2 ;  /* 0x0000000000027941 */ /* 0x000fea0003800200 */
.L_x_201:
        /* <DEDUP_REMOVED lines=14> */
[----:B------:R-:W-:Y:S02]  /*1160*/  MOV R0, R4 ;  /* 0x0000000400007202 */ /* 0x000fe40000000f00 */
[----:B------:R-:W-:-:S07]  /*1170*/  MOV R8, 0x1190 ;  /* 0x0000119000087802 */ /* 0x000fce0000000f00 */
[----:B------:R-:W-:Y:S05]  /*1180*/  CALL.REL.NOINC `($__internal_6_$__cuda_sm3x_div_rn_noftz_f32_slowpath) ;  /* 0x0000000400687944 */ /* 0x000fea0003c00000 */
.L_x_204:
[----:B------:R-:W-:Y:S05]  /*1190*/  BSYNC.RECONVERGENT B2 ;  /* 0x0000000000027941 */ /* 0x000fea0003800200 */
.L_x_203:
[----:B------:R-:W-:Y:S01]  /*11a0*/  FADD R25, R25, R0 ;  /* 0x0000000019197221 */ /* 0x000fe20000000000 */
[----:B------:R-:W-:-:S04]  /*11b0*/  IADD3 R6, P0, PT, R6, 0x4, RZ ;  /* 0x0000000406067810 */ /* 0x000fc80007f1e0ff */
[----:B------:R2:W-:Y:S01]  /*11c0*/  STG.E desc[UR8][R16.64], R25 ;  /* 0x0000001910007986 */ /* 0x0005e2000c101908 */
[----:B------:R-:W-:-:S08]  /*11d0*/  IMAD.X R2, RZ, RZ, R2, P0 ;  /* 0x000000ffff027224 */ /* 0x000fd000000e0602 */
.L_x_196:
[----:B------:R-:W-:-:S04]  /*11e0*/  ISETP.NE.U32.AND P0, PT, RZ, UR5, PT ;  /* 0x00000005ff007c0c */ /* 0x000fc8000bf05070 */
[----:B------:R-:W-:-:S13]  /*11f0*/  ISETP.NE.AND.EX P0, PT, RZ, RZ, PT, P0 ;  /* 0x000000ffff00720c */ /* 0x000fda0003f05300 */
[----:B------:R-:W-:Y:S05]  /*1200*/  @!P0 EXIT ;  /* 0x000000000000894d */ /* 0x000fea0003800000 */
[----:B------:R-:W-:-:S04]  /*1210*/  UISETP.NE.U32.AND UP0, UPT, UR5, 0x1, UPT ;  /* 0x000000010500788c */ /* 0x000fc8000bf05070 */
[----:B------:R-:W-:-:S09]  /*1220*/  UISETP.NE.AND.EX UP0, UPT, URZ, URZ, UPT, UP0 ;  /* 0x000000ffff00728c */ /* 0x000fd2000bf05300 */
[----:B------:R-:W-:Y:S05]  /*1230*/  BRA.U !UP0, `(.L_x_205) ;  /* 0x0000000108bc7547 */ /* 0x000fea000b800000 */
[----:B------:R-:W3:Y:S01]  /*1240*/  LDCU.64 UR4, c[0x0][0x398] ;  /* 0x00007300ff0477ac */ /* 0x000ee20008000a00 */
[----:B------:R-:W-:Y:S01]  /*1250*/  MOV R4, R18 ;  /* 0x0000001200047202 */ /* 0x000fe20000000f00 */
[----:B------:R-:W-:Y:S01]  /*1260*/  IMAD.MOV.U32 R5, RZ, RZ, RZ ;  /* 0x000000ffff057224 */ /* 0x000fe200078e00ff */
[----:B------:R-:W4:Y:S01]  /*1270*/  LDCU.64 UR6, c[0x0][0x380] ;  /* 0x00007000ff0677ac */ /* 0x000f220008000a00 */
[----:B---3--:R-:W-:Y:S02]  /*1280*/  IMAD R7, R2, UR4, RZ ;  /* 0x0000000402077c24 */ /* 0x008fe4000f8e02ff */
[----:B------:R-:W-:-:S04]  /*1290*/  IMAD.WIDE.U32 R8, R6, UR4, R4 ;  /* 0x0000000406087c25 */ /* 0x000fc8000f8e0004 */
[----:B------:R-:W-:Y:S01]  /*12a0*/  IMAD R7, R6, UR5, R7 ;  /* 0x0000000506077c24 */ /* 0x000fe2000f8e0207 */
[----:B----4-:R-:W-:-:S04]  /*12b0*/  LEA R4, P0, R8, UR6, 0x2 ;  /* 0x0000000608047c11 */ /* 0x010fc8000f8010ff */
[----:B------:R-:W-:-:S04]  /*12c0*/  IADD3 R7, PT, PT, R9, R7, RZ ;  /* 0x0000000709077210 */ /* 0x000fc80007ffe0ff */
[----:B------:R-:W-:-:S05]  /*12d0*/  LEA.HI.X R5, R8, UR7, R7, 0x2, P0 ;  /* 0x0000000708057c11 */ /* 0x000fca00080f1407 */
[----:B------:R-:W3:Y:S01]  /*12e0*/  LDG.E R10, desc[UR8][R4.64] ;  /* 0x00000008040a7981 */ /* 0x000ee2000c1e1900 */
[----:B0-----:R-:W0:Y:S01]  /*12f0*/  MUFU.RCP R0, R3 ;  /* 0x0000000300007308 */ /* 0x001e220000001000 */
[----:B------:R-:W-:Y:S01]  /*1300*/  BSSY.RECONVERGENT B2, `(.L_x_206) ;  /* 0x000000b000027945 */ /* 0x000fe20003800200 */
[----:B0-----:R-:W-:-:S04]  /*1310*/  FFMA R7, -R3, R0, 1 ;  /* 0x3f80000003077423 */ /* 0x001fc80000000100 */
[----:B------:R-:W-:Y:S02]  /*1320*/  FFMA R0, R0, R7, R0 ;  /* 0x0000000700007223 */ /* 0x000fe40000000000 */
[----:B---3--:R-:W0:Y:S02]  /*1330*/  FCHK P0, R10, R3 ;  /* 0x000000030a007302 */ /* 0x008e240000000000 */
[----:B------:R-:W-:-:S04]  /*1340*/  FFMA R7, R0, R10, RZ ;  /* 0x0000000a00077223 */ /* 0x000fc800000000ff */
[----:B------:R-:W-:-:S04]  /*1350*/  FFMA R8, -R3, R7, R10 ;  /* 0x0000000703087223 */ /* 0x000fc8000000010a */
[----:B------:R-:W-:Y:S01]  /*1360*/  FFMA R0, R0, R8, R7 ;  /* 0x0000000800007223 */ /* 0x000fe20000000007 */
[----:B0-----:R-:W-:Y:S06]  /*1370*/  @!P0 BRA `(.L_x_207) ;  /* 0x00000000000c8947 */ /* 0x001fec0003800000 */
[----:B------:R-:W-:Y:S01]  /*1380*/  IMAD.MOV.U32 R0, RZ, RZ, R10 ;  /* 0x000000ffff007224 */ /* 0x000fe200078e000a */
[----:B------:R-:W-:-:S07]  /*1390*/  MOV R8, 0x13b0 ;  /* 0x000013b000087802 */ /* 0x000fce0000000f00 */
[----:B-12--5:R-:W-:Y:S05]  /*13a0*/  CALL.REL.NOINC `($__internal_6_$__cuda_sm3x_div_rn_noftz_f32_slowpath) ;  /* 0x0000000000e07944 */ /* 0x026fea0003c00000 */
.L_x_207:
[----:B------:R-:W-:Y:S05]  /*13b0*/  BSYNC.RECONVERGENT B2 ;  /* 0x0000000000027941 */ /* 0x000fea0003800200 */
.L_x_206:
[----:B------:R-:W0:Y:S01]  /*13c0*/  LDC.64 R8, c[0x0][0x398] ;  /* 0x0000e600ff087b82 */ /* 0x000e220000000a00 */
[----:B-12--5:R-:W-:-:S05]  /*13d0*/  FADD R25, R25, R0 ;  /* 0x0000000019197221 */ /* 0x026fca0000000000 */
[----:B------:R1:W-:Y:S01]  /*13e0*/  STG.E desc[UR8][R16.64], R25 ;  /* 0x0000001910007986 */ /* 0x0003e2000c101908 */
[----:B0-----:R-:W-:-:S04]  /*13f0*/  LEA R4, P0, R8, R4, 0x2 ;  /* 0x0000000408047211 */ /* 0x001fc800078010ff */
[----:B------:R-:W-:-:S05]  /*1400*/  LEA.HI.X R5, R8, R5, R9, 0x2, P0 ;  /* 0x0000000508057211 */ /* 0x000fca00000f1409 */
        /* <DEDUP_REMOVED lines=13> */
.L_x_209:
[----:B------:R-:W-:Y:S05]  /*14e0*/  BSYNC.RECONVERGENT B2 ;  /* 0x0000000000027941 */ /* 0x000fea0003800200 */
.L_x_208:
[----:B------:R-:W-:Y:S01]  /*14f0*/  FADD R25, R25, R0 ;  /* 0x0000000019197221 */ /* 0x000fe20000000000 */
[----:B------:R-:W-:-:S04]  /*1500*/  IADD3 R6, P0, PT, R6, 0x2, RZ ;  /* 0x0000000206067810 */ /* 0x000fc80007f1e0ff */
[----:B------:R3:W-:Y:S01]  /*1510*/  STG.E desc[UR8][R16.64], R25 ;  /* 0x0000001910007986 */ /* 0x0007e2000c101908 */
[----:B------:R-:W-:-:S08]  /*1520*/  IMAD.X R2, RZ, RZ, R2, P0 ;  /* 0x000000ffff027224 */ /* 0x000fd000000e0602 */
.L_x_205:
[----:B------:R-:W4:Y:S02]  /*1530*/  LDC R0, c[0x0][0x390] ;  /* 0x0000e400ff007b82 */ /* 0x000f240000000800 */
[----:B----4-:R-:W-:-:S04]  /*1540*/  LOP3.LUT R0, R0, 0x1, RZ, 0xc0, !PT ;  /* 0x0000000100007812 */ /* 0x010fc800078ec0ff */
[----:B------:R-:W-:-:S04]  /*1550*/  ISETP.NE.U32.AND P0, PT, R0, 0x1, PT ;  /* 0x000000010000780c */ /* 0x000fc80003f05070 */
[----:B------:R-:W-:-:S13]  /*1560*/  ISETP.NE.U32.AND.EX P0, PT, RZ, RZ, PT, P0 ;  /* 0x000000ffff00720c */ /* 0x000fda0003f05100 */
[----:B------:R-:W-:Y:S05]  /*1570*/  @P0 EXIT ;  /* 0x000000000000094d */ /* 0x000fea0003800000 */
[----:B------:R-:W4:Y:S01]  /*1580*/  LDCU.64 UR4, c[0x0][0x398] ;  /* 0x00007300ff0477ac */ /* 0x000f220008000a00 */
[----:B------:R-:W-:Y:S01]  /*1590*/  MOV R4, R18 ;  /* 0x0000001200047202 */ /* 0x000fe20000000f00 */
[----:B------:R-:W-:Y:S01]  /*15a0*/  IMAD.MOV.U32 R5, RZ, RZ, RZ ;  /* 0x000000ffff057224 */ /* 0x000fe200078e00ff */
[----:B------:R-:W0:Y:S01]  /*15b0*/  LDCU.64 UR6, c[0x0][0x380] ;  /* 0x00007000ff0677ac */ /* 0x000e220008000a00 */
[----:B----4-:R-:W-:Y:S02]  /*15c0*/  IMAD R7, R2, UR4, RZ ;  /* 0x0000000402077c24 */ /* 0x010fe4000f8e02ff */
[----:B------:R-:W-:-:S04]  /*15d0*/  IMAD.WIDE.U32 R4, R6, UR4, R4 ;  /* 0x0000000406047c25 */ /* 0x000fc8000f8e0004 */
[----:B------:R-:W-:Y:S01]  /*15e0*/  IMAD R7, R6, UR5, R7 ;  /* 0x0000000506077c24 */ /* 0x000fe2000f8e0207 */
[----:B0-----:R-:W-:-:S04]  /*15f0*/  LEA R6, P0, R4, UR6, 0x2 ;  /* 0x0000000604067c11 */ /* 0x001fc8000f8010ff */
[----:B------:R-:W-:-:S04]  /*1600*/  IADD3 R5, PT, PT, R5, R7, RZ ;  /* 0x0000000705057210 */ /* 0x000fc80007ffe0ff */
[----:B------:R-:W-:-:S05]  /*1610*/  LEA.HI.X R7, R4, UR7, R5, 0x2, P0 ;  /* 0x0000000704077c11 */ /* 0x000fca00080f1405 */
[----:B------:R-:W4:Y:S01]  /*1620*/  LDG.E R6, desc[UR8][R6.64] ;  /* 0x0000000806067981 */ /* 0x000f22000c1e1900 */
[----:B------:R-:W0:Y:S01]  /*1630*/  MUFU.RCP R0, R3 ;  /* 0x0000000300007308 */ /* 0x000e220000001000 */
[----:B------:R-:W-:Y:S01]  /*1640*/  BSSY.RECONVERGENT B2, `(.L_x_210) ;  /* 0x000000b000027945 */ /* 0x000fe20003800200 */
[----:B0-----:R-:W-:-:S04]  /*1650*/  FFMA R5, -R3, R0, 1 ;  /* 0x3f80000003057423 */ /* 0x001fc80000000100 */
[----:B------:R-:W-:Y:S02]  /*1660*/  FFMA R0, R0, R5, R0 ;  /* 0x0000000500007223 */ /* 0x000fe40000000000 */
[----:B----4-:R-:W0:Y:S02]  /*1670*/  FCHK P0, R6, R3 ;  /* 0x0000000306007302 */ /* 0x010e240000000000 */
[----:B------:R-:W-:-:S04]  /*1680*/  FFMA R2, R0, R6, RZ ;  /* 0x0000000600027223 */ /* 0x000fc800000000ff */
[----:B------:R-:W-:-:S04]  /*1690*/  FFMA R5, -R3, R2, R6 ;  /* 0x0000000203057223 */ /* 0x000fc80000000106 */
[----:B------:R-:W-:Y:S01]  /*16a0*/  FFMA R0, R0, R5, R2 ;  /* 0x0000000500007223 */ /* 0x000fe20000000002 */
[----:B0-----:R-:W-:Y:S06]  /*16b0*/  @!P0 BRA `(.L_x_211) ;  /* 0x00000000000c8947 */ /* 0x001fec0003800000 */
[----:B------:R-:W-:Y:S01]  /*16c0*/  IMAD.MOV.U32 R0, RZ, RZ, R6 ;  /* 0x000000ffff007224 */ /* 0x000fe200078e0006 */
[----:B------:R-:W-:-:S07]  /*16d0*/  MOV R8, 0x16f0 ;  /* 0x000016f000087802 */ /* 0x000fce0000000f00 */
[----:B-123-5:R-:W-:Y:S05]  /*16e0*/  CALL.REL.NOINC `($__internal_6_$__cuda_sm3x_div_rn_noftz_f32_slowpath) ;  /* 0x0000000000107944 */ /* 0x02efea0003c00000 */
.L_x_211:
[----:B------:R-:W-:Y:S05]  /*16f0*/  BSYNC.RECONVERGENT B2 ;  /* 0x0000000000027941 */ /* 0x000fea0003800200 */
.L_x_210:
[----:B-123-5:R-:W-:-:S05]  /*1700*/  FADD R25, R0, R25 ;  /* 0x0000001900197221 */ /* 0x02efca0000000000 */
[----:B------:R-:W-:Y:S01]  /*1710*/  STG.E desc[UR8][R16.64], R25 ;  /* 0x0000001910007986 */ /* 0x000fe2000c101908 */
[----:B------:R-:W-:Y:S05]  /*1720*/  EXIT ;  /* 0x000000000000794d */ /* 0x000fea0003800000 */
        .weak           $__internal_6_$__cuda_sm3x_div_rn_noftz_f32_slowpath
        .type           $__internal_6_$__cuda_sm3x_div_rn_noftz_f32_slowpath,@function
        .size           $__internal_6_$__cuda_sm3x_div_rn_noftz_f32_slowpath,(.L_x_294 - $__internal_6_$__cuda_sm3x_div_rn_noftz_f32_slowpath)
$__internal_6_$__cuda_sm3x_div_rn_noftz_f32_slowpath:
[----:B------:R-:W-:Y:S01]  /*1730*/  SHF.R.U32.HI R13, RZ, 0x17, R3 ;  /* 0x00000017ff0d7819 */ /* 0x000fe20000011603 */
[----:B------:R-:W-:Y:S01]  /*1740*/  BSSY.RECONVERGENT B0, `(.L_x_212) ;  /* 0x0000063000007945 */ /* 0x000fe20003800200 */
[----:B------:R-:W-:Y:S02]  /*1750*/  SHF.R.U32.HI R24, RZ, 0x17, R0 ;  /* 0x00000017ff187819 */ /* 0x000fe40000011600 */
[----:B------:R-:W-:Y:S02]  /*1760*/  LOP3.LUT R13, R13, 0xff, RZ, 0xc0, !PT ;  /* 0x000000ff0d0d7812 */ /* 0x000fe400078ec0ff */
[----:B------:R-:W-:Y:S02]  /*1770*/  LOP3.LUT R24, R24, 0xff, RZ, 0xc0, !PT ;  /* 0x000000ff18187812 */ /* 0x000fe400078ec0ff */
[----:B------:R-:W-:Y:S02]  /*1780*/  IADD3 R26, PT, PT, R13, -0x1, RZ ;  /* 0xffffffff0d1a7810 */ /* 0x000fe40007ffe0ff */
[----:B------:R-:W-:Y:S01]  /*1790*/  MOV R29, R3 ;  /* 0x00000003001d7202 */ /* 0x000fe20000000f00 */
[----:B------:R-:W-:Y:S01]  /*17a0*/  VIADD R27, R24, 0xffffffff ;  /* 0xffffffff181b7836 */ /* 0x000fe20000000000 */
        /* <DEDUP_REMOVED lines=27> */
.L_x_213:
[----:B------:R-:W-:Y:S01]  /*1960*/  LEA R30, R13, 0xc0800000, 0x17 ;  /* 0xc08000000d1e7811 */ /* 0x000fe200078eb8ff */
[----:B------:R-:W-:Y:S01]  /*1970*/  BSSY.RECONVERGENT B1, `(.L_x_218) ;  /* 0x0000036000017945 */ /* 0x000fe20003800200 */
[----:B------:R-:W-:-:S03]  /*1980*/  IADD3 R28, PT, PT, R24, -0x7f, RZ ;  /* 0xffffff81181c7810 */ /* 0x000fc60007ffe0ff */
[----:B------:R-:W-:-:S04]  /*1990*/  IMAD.IADD R30, R29, 0x1, -R30 ;  /* 0x000000011d1e7824 */ /* 0x000fc800078e0a1e */
[----:B------:R-:W0:Y:S01]  /*19a0*/  MUFU.RCP R27, R30 ;  /* 0x0000001e001b7308 */ /* 0x000e220000001000 */
[----:B------:R-:W-:-:S04]  /*19b0*/  FADD.FTZ R26, -R30, -RZ ;  /* 0x800000ff1e1a7221 */ /* 0x000fc80000010100 */
[----:B0-----:R-:W-:-:S04]  /*19c0*/  FFMA R24, R27, R26, 1 ;  /* 0x3f8000001b187423 */ /* 0x001fc8000000001a */
[----:B------:R-:W-:Y:S01]  /*19d0*/  FFMA R24, R27, R24, R27 ;  /* 0x000000181b187223 */ /* 0x000fe2000000001b */
[C---:B------:R-:W-:Y:S01]  /*19e0*/  IMAD R27, R28.reuse, -0x800000, R0 ;  /* 0xff8000001c1b7824 */ /* 0x040fe200078e0200 */
[----:B------:R-:W-:-:S03]  /*19f0*/  IADD3 R28, PT, PT, R28, 0x7f, -R13 ;  /* 0x0000007f1c1c7810 */ /* 0x000fc60007ffe80d */
[----:B------:R-:W-:-:S04]  /*1a00*/  FFMA R29, R27, R24, RZ ;  /* 0x000000181b1d7223 */ /* 0x000fc800000000ff */
[----:B------:R-:W-:-:S04]  /*1a10*/  FFMA R13, R26, R29, R27 ;  /* 0x0000001d1a0d7223 */ /* 0x000fc8000000001b */
[----:B------:R-:W-:-:S04]  /*1a20*/  FFMA R13, R24, R13, R29 ;  /* 0x0000000d180d7223 */ /* 0x000fc8000000001d */
[----:B------:R-:W-:Y:S01]  /*1a30*/  FFMA R26, R26, R13, R27 ;  /* 0x0000000d1a1a7223 */ /* 0x000fe2000000001b */
[----:B------:R-:W-:-:S03]  /*1a40*/  IMAD.IADD R27, R28, 0x1, R21 ;  /* 0x000000011c1b7824 */ /* 0x000fc600078e0215 */
        /* <DEDUP_REMOVED lines=21> */
[----:B------:R-:W-:Y:S01]  /*1ba0*/  ISETP.NE.AND P2, PT, R21, RZ, PT ;  /* 0x000000ff1500720c */ /* 0x000fe20003f45270 */
[----:B------:R-:W-:Y:S01]  /*1bb0*/  IMAD.MOV R21, RZ, RZ, -R21 ;  /* 0x000000ffff157224 */ /* 0x000fe200078e0a15 */
[----:B------:R-:W-:-:S02]  /*1bc0*/  SHF.L.U32 R24, R27, R24, RZ ;  /* 0x000000181b187219 */ /* 0x000fc400000006ff */
[----:B------:R-:W-:Y:S02]  /*1bd0*/  FSETP.NEU.FTZ.AND P1, PT, R28, R13, PT ;  /* 0x0000000d1c00720b */ /* 0x000fe40003f3d000 */
        /* <DEDUP_REMOVED lines=11> */
.L_x_220:
[----:B------:R-:W-:-:S04]  /*1c90*/  LOP3.LUT R0, R0, 0x80000000, RZ, 0xc0, !PT ;  /* 0x8000000000007812 */ /* 0x000fc800078ec0ff */
[----:B------:R-:W-:Y:S01]  /*1ca0*/  LOP3.LUT R0, R0, 0x7f800000, RZ, 0xfc, !PT ;  /* 0x7f80000000007812 */ /* 0x000fe200078efcff */
[----:B------:R-:W-:Y:S06]  /*1cb0*/  BRA `(.L_x_221) ;  /* 0x0000000000047947 */ /* 0x000fec0003800000 */
.L_x_219:
[----:B------:R-:W-:-:S07]  /*1cc0*/  IMAD R0, R27, 0x800000, R0 ;  /* 0x008000001b007824 */ /* 0x000fce00078e0200 */
.L_x_221:
[----:B------:R-:W-:Y:S05]  /*1cd0*/  BSYNC.RECONVERGENT B1 ;  /* 0x0000000000017941 */ /* 0x000fea0003800200 */
.L_x_218:
[----:B------:R-:W-:Y:S05]  /*1ce0*/  BRA `(.L_x_222) ;  /* 0x0000000000207947 */ /* 0x000fea0003800000 */
.L_x_217:
[----:B------:R-:W-:-:S04]  /*1cf0*/  LOP3.LUT R0, R29, 0x80000000, R0, 0x48, !PT ;  /* 0x800000001d007812 */ /* 0x000fc800078e4800 */
[----:B------:R-:W-:Y:S01]  /*1d00*/  LOP3.LUT R0, R0, 0x7f800000, RZ, 0xfc, !PT ;  /* 0x7f80000000007812 */ /* 0x000fe200078efcff */
[----:B------:R-:W-:Y:S06]  /*1d10*/  BRA `(.L_x_222) ;  /* 0x0000000000147947 */ /* 0x000fec0003800000 */
.L_x_216:
[----:B------:R-:W-:Y:S01]  /*1d20*/  LOP3.LUT R0, R29, 0x80000000, R0, 0x48, !PT ;  /* 0x800000001d007812 */ /* 0x000fe200078e4800 */
[----:B------:R-:W-:Y:S06]  /*1d30*/  BRA `(.L_x_222) ;  /* 0x00000000000c7947 */ /* 0x000fec0003800000 */
.L_x_215:
[----:B------:R-:W0:Y:S01]  /*1d40*/  MUFU.RSQ R0, -QNAN ;  /* 0xffc0000000007908 */ /* 0x000e220000001400 */
[----:B------:R-:W-:Y:S05]  /*1d50*/  BRA `(.L_x_222) ;  /* 0x0000000000047947 */ /* 0x000fea0003800000 */
.L_x_214:
[----:B------:R-:W-:-:S07]  /*1d60*/  FADD.FTZ R0, R0, R3 ;  /* 0x0000000300007221 */ /* 0x000fce0000010000 */
.L_x_222:
[----:B------:R-:W-:Y:S05]  /*1d70*/  BSYNC.RECONVERGENT B0 ;  /* 0x0000000000007941 */ /* 0x000fea0003800200 */
.L_x_212:
[----:B------:R-:W-:Y:S01]  /*1d80*/  HFMA2 R27, -RZ, RZ, 0, 0 ;  /* 0x00000000ff1b7431 */ /* 0x000fe200000001ff */
[----:B------:R-:W-:-:S04]  /*1d90*/  MOV R26, R8 ;  /* 0x00000008001a7202 */ /* 0x000fc80000000f00 */
[----:B0-----:R-:W-:Y:S05]  /*1da0*/  RET.REL.NODEC R26 `(_Z14gpu_calc_meansPfS_mm) ;  /* 0xffffffe01a947950 */ /* 0x001fea0003c3ffff */
.L_x_223:
        /* <DEDUP_REMOVED lines=13> */
.L_x_294:


//--------------------- .text._Z17gpu_update_biasesfPfS_mm --------------------------
	.section	.text._Z17gpu_update_biasesfPfS_mm,"ax",@progbits
	.align	128
        .global         _Z17gpu_update_biasesfPfS_mm
        .type           _Z17gpu_update_biasesfPfS_mm,@function
        .size           _Z17gpu_update_biasesfPfS_mm,(.L_x_307 - _Z17gpu_update_biasesfPfS_mm)
        .other          _Z17gpu_update_biasesfPfS_mm,@"STO_CUDA_ENTRY STV_DEFAULT"
_Z17gpu_update_biasesfPfS_mm:
.text._Z17gpu_update_biasesfPfS_mm:
[----:B------:R-:W-:Y:S01]  /*0000*/  LDC R1, c[0x0][0x37c] ;  /* 0x0000df00ff017b82 */ /* 0x000fe20000000800 */
[----:B------:R-:W0:Y:S07]  /*0010*/  S2R R0, SR_TID.Y ;  /* 0x0000000000007919 */ /* 0x000e2e0000002200 */
[----:B------:R-:W0:Y:S01]  /*0020*/  S2UR UR6, SR_CTAID.Y ;  /* 0x00000000000679c3 */ /* 0x000e220000002600 */
[----:B------:R-:W1:Y:S01]  /*0030*/  LDCU.64 UR8, c[0x0][0x398] ;  /* 0x00007300ff0877ac */ /* 0x000e620008000a00 */
[----:B------:R-:W2:Y:S06]  /*0040*/  S2R R2, SR_TID.X ;  /* 0x0000000000027919 */ /* 0x000eac0000002100 */
[----:B------:R-:W0:Y:S01]  /*0050*/  LDC R9, c[0x0][0x364] ;  /* 0x0000d900ff097b82 */ /* 0x000e220000000800 */
[----:B------:R-:W3:Y:S07]  /*0060*/  LDCU UR5, c[0x0][0x360] ;  /* 0x00006c00ff0577ac */ /* 0x000eee0008000800 */
[----:B------:R-:W3:Y:S01]  /*0070*/  S2UR UR4, SR_CTAID.X ;  /* 0x00000000000479c3 */ /* 0x000ee20000002500 */
[----:B0-----:R-:W-:-:S02]  /*0080*/  IMAD R9, R9, UR6, R0 ;  /* 0x0000000609097c24 */ /* 0x001fc4000f8e0200 */
[----:B--2---:R-:W-:-:S03]  /*0090*/  IMAD.MOV R2, RZ, RZ, -R2 ;  /* 0x000000ffff027224 */ /* 0x004fc600078e0a02 */
[----:B-1----:R-:W-:Y:S01]  /*00a0*/  ISETP.GE.U32.AND P0, PT, R9, UR8, PT ;  /* 0x0000000809007c0c */ /* 0x002fe2000bf06070 */
[----:B---3--:R-:W-:-:S03]  /*00b0*/  UIMAD UR4, UR4, UR5, URZ ;  /* 0x00000005040472a4 */ /* 0x008fc6000f8e02ff */
[----:B------:R-:W-:-:S04]  /*00c0*/  ISETP.GE.U32.AND.EX P0, PT, RZ, UR9, PT, P0 ;  /* 0x00000009ff007c0c */ /* 0x000fc8000bf06100 */
[----:B------:R-:W-:-:S13]  /*00d0*/  ISETP.NE.OR P0, PT, R2, UR4, P0 ;  /* 0x0000000402007c0c */ /* 0x000fda0008705670 */
[----:B------:R-:W-:Y:S05]  /*00e0*/  @P0 EXIT ;  /* 0x000000000000094d */ /* 0x000fea0003800000 */
[----:B------:R-:W0:Y:S01]  /*00f0*/  LDC.64 R2, c[0x0][0x3a0] ;  /* 0x0000e800ff027b82 */ /* 0x000e220000000a00 */
[----:B------:R-:W1:Y:S01]  /*0100*/  LDCU.64 UR4, c[0x0][0x358] ;  /* 0x00006b00ff0477ac */ /* 0x000e620008000a00 */
[----:B------:R-:W-:Y:S01]  /*0110*/  IMAD.MOV.U32 R0, RZ, RZ, RZ ;  /* 0x000000ffff007224 */ /* 0x000fe200078e00ff */
[----:B0-----:R-:W-:-:S04]  /*0120*/  ISETP.NE.U32.AND P0, PT, R2, RZ, PT ;  /* 0x000000ff0200720c */ /* 0x001fc80003f05070 */
[----:B------:R-:W-:-:S13]  /*0130*/  ISETP.NE.AND.EX P0, PT, R3, RZ, PT, P0 ;  /* 0x000000ff0300720c */ /* 0x000fda0003f05300 */
[----:B-1----:R-:W-:Y:S05]  /*0140*/  @!P0 BRA `(.L_x_224) ;  /* 0x0000000800008947 */ /* 0x002fea0003800000 */
[C---:B------:R-:W-:Y:S01]  /*0150*/  ISETP.GE.U32.AND P1, PT, R2.reuse, 0x10, PT ;  /* 0x000000100200780c */ /* 0x040fe20003f26070 */
[----:B------:R-:W-:Y:S01]  /*0160*/  IMAD.WIDE.U32 R4, R9, R2, RZ ;  /* 0x0000000209047225 */ /* 0x000fe200078e00ff */
[----:B------:R-:W-:Y:S02]  /*0170*/  LOP3.LUT R26, R2, 0xf, RZ, 0xc0, !PT ;  /* 0x0000000f021a7812 */ /* 0x000fe400078ec0ff */
[----:B------:R-:W-:Y:S01]  /*0180*/  ISETP.GE.U32.AND.EX P1, PT, R3, RZ, PT, P1 ;  /* 0x000000ff0300720c */ /* 0x000fe20003f26110 */
[----:B------:R-:W-:Y:S01]  /*0190*/  IMAD.MOV.U32 R0, RZ, RZ, RZ ;  /* 0x000000ffff007224 */ /* 0x000fe200078e00ff */
[----:B------:R-:W-:Y:S01]  /*01a0*/  ISETP.NE.U32.AND P0, PT, R26, RZ, PT ;  /* 0x000000ff1a00720c */ /* 0x000fe20003f05070 */
[----:B------:R-:W-:Y:S02]  /*01b0*/  IMAD.MOV.U32 R11, RZ, RZ, RZ ;  /* 0x000000ffff0b7224 */ /* 0x000fe400078e00ff */
[----:B------:R-:W-:Y:S01]  /*01c0*/  IMAD.MOV.U32 R8, RZ, RZ, RZ ;  /* 0x000000ffff087224 */ /* 0x000fe200078e00ff */
[----:B------:R-:W-:Y:S01]  /*01d0*/  ISETP.NE.AND.EX P0, PT, RZ, RZ, PT, P0 ;  /* 0x000000ffff00720c */ /* 0x000fe20003f05300 */
[----:B------:R-:W-:-:S06]  /*01e0*/  IMAD R3, R9, R3, R5 ;  /* 0x0000000309037224 */ /* 0x000fcc00078e0205 */
[----:B------:R-:W-:Y:S06]  /*01f0*/  @!P1 BRA `(.L_x_225) ;  /* 0x0000000000c49947 */ /* 0x000fec0003800000 */
[----:B------:R-:W0:Y:S01]  /*0200*/  LDCU.64 UR6, c[0x0][0x390] ;  /* 0x00007200ff0677ac */ /* 0x000e220008000a00 */
[----:B------:R-:W1:Y:S01]  /*0210*/  LDC R8, c[0x0][0x3a4] ;  /* 0x0000e900ff087b82 */ /* 0x000e620000000800 */
[----:B------:R-:W-:Y:S01]  /*0220*/  LOP3.LUT R11, R2, 0xfffffff0, RZ, 0xc0, !PT ;  /* 0xfffffff0020b7812 */ /* 0x000fe200078ec0ff */
[----:B------:R-:W-:-:S03]  /*0230*/  IMAD.MOV.U32 R0, RZ, RZ, RZ ;  /* 0x000000ffff007224 */ /* 0x000fc600078e00ff */
[----:B------:R-:W-:Y:S02]  /*0240*/  MOV R10, R11 ;  /* 0x0000000b000a7202 */ /* 0x000fe40000000f00 */
[----:B0-----:R-:W-:-:S04]  /*0250*/  LEA R6, P1, R4, UR6, 0x2 ;  /* 0x0000000604067c11 */ /* 0x001fc8000f8210ff */
[----:B------:R-:W-:Y:S02]  /*0260*/  IADD3 R6, P2, PT, R6, 0x20, RZ ;  /* 0x0000002006067810 */ /* 0x000fe40007f5e0ff */
[----:B------:R-:W-:Y:S01]  /*0270*/  LEA.HI.X R7, R4, UR7, R3, 0x2, P1 ;  /* 0x0000000704077c11 */ /* 0x000fe200088f1403 */
[----:B-1----:R-:W-:-:S04]  /*0280*/  IMAD.MOV.U32 R12, RZ, RZ, R8 ;  /* 0x000000ffff0c7224 */ /* 0x002fc800078e0008 */
[----:B------:R-:W-:-:S07]  /*0290*/  IMAD.X R7, RZ, RZ, R7, P2 ;  /* 0x000000ffff077224 */ /* 0x000fce00010e0607 */
.L_x_226:
[----:B------:R-:W2:Y:S04]  /*02a0*/  LDG.E R25, desc[UR4][R6.64+-0x20] ;  /* 0xffffe00406197981 */ /* 0x000ea8000c1e1900 */
[----:B------:R-:W3:Y:S04]  /*02b0*/  LDG.E R24, desc[UR4][R6.64+-0x1c] ;  /* 0xffffe40406187981 */ /* 0x000ee8000c1e1900 */
[----:B------:R-:W4:Y:S04]  /*02c0*/  LDG.E R23, desc[UR4][R6.64+-0x18] ;  /* 0xffffe80406177981 */ /* 0x000f28000c1e1900 */
[----:B------:R-:W5:Y:S04]  /*02d0*/  LDG.E R13, desc[UR4][R6.64+-0x14] ;  /* 0xffffec04060d7981 */ /* 0x000f68000c1e1900 */
        /* <DEDUP_REMOVED lines=8> */
[----:B------:R-:W5:Y:S01]  /*0360*/  LDG.E R22, desc[UR4][R6.64+0x10] ;  /* 0x0000100406167981 */ /* 0x000f62000c1e1900 */
[----:B--2---:R-:W-:-:S03]  /*0370*/  FADD R25, R25, R0 ;  /* 0x0000000019197221 */ /* 0x004fc60000000000 */
[----:B------:R-:W2:Y:S01]  /*0380*/  LDG.E R0, desc[UR4][R6.64+0x14] ;  /* 0x0000140406007981 */ /* 0x000ea2000c1e1900 */
[----:B---3--:R-:W-:-:S03]  /*0390*/  FADD R28, R25, R24 ;  /* 0x00000018191c7221 */ /* 0x008fc60000000000 */
[----:B------:R-:W3:Y:S01]  /*03a0*/  LDG.E R24, desc[UR4][R6.64+0x18] ;  /* 0x0000180406187981 */ /* 0x000ee2000c1e1900 */
[----:B----4-:R-:W-:-:S03]  /*03b0*/  FADD R28, R28, R23 ;  /* 0x000000171c1c7221 */ /* 0x010fc60000000000 */
[----:B------:R0:W4:Y:S01]  /*03c0*/  LDG.E R23, desc[UR4][R6.64+0x1c] ;  /* 0x00001c0406177981 */ /* 0x000122000c1e1900 */
[----:B------:R-:W-:Y:S01]  /*03d0*/  IADD3 R10, P1, PT, R10, -0x10, RZ ;  /* 0xfffffff00a0a7810 */ /* 0x000fe20007f3e0ff */
[----:B-----5:R-:W-:-:S03]  /*03e0*/  FADD R13, R28, R13 ;  /* 0x0000000d1c0d7221 */ /* 0x020fc60000000000 */
[----:B------:R-:W-:Y:S01]  /*03f0*/  IADD3.X R12, PT, PT, R12, -0x1, RZ, P1, !PT ;  /* 0xffffffff0c0c7810 */ /* 0x000fe20000ffe4ff */
[----:B------:R-:W-:Y:S01]  /*0400*/  FADD R14, R13, R14 ;  /* 0x0000000e0d0e7221 */ /* 0x000fe20000000000 */
[----:B------:R-:W-:-:S03]  /*0410*/  ISETP.NE.U32.AND P1, PT, R10, RZ, PT ;  /* 0x000000ff0a00720c */ /* 0x000fc60003f25070 */
[----:B------:R-:W-:Y:S01]  /*0420*/  FADD R15, R14, R15 ;  /* 0x0000000f0e0f7221 */ /* 0x000fe20000000000 */
[----:B------:R-:W-:Y:S02]  /*0430*/  ISETP.NE.AND.EX P1, PT, R12, RZ, PT, P1 ;  /* 0x000000ff0c00720c */ /* 0x000fe40003f25310 */
[----:B0-----:R-:W-:Y:S01]  /*0440*/  IADD3 R6, P2, PT, R6, 0x40, RZ ;  /* 0x0000004006067810 */ /* 0x001fe20007f5e0ff */
[----:B------:R-:W-:-:S04]  /*0450*/  FADD R16, R15, R16 ;  /* 0x000000100f107221 */ /* 0x000fc80000000000 */
[----:B------:R-:W-:Y:S01]  /*0460*/  FADD R17, R16, R17 ;  /* 0x0000001110117221 */ /* 0x000fe20000000000 */
[----:B------:R-:W-:-:S03]  /*0470*/  IMAD.X R7, RZ, RZ, R7, P2 ;  /* 0x000000ffff077224 */ /* 0x000fc600010e0607 */
[----:B------:R-:W-:-:S04]  /*0480*/  FADD R18, R17, R18 ;  /* 0x0000001211127221 */ /* 0x000fc80000000000 */
[----:B------:R-:W-:-:S04]  /*0490*/  FADD R19, R18, R19 ;  /* 0x0000001312137221 */ /* 0x000fc80000000000 */
[----:B------:R-:W-:-:S04]  /*04a0*/  FADD R20, R19, R20 ;  /* 0x0000001413147221 */ /* 0x000fc80000000000 */
[----:B------:R-:W-:-:S04]  /*04b0*/  FADD R21, R20, R21 ;  /* 0x0000001514157221 */ /* 0x000fc80000000000 */
[----:B------:R-:W-:-:S04]  /*04c0*/  FADD R21, R21, R22 ;  /* 0x0000001615157221 */ /* 0x000fc80000000000 */
[----:B--2---:R-:W-:-:S04]  /*04d0*/  FADD R21, R21, R0 ;  /* 0x0000000015157221 */ /* 0x004fc80000000000 */
[----:B---3--:R-:W-:-:S04]  /*04e0*/  FADD R24, R21, R24 ;  /* 0x0000001815187221 */ /* 0x008fc80000000000 */
[----:B----4-:R-:W-:Y:S01]  /*04f0*/  FADD R0, R24, R23 ;  /* 0x0000001718007221 */ /* 0x010fe20000000000 */
[----:B------:R-:W-:Y:S06]  /*0500*/  @P1 BRA `(.L_x_226) ;  /* 0xfffffffc00641947 */ /* 0x000fec000383ffff */
.L_x_225:
        /* <DEDUP_REMOVED lines=8> */
[----:B------:R-:W-:-:S05]  /*0590*/  IADD3 R7, P1, PT, R11, R4, RZ ;  /* 0x000000040b077210 */ /* 0x000fca0007f3e0ff */
[----:B------:R-:W-:Y:S01]  /*05a0*/  IMAD.X R10, R8, 0x1, R3, P1 ;  /* 0x00000001080a7824 */ /* 0x000fe200008e0603 */
[----:B0-----:R-:W-:-:S04]  /*05b0*/  LEA R6, P1, R7, UR6, 0x2 ;  /* 0x0000000607067c11 */ /* 0x001fc8000f8210ff */
[----:B------:R-:W-:-:S05]  /*05c0*/  LEA.HI.X R7, R7, UR7, R10, 0x2, P1 ;  /* 0x0000000707077c11 */ /* 0x000fca00088f140a */
[----:B------:R-:W2:Y:S04]  /*05d0*/  LDG.E R13, desc[UR4][R6.64] ;  /* 0x00000004060d7981 */ /* 0x000ea8000c1e1900 */
[----:B------:R-:W3:Y:S04]  /*05e0*/  LDG.E R10, desc[UR4][R6.64+0x4] ;  /* 0x00000404060a7981 */ /* 0x000ee8000c1e1900 */
[----:B------:R-:W4:Y:S04]  /*05f0*/  LDG.E R15, desc[UR4][R6.64+0x8] ;  /* 0x00000804060f7981 */ /* 0x000f28000c1e1900 */
[----:B------:R-:W5:Y:S04]  /*0600*/  LDG.E R17, desc[UR4][R6.64+0xc] ;  /* 0x00000c0406117981 */ /* 0x000f68000c1e1900 */
[----:B------:R-:W5:Y:S04]  /*0610*/  LDG.E R19, desc[UR4][R6.64+0x10] ;  /* 0x0000100406137981 */ /* 0x000f68000c1e1900 */
[----:B------:R-:W5:Y:S04]  /*0620*/  LDG.E R21, desc[UR4][R6.64+0x14] ;  /* 0x0000140406157981 */ /* 0x000f68000c1e1900 */
[----:B------:R-:W5:Y:S04]  /*0630*/  LDG.E R23, desc[UR4][R6.64+0x18] ;  /* 0x0000180406177981 */ /* 0x000f68000c1e1900 */
[----:B------:R-:W5:Y:S01]  /*0640*/  LDG.E R25, desc[UR4][R6.64+0x1c] ;  /* 0x00001c0406197981 */ /* 0x000f62000c1e1900 */
[----:B------:R-:W-:-:S04]  /*0650*/  IADD3 R11, P1, PT, R11, 0x8, RZ ;  /* 0x000000080b0b7810 */ /* 0x000fc80007f3e0ff */
[----:B------:R-:W-:Y:S01]  /*0660*/  IADD3.X R8, PT, PT, RZ, R8, RZ, P1, !PT ;  /* 0x00000008ff087210 */ /* 0x000fe20000ffe4ff */
[----:B--2---:R-:W-:-:S04]  /*0670*/  FADD R13, R0, R13 ;  /* 0x0000000d000d7221 */ /* 0x004fc80000000000 */
[----:B---3--:R-:W-:-:S04]  /*0680*/  FADD R10, R13, R10 ;  /* 0x0000000a0d0a7221 */ /* 0x008fc80000000000 */
[----:B----4-:R-:W-:-:S04]  /*0690*/  FADD R10, R10, R15 ;  /* 0x0000000f0a0a7221 */ /* 0x010fc80000000000 */
[----:B-----5:R-:W-:-:S04]  /*06a0*/  FADD R10, R10, R17 ;  /* 0x000000110a0a7221 */ /* 0x020fc80000000000 */
[----:B------:R-:W-:-:S04]  /*06b0*/  FADD R10, R10, R19 ;  /* 0x000000130a0a7221 */ /* 0x000fc80000000000 */
[----:B------:R-:W-:-:S04]  /*06c0*/  FADD R10, R10, R21 ;  /* 0x000000150a0a7221 */ /* 0x000fc80000000000 */
[----:B------:R-:W-:-:S04]  /*06d0*/  FADD R10, R10, R23 ;  /* 0x000000170a0a7221 */ /* 0x000fc80000000000 */
[----:B------:R-:W-:-:S07]  /*06e0*/  FADD R0, R10, R25 ;  /* 0x000000190a007221 */ /* 0x000fce0000000000 */
.L_x_227:
[----:B------:R-:W-:Y:S05]  /*06f0*/  @!P0 BRA `(.L_x_224) ;  /* 0x0000000000948947 */ /* 0x000fea0003800000 */
[----:B------:R-:W-:-:S04]  /*0700*/  ISETP.GE.U32.AND P0, PT, R12, 0x4, PT ;  /* 0x000000040c00780c */ /* 0x000fc80003f06070 */
[----:B------:R-:W-:-:S13]  /*0710*/  ISETP.GE.U32.AND.EX P0, PT, RZ, RZ, PT, P0 ;  /* 0x000000ffff00720c */ /* 0x000fda0003f06100 */
[----:B------:R-:W0:Y:S01]  /*0720*/  @P0 LDC.64 R12, c[0x0][0x390] ;  /* 0x0000e400ff0c0b82 */ /* 0x000e220000000a00 */
[----:B------:R-:W-:-:S05]  /*0730*/  @P0 IADD3 R7, P1, PT, R11, R4, RZ ;  /* 0x000000040b070210 */ /* 0x000fca0007f3e0ff */
[----:B------:R-:W-:Y:S01]  /*0740*/  @P0 IMAD.X R10, R8, 0x1, R3, P1 ;  /* 0x00000001080a0824 */ /* 0x000fe200008e0603 */
[----:B0-----:R-:W-:-:S04]  /*0750*/  @P0 LEA R6, P1, R7, R12, 0x2 ;  /* 0x0000000c07060211 */ /* 0x001fc800078210ff */
[----:B------:R-:W-:-:S05]  /*0760*/  @P0 LEA.HI.X R7, R7, R13, R10, 0x2, P1 ;  /* 0x0000000d07070211 */ /* 0x000fca00008f140a */
[----:B------:R-:W2:Y:S04]  /*0770*/  @P0 LDG.E R13, desc[UR4][R6.64] ;  /* 0x00000004060d0981 */ /* 0x000ea8000c1e1900 */
[----:B------:R-:W3:Y:S04]  /*0780*/  @P0 LDG.E R14, desc[UR4][R6.64+0x4] ;  /* 0x00000404060e0981 */ /* 0x000ee8000c1e1900 */
[----:B------:R-:W4:Y:S04]  /*0790*/  @P0 LDG.E R16, desc[UR4][R6.64+0x8] ;  /* 0x0000080406100981 */ /* 0x000f28000c1e1900 */
[----:B------:R-:W5:Y:S01]  /*07a0*/  @P0 LDG.E R18, desc[UR4][R6.64+0xc] ;  /* 0x00000c0406120981 */ /* 0x000f62000c1e1900 */
[----:B------:R-:W-:Y:S01]  /*07b0*/  LOP3.LUT R10, R2, 0x3, RZ, 0xc0, !PT ;  /* 0x00000003020a7812 */ /* 0x000fe200078ec0ff */
[----:B------:R-:W-:Y:S01]  /*07c0*/  IMAD.MOV.U32 R12, RZ, RZ, RZ ;  /* 0x000000ffff0c7224 */ /* 0x000fe200078e00ff */
[----:B------:R-:W-:-:S02]  /*07d0*/  @P0 IADD3 R11, P2, PT, R11, 0x4, RZ ;  /* 0x000000040b0b0810 */ /* 0x000fc40007f5e0ff */
[----:B------:R-:W-:-:S03]  /*07e0*/  ISETP.NE.U32.AND P1, PT, R10, RZ, PT ;  /* 0x000000ff0a00720c */ /* 0x000fc60003f25070 */
[----:B------:R-:W-:Y:S01]  /*07f0*/  @P0 IMAD.X R8, RZ, RZ, R8, P2 ;  /* 0x000000ffff080224 */ /* 0x000fe200010e0608 */
[----:B------:R-:W-:Y:S01]  /*0800*/  ISETP.NE.AND.EX P1, PT, R12, RZ, PT, P1 ;  /* 0x000000ff0c00720c */ /* 0x000fe20003f25310 */
[----:B--2---:R-:W-:-:S04]  /*0810*/  @P0 FADD R13, R0, R13 ;  /* 0x0000000d000d0221 */ /* 0x004fc80000000000 */
[----:B---3--:R-:W-:-:S04]  /*0820*/  @P0 FADD R13, R13, R14 ;  /* 0x0000000e0d0d0221 */ /* 0x008fc80000000000 */
[----:B----4-:R-:W-:-:S04]  /*0830*/  @P0 FADD R13, R13, R16 ;  /* 0x000000100d0d0221 */ /* 0x010fc80000000000 */
[----:B-----5:R-:W-:Y:S01]  /*0840*/  @P0 FADD R0, R13, R18 ;  /* 0x000000120d000221 */ /* 0x020fe20000000000 */
[----:B------:R-:W-:Y:S06]  /*0850*/  @!P1 BRA `(.L_x_224) ;  /* 0x00000000003c9947 */ /* 0x000fec0003800000 */
[----:B------:R-:W0:Y:S01]  /*0860*/  LDCU.64 UR6, c[0x0][0x390] ;  /* 0x00007200ff0677ac */ /* 0x000e220008000a00 */
[----:B------:R-:W-:-:S04]  /*0870*/  IADD3 R5, P0, PT, R11, R4, RZ ;  /* 0x000000040b057210 */ /* 0x000fc80007f1e0ff */
[----:B------:R-:W-:Y:S02]  /*0880*/  IADD3.X R8, PT, PT, R8, R3, RZ, P0, !PT ;  /* 0x0000000308087210 */ /* 0x000fe400007fe4ff */
[----:B0-----:R-:W-:-:S04]  /*0890*/  LEA R2, P1, R5, UR6, 0x2 ;  /* 0x0000000605027c11 */ /* 0x001fc8000f8210ff */
[----:B------:R-:W-:-:S09]  /*08a0*/  LEA.HI.X R5, R5, UR7, R8, 0x2, P1 ;  /* 0x0000000705057c11 */ /* 0x000fd200088f1408 */
.L_x_228:
[----:B------:R-:W-:-:S06]  /*08b0*/  IMAD.MOV.U32 R3, RZ, RZ, R5 ;  /* 0x000000ffff037224 */ /* 0x000fcc00078e0005 */
[----:B------:R0:W2:Y:S01]  /*08c0*/  LDG.E R3, desc[UR4][R2.64] ;  /* 0x0000000402037981 */ /* 0x0000a2000c1e1900 */
[----:B------:R-:W-:-:S04]  /*08d0*/  IADD3 R10, P0, PT, R10, -0x1, RZ ;  /* 0xffffffff0a0a7810 */ /* 0x000fc80007f1e0ff */
[----:B------:R-:W-:Y:S02]  /*08e0*/  IADD3.X R12, PT, PT, R12, -0x1, RZ, P0, !PT ;  /* 0xffffffff0c0c7810 */ /* 0x000fe400007fe4ff */
[----:B------:R-:W-:Y:S02]  /*08f0*/  ISETP.NE.U32.AND P0, PT, R10, RZ, PT ;  /* 0x000000ff0a00720c */ /* 0x000fe40003f05070 */
[----:B0-----:R-:W-:Y:S02]  /*0900*/  IADD3 R2, P1, PT, R2, 0x4, RZ ;  /* 0x0000000402027810 */ /* 0x001fe40007f3e0ff */
[----:B------:R-:W-:-:S03]  /*0910*/  ISETP.NE.AND.EX P0, PT, R12, RZ, PT, P0 ;  /* 0x000000ff0c00720c */ /* 0x000fc60003f05300 */
[----:B------:R-:W-:Y:S02]  /*0920*/  IMAD.X R5, RZ, RZ, R5, P1 ;  /* 0x000000ffff057224 */ /* 0x000fe400008e0605 */
[----:B--2---:R-:W-:-:S08]  /*0930*/  FADD R0, R3, R0 ;  /* 0x0000000003007221 */ /* 0x004fd00000000000 */
[----:B------:R-:W-:Y:S05]  /*0940*/  @P0 BRA `(.L_x_228) ;  /* 0xfffffffc00d80947 */ /* 0x000fea000383ffff */
.L_x_224:
[----:B------:R-:W0:Y:S02]  /*0950*/  LDCU.64 UR6, c[0x0][0x388] ;  /* 0x00007100ff0677ac */ /* 0x000e240008000a00 */
[C---:B0-----:R-:W-:Y:S01]  /*0960*/  LEA R2, P0, R9.reuse, UR6, 0x2 ;  /* 0x0000000609027c11 */ /* 0x041fe2000f8010ff */
[----:B------:R-:W0:Y:S03]  /*0970*/  LDCU UR6, c[0x0][0x380] ;  /* 0x00007000ff0677ac */ /* 0x000e260008000800 */
[----:B------:R-:W-:-:S05]  /*0980*/  LEA.HI.X R3, R9, UR7, RZ, 0x2, P0 ;  /* 0x0000000709037c11 */ /* 0x000fca00080f14ff */
[----:B------:R-:W0:Y:S02]  /*0990*/  LDG.E R5, desc[UR4][R2.64] ;  /* 0x0000000402057981 */ /* 0x000e24000c1e1900 */
[----:B0-----:R-:W-:-:S05]  /*09a0*/  FFMA R5, -R0, UR6, R5 ;  /* 0x0000000600057c23 */ /* 0x001fca0008000105 */
[----:B------:R-:W-:Y:S01]  /*09b0*/  STG.E desc[UR4][R2.64], R5 ;  /* 0x0000000502007986 */ /* 0x000fe2000c101904 */
[----:B------:R-:W-:Y:S05]  /*09c0*/  EXIT ;  /* 0x000000000000794d */ /* 0x000fea0003800000 */
.L_x_229:
        /* <DEDUP_REMOVED lines=11> */
.L_x_307:


//--------------------- .text._Z18gpu_update_weightsffPfS_mm --------------------------
	.section	.text._Z18gpu_update_weightsffPfS_mm,"ax",@progbits
	.align	128
        .global         _Z18gpu_update_weightsffPfS_mm
        .type           _Z18gpu_update_weightsffPfS_mm,@function
        .size           _Z18gpu_update_weightsffPfS_mm,(.L_x_308 - _Z18gpu_update_weightsffPfS_mm)
        .other          _Z18gpu_update_weightsffPfS_mm,@"STO_CUDA_ENTRY STV_DEFAULT"
_Z18gpu_update_weightsffPfS_mm:
.text._Z18gpu_update_weightsffPfS_mm:
        /* <DEDUP_REMOVED lines=17> */
[----:B------:R-:W-:Y:S01]  /*0110*/  IMAD.MOV.U32 R3, RZ, RZ, RZ ;  /* 0x000000ffff037224 */ /* 0x000fe200078e00ff */
[----:B------:R-:W1:Y:S01]  /*0120*/  LDCU.128 UR12, c[0x0][0x380] ;  /* 0x00007000ff0c77ac */ /* 0x000e620008000c00 */
[C---:B------:R-:W-:Y:S01]  /*0130*/  IMAD.WIDE.U32 R2, R5.reuse, UR8, R2 ;  /* 0x0000000805027c25 */ /* 0x040fe2000f8e0002 */
[----:B------:R-:W2:Y:S03]  /*0140*/  LDCU.64 UR4, c[0x0][0x358] ;  /* 0x00006b00ff0477ac */ /* 0x000ea60008000a00 */
[----:B------:R-:W-:Y:S02]  /*0150*/  IMAD R5, R5, UR9, R3 ;  /* 0x0000000905057c24 */ /* 0x000fe4000f8e0203 */
[----:B------:R-:W-:-:S03]  /*0160*/  IMAD.SHL.U32 R3, R2, 0x4, RZ ;  /* 0x0000000402037824 */ /* 0x000fc600078e00ff */
[----:B------:R-:W-:Y:S02]  /*0170*/  SHF.L.U64.HI R0, R2, 0x2, R5 ;  /* 0x0000000202007819 */ /* 0x000fe40000010205 */
[C---:B0-----:R-:W-:Y:S02]  /*0180*/  IADD3 R4, P1, PT, R3.reuse, UR6, RZ ;  /* 0x0000000603047c10 */ /* 0x041fe4000ff3e0ff */
[----:B-1----:R-:W-:Y:S02]  /*0190*/  IADD3 R2, P0, PT, R3, UR14, RZ ;  /* 0x0000000e03027c10 */ /* 0x002fe4000ff1e0ff */
[C---:B------:R-:W-:Y:S02]  /*01a0*/  IADD3.X R5, PT, PT, R0.reuse, UR7, RZ, P1, !PT ;  /* 0x0000000700057c10 */ /* 0x040fe40008ffe4ff */
[----:B------:R-:W-:-:S03]  /*01b0*/  IADD3.X R3, PT, PT, R0, UR15, RZ, P0, !PT ;  /* 0x0000000f00037c10 */ /* 0x000fc600087fe4ff */
[----:B--2---:R-:W2:Y:S04]  /*01c0*/  LDG.E R4, desc[UR4][R4.64] ;  /* 0x0000000404047981 */ /* 0x004ea8000c1e1900 */
[----:B------:R-:W3:Y:S01]  /*01d0*/  LDG.E R0, desc[UR4][R2.64] ;  /* 0x0000000402007981 */ /* 0x000ee2000c1e1900 */
[----:B--2---:R-:W-:-:S04]  /*01e0*/  FMUL R7, R4, UR12 ;  /* 0x0000000c04077c20 */ /* 0x004fc80008400000 */
[----:B---3--:R-:W-:-:S05]  /*01f0*/  FFMA R7, R0, UR13, -R7 ;  /* 0x0000000d00077c23 */ /* 0x008fca0008000807 */
[----:B------:R-:W-:Y:S01]  /*0200*/  STG.E desc[UR4][R2.64], R7 ;  /* 0x0000000702007986 */ /* 0x000fe2000c101904 */
[----:B------:R-:W-:Y:S05]  /*0210*/  EXIT ;  /* 0x000000000000794d */ /* 0x000fea0003800000 */
.L_x_230:
        /* <DEDUP_REMOVED lines=14> */
.L_x_308:


//--------------------- .text._Z14gpu_derivativePfS_S_S_iii --------------------------
	.section	.text._Z14gpu_derivativePfS_S_S_iii,"ax",@progbits
	.align	128
        .global         _Z14gpu_derivativePfS_S_S_iii
        .type           _Z14gpu_derivativePfS_S_S_iii,@function
        .size           _Z14gpu_derivativePfS_S_S_iii,(.L_x_309 - _Z14gpu_derivativePfS_S_S_iii)
        .other          _Z14gpu_derivativePfS_S_S_iii,@"STO_CUDA_ENTRY STV_DEFAULT"
_Z14gpu_derivativePfS_S_S_iii:
.text._Z14gpu_derivativePfS_S_S_iii:
[----:B------:R-:W-:Y:S01]  /*0000*/  LDC R1, c[0x0][0x37c] ;  /* 0x0000df00ff017b82 */ /* 0x000fe20000000800 */
[----:B------:R-:W0:Y:S07]  /*0010*/  S2R R2, SR_TID.Y ;  /* 0x0000000000027919 */ /* 0x000e2e0000002200 */
[----:B------:R-:W0:Y:S01]  /*0020*/  LDC R3, c[0x0][0x364] ;  /* 0x0000d900ff037b82 */ /* 0x000e220000000800 */
[----:B------:R-:W1:Y:S01]  /*0030*/  LDCU UR6, c[0x0][0x3a0] ;  /* 0x00007400ff0677ac */ /* 0x000e620008000800 */
[----:B------:R-:W2:Y:S06]  /*0040*/  S2R R11, SR_TID.X ;  /* 0x00000000000b7919 */ /* 0x000eac0000002100 */
[----:B------:R-:W0:Y:S08]  /*0050*/  S2UR UR4, SR_CTAID.Y ;  /* 0x00000000000479c3 */ /* 0x000e300000002600 */
[----:B------:R-:W2:Y:S08]  /*0060*/  S2UR UR5, SR_CTAID.X ;  /* 0x00000000000579c3 */ /* 0x000eb00000002500 */
[----:B------:R-:W2:Y:S08]  /*0070*/  LDC R10, c[0x0][0x360] ;  /* 0x0000d800ff0a7b82 */ /* 0x000eb00000000800 */
[----:B------:R-:W3:Y:S01]  /*0080*/  LDC R0, c[0x0][0x3a8] ;  /* 0x0000ea00ff007b82 */ /* 0x000ee20000000800 */
[----:B0-----:R-:W-:-:S05]  /*0090*/  IMAD R3, R3, UR4, R2 ;  /* 0x0000000403037c24 */ /* 0x001fca000f8e0202 */
[----:B-1----:R-:W-:Y:S01]  /*00a0*/  ISETP.GE.U32.AND P0, PT, R3, UR6, PT ;  /* 0x0000000603007c0c */ /* 0x002fe2000bf06070 */
[----:B--2---:R-:W-:Y:S01]  /*00b0*/  IMAD R10, R10, UR5, R11 ;  /* 0x000000050a0a7c24 */ /* 0x004fe2000f8e020b */
[----:B---3--:R-:W-:-:S04]  /*00c0*/  SHF.R.S32.HI R5, RZ, 0x1f, R0 ;  /* 0x0000001fff057819 */ /* 0x008fc80000011400 */
[----:B------:R-:W-:-:S04]  /*00d0*/  ISETP.GE.U32.AND P1, PT, R10, R0, PT ;  /* 0x000000000a00720c */ /* 0x000fc80003f26070 */
[----:B------:R-:W-:-:S13]  /*00e0*/  ISETP.GE.U32.OR.EX P0, PT, RZ, R5, P0, P1 ;  /* 0x00000005ff00720c */ /* 0x000fda0000706510 */
[----:B------:R-:W-:Y:S05]  /*00f0*/  @P0 EXIT ;  /* 0x000000000000094d */ /* 0x000fea0003800000 */
[----:B------:R-:W0:Y:S01]  /*0100*/  LDCU UR8, c[0x0][0x3a4] ;  /* 0x00007480ff0877ac */ /* 0x000e220008000800 */
[----:B------:R-:W-:Y:S01]  /*0110*/  IMAD.MOV.U32 R17, RZ, RZ, RZ ;  /* 0x000000ffff117224 */ /* 0x000fe200078e00ff */
[----:B------:R-:W1:Y:S01]  /*0120*/  LDCU.64 UR10, c[0x0][0x358] ;  /* 0x00006b00ff0a77ac */ /* 0x000e620008000a00 */
[----:B0-----:R-:W-:-:S09]  /*0130*/  UISETP.NE.AND UP0, UPT, UR8, URZ, UPT ;  /* 0x000000ff0800728c */ /* 0x001fd2000bf05270 */
[----:B-1----:R-:W-:Y:S05]  /*0140*/  BRA.U !UP0, `(.L_x_231) ;  /* 0x0000000908807547 */ /* 0x002fea000b800000 */
[----:B------:R-:W-:Y:S02]  /*0150*/  UISETP.GE.U32.AND UP0, UPT, UR8, 0x8, UPT ;  /* 0x000000080800788c */ /* 0x000fe4000bf06070 */
[C---:B------:R-:W-:Y:S01]  /*0160*/  IMAD.WIDE.U32 R12, R3.reuse, UR8, RZ ;  /* 0x00000008030c7c25 */ /* 0x040fe2000f8e00ff */
[----:B------:R-:W-:Y:S02]  /*0170*/  USHF.R.S32.HI UR6, URZ, 0x1f, UR8 ;  /* 0x0000001fff067899 */ /* 0x000fe40008011408 */
[----:B------:R-:W-:Y:S01]  /*0180*/  ULOP3.LUT UP1, URZ, UR8, 0x7, URZ, 0xc0, !UPT ;  /* 0x0000000708ff7892 */ /* 0x000fe2000f82c0ff */
[----:B------:R-:W-:Y:S01]  /*0190*/  IMAD.MOV.U32 R17, RZ, RZ, RZ ;  /* 0x000000ffff117224 */ /* 0x000fe200078e00ff */
[----:B------:R-:W-:Y:S01]  /*01a0*/  UMOV UR4, URZ ;  /* 0x000000ff00047c82 */ /* 0x000fe20008000000 */
[----:B------:R-:W-:Y:S01]  /*01b0*/  UMOV UR5, URZ ;  /* 0x000000ff00057c82 */ /* 0x000fe20008000000 */
[----:B------:R-:W-:-:S04]  /*01c0*/  IMAD R7, R3, UR6, RZ ;  /* 0x0000000603077c24 */ /* 0x000fc8000f8e02ff */
[----:B------:R-:W-:Y:S01]  /*01d0*/  IMAD.IADD R2, R13, 0x1, R7 ;  /* 0x000000010d027824 */ /* 0x000fe200078e0207 */
[----:B------:R-:W-:Y:S06]  /*01e0*/  BRA.U !UP0, `(.L_x_232) ;  /* 0x0000000108fc7547 */ /* 0x000fec000b800000 */
[----:B------:R-:W0:Y:S01]  /*01f0*/  LDCU.128 UR12, c[0x0][0x380] ;  /* 0x00007000ff0c77ac */ /* 0x000e220008000c00 */
[----:B------:R-:W-:Y:S01]  /*0200*/  HFMA2 R17, -RZ, RZ, 0, 0 ;  /* 0x00000000ff117431 */ /* 0x000fe200000001ff */
[C-C-:B------:R-:W-:Y:S01]  /*0210*/  SHF.L.U64.HI R4, R0.reuse, 0x2, R5.reuse ;  /* 0x0000000200047819 */ /* 0x140fe20000010205 */
[C---:B------:R-:W-:Y:S01]  /*0220*/  IMAD.SHL.U32 R9, R0.reuse, 0x4, RZ ;  /* 0x0000000400097824 */ /* 0x040fe200078e00ff */
[----:B------:R-:W-:Y:S01]  /*0230*/  ULOP3.LUT UR4, UR8, 0xfffffff8, URZ, 0xc0, !UPT ;  /* 0xfffffff808047892 */ /* 0x000fe2000f8ec0ff */
[----:B------:R-:W-:Y:S01]  /*0240*/  SHF.L.U64.HI R8, R0, 0x5, R5 ;  /* 0x0000000500087819 */ /* 0x000fe20000010205 */
[----:B------:R-:W-:Y:S01]  /*0250*/  UMOV UR5, UR6 ;  /* 0x0000000600057c82 */ /* 0x000fe20008000000 */
[----:B------:R-:W-:-:S04]  /*0260*/  UMOV UR7, UR6 ;  /* 0x0000000600077c82 */ /* 0x000fc80008000000 */
[----:B------:R-:W-:Y:S01]  /*0270*/  UMOV UR6, UR4 ;  /* 0x0000000400067c82 */ /* 0x000fe20008000000 */
[----:B0-----:R-:W-:Y:S02]  /*0280*/  LEA R6, P0, R10, UR14, 0x2 ;  /* 0x0000000e0a067c11 */ /* 0x001fe4000f8010ff */
[----:B------:R-:W-:Y:S02]  /*0290*/  LEA R16, P1, R12, UR12, 0x2 ;  /* 0x0000000c0c107c11 */ /* 0x000fe4000f8210ff */
[----:B------:R-:W-:Y:S02]  /*02a0*/  LEA.HI.X R7, R10, UR15, RZ, 0x2, P0 ;  /* 0x0000000f0a077c11 */ /* 0x000fe400080f14ff */
[----:B------:R-:W-:Y:S02]  /*02b0*/  LEA.HI.X R15, R12, UR13, R2, 0x2, P1 ;  /* 0x0000000d0c0f7c11 */ /* 0x000fe400088f1402 */
[----:B------:R-:W-:-:S05]  /*02c0*/  IADD3 R16, P0, PT, R16, 0x10, RZ ;  /* 0x0000001010107810 */ /* 0x000fca0007f1e0ff */
[----:B------:R-:W-:-:S08]  /*02d0*/  IMAD.X R15, RZ, RZ, R15, P0 ;  /* 0x000000ffff0f7224 */ /* 0x000fd000000e060f */
.L_x_233:
[-C--:B------:R-:W-:Y:S01]  /*02e0*/  IADD3 R26, P0, PT, R6, R9.reuse, RZ ;  /* 0x00000009061a7210 */ /* 0x080fe20007f1e0ff */
[----:B------:R-:W-:Y:S01]  /*02f0*/  IMAD.MOV.U32 R14, RZ, RZ, R16 ;  /* 0x000000ffff0e7224 */ /* 0x000fe200078e0010 */
[----:B------:R-:W2:Y:S02]  /*0300*/  LDG.E R20, desc[UR10][R6.64] ;  /* 0x0000000a06147981 */ /* 0x000ea4000c1e1900 */
[----:B------:R-:W-:Y:S02]  /*0310*/  IADD3.X R27, PT, PT, R7, R4, RZ, P0, !PT ;  /* 0x00000004071b7210 */ /* 0x000fe400007fe4ff */
[----:B------:R-:W2:Y:S01]  /*0320*/  LDG.E R28, desc[UR10][R14.64+-0x10] ;  /* 0xfffff00a0e1c7981 */ /* 0x000ea2000c1e1900 */
[----:B------:R-:W-:-:S03]  /*0330*/  IADD3 R22, P0, PT, R26, R9, RZ ;  /* 0x000000091a167210 */ /* 0x000fc60007f1e0ff */
[----:B------:R-:W3:Y:S02]  /*0340*/  LDG.E R21, desc[UR10][R26.64] ;  /* 0x0000000a1a157981 */ /* 0x000ee4000c1e1900 */
[----:B------:R-:W-:Y:S02]  /*0350*/  IMAD.X R23, R27, 0x1, R4, P0 ;  /* 0x000000011b177824 */ /* 0x000fe400000e0604 */
[----:B------:R-:W3:Y:S04]  /*0360*/  LDG.E R24, desc[UR10][R14.64+-0xc] ;  /* 0xfffff40a0e187981 */ /* 0x000ee8000c1e1900 */
[----:B------:R0:W4:Y:S04]  /*0370*/  LDG.E R25, desc[UR10][R22.64] ;  /* 0x0000000a16197981 */ /* 0x000128000c1e1900 */
[----:B------:R-:W4:Y:S01]  /*0380*/  LDG.E R26, desc[UR10][R14.64+-0x8] ;  /* 0xfffff80a0e1a7981 */ /* 0x000f22000c1e1900 */
[----:B------:R-:W-:-:S03]  /*0390*/  IADD3 R18, P0, PT, R22, R9, RZ ;  /* 0x0000000916127210 */ /* 0x000fc60007f1e0ff */
[----:B------:R-:W5:Y:S02]  /*03a0*/  LDG.E R27, desc[UR10][R14.64+-0x4] ;  /* 0xfffffc0a0e1b7981 */ /* 0x000f64000c1e1900 */
[----:B------:R-:W-:Y:S01]  /*03b0*/  IMAD.X R19, R23, 0x1, R4, P0 ;  /* 0x0000000117137824 */ /* 0x000fe200000e0604 */
[----:B------:R-:W-:-:S04]  /*03c0*/  IADD3 R16, P0, PT, R18, R9, RZ ;  /* 0x0000000912107210 */ /* 0x000fc80007f1e0ff */
[----:B------:R-:W5:Y:S01]  /*03d0*/  LDG.E R18, desc[UR10][R18.64] ;  /* 0x0000000a12127981 */ /* 0x000f62000c1e1900 */
[----:B--2---:R-:W-:Y:S01]  /*03e0*/  FFMA R29, R28, R20, R17 ;  /* 0x000000141c1d7223 */ /* 0x004fe20000000011 */
[----:B------:R-:W-:Y:S01]  /*03f0*/  IMAD.X R17, R19, 0x1, R4, P0 ;  /* 0x0000000113117824 */ /* 0x000fe200000e0604 */
[----:B------:R-:W-:Y:S01]  /*0400*/  IADD3 R20, P0, PT, R16, R9, RZ ;  /* 0x0000000910147210 */ /* 0x000fe20007f1e0ff */
[----:B------:R-:W2:Y:S04]  /*0410*/  LDG.E R19, desc[UR10][R14.64+0x4] ;  /* 0x0000040a0e137981 */ /* 0x000ea8000c1e1900 */
[----:B------:R-:W2:Y:S01]  /*0420*/  LDG.E R16, desc[UR10][R16.64] ;  /* 0x0000000a10107981 */ /* 0x000ea2000c1e1900 */
[----:B---3--:R-:W-:Y:S01]  /*0430*/  FFMA R29, R24, R21, R29 ;  /* 0x00000015181d7223 */ /* 0x008fe2000000001d */
[----:B------:R-:W-:-:S02]  /*0440*/  IADD3.X R21, PT, PT, R17, R4, RZ, P0, !PT ;  /* 0x0000000411157210 */ /* 0x000fc400007fe4ff */
[----:B0-----:R-:W-:Y:S01]  /*0450*/  IADD3 R22, P0, PT, R20, R9, RZ ;  /* 0x0000000914167210 */ /* 0x001fe20007f1e0ff */
[----:B------:R-:W3:Y:S01]  /*0460*/  LDG.E R28, desc[UR10][R14.64+0x8] ;  /* 0x0000080a0e1c7981 */ /* 0x000ee2000c1e1900 */
[----:B----4-:R-:W-:-:S03]  /*0470*/  FFMA R26, R26, R25, R29 ;  /* 0x000000191a1a7223 */ /* 0x010fc6000000001d */
[----:B------:R-:W-:Y:S01]  /*0480*/  IMAD.X R23, R21, 0x1, R4, P0 ;  /* 0x0000000115177824 */ /* 0x000fe200000e0604 */
[----:B------:R-:W2:Y:S01]  /*0490*/  LDG.E R29, desc[UR10][R14.64] ;  /* 0x0000000a0e1d7981 */ /* 0x000ea2000c1e1900 */
[----:B------:R-:W-:-:S03]  /*04a0*/  IADD3 R24, P0, PT, R22, R9, RZ ;  /* 0x0000000916187210 */ /* 0x000fc60007f1e0ff */
[----:B------:R-:W4:Y:S02]  /*04b0*/  LDG.E R20, desc[UR10][R20.64] ;  /* 0x0000000a14147981 */ /* 0x000f24000c1e1900 */
[----:B------:R-:W-:Y:S02]  /*04c0*/  IMAD.X R25, R23, 0x1, R4, P0 ;  /* 0x0000000117197824 */ /* 0x000fe400000e0604 */
[----:B------:R-:W3:Y:S04]  /*04d0*/  LDG.E R22, desc[UR10][R22.64] ;  /* 0x0000000a16167981 */ /* 0x000ee8000c1e1900 */
[----:B------:R-:W3:Y:S04]  /*04e0*/  LDG.E R24, desc[UR10][R24.64] ;  /* 0x0000000a18187981 */ /* 0x000ee8000c1e1900 */
[----:B------:R0:W3:Y:S01]  /*04f0*/  LDG.E R17, desc[UR10][R14.64+0xc] ;  /* 0x00000c0a0e117981 */ /* 0x0000e2000c1e1900 */
[----:B------:R-:W-:Y:S01]  /*0500*/  UIADD3 UR6, UP0, UPT, UR6, -0x8, URZ ;  /* 0xfffffff806067890 */ /* 0x000fe2000ff1e0ff */
[----:B-----5:R-:W-:-:S03]  /*0510*/  FFMA R18, R27, R18, R26 ;  /* 0x000000121b127223 */ /* 0x020fc6000000001a */
[----:B------:R-:W-:Y:S02]  /*0520*/  UIADD3.X UR7, UPT, UPT, UR7, -0x1, URZ, UP0, !UPT ;  /* 0xffffffff07077890 */ /* 0x000fe400087fe4ff */
[----:B------:R-:W-:-:S04]  /*0530*/  UISETP.NE.U32.AND UP0, UPT, UR6, URZ, UPT ;  /* 0x000000ff0600728c */ /* 0x000fc8000bf05070 */
[----:B------:R-:W-:Y:S01]  /*0540*/  UISETP.NE.AND.EX UP0, UPT, UR7, URZ, UPT, UP0 ;  /* 0x000000ff0700728c */ /* 0x000fe2000bf05300 */
[----:B------:R-:W-:-:S04]  /*0550*/  LEA R6, P0, R0, R6, 0x5 ;  /* 0x0000000600067211 */ /* 0x000fc800078028ff */
[----:B------:R-:W-:Y:S01]  /*0560*/  IADD3.X R7, PT, PT, R7, R8, RZ, P0, !PT ;  /* 0x0000000807077210 */ /* 0x000fe200007fe4ff */
[----:B--2---:R-:W-:-:S04]  /*0570*/  FFMA R16, R29, R16, R18 ;  /* 0x000000101d107223 */ /* 0x004fc80000000012 */
[----:B----4-:R-:W-:Y:S01]  /*0580*/  FFMA R19, R19, R20, R16 ;  /* 0x0000001413137223 */ /* 0x010fe20000000010 */
[----:B------:R-:W-:-:S03]  /*0590*/  IADD3 R16, P1, PT, R14, 0x20, RZ ;  /* 0x000000200e107810 */ /* 0x000fc60007f3e0ff */
[----:B---3--:R-:W-:Y:S02]  /*05a0*/  FFMA R22, R28, R22, R19 ;  /* 0x000000161c167223 */ /* 0x008fe40000000013 */
[----:B0-----:R-:W-:Y:S02]  /*05b0*/  IMAD.X R15, RZ, RZ, R15, P1 ;  /* 0x000000ffff0f7224 */ /* 0x001fe400008e060f */
[----:B------:R-:W-:Y:S01]  /*05c0*/  FFMA R17, R17, R24, R22 ;  /* 0x0000001811117223 */ /* 0x000fe20000000016 */
[----:B------:R-:W-:Y:S06]  /*05d0*/  BRA.U UP0, `(.L_x_233) ;  /* 0xfffffffd00407547 */ /* 0x000fec000b83ffff */
.L_x_232:
[----:B------:R-:W-:Y:S05]  /*05e0*/  BRA.U !UP1, `(.L_x_231) ;  /* 0x0000000509587547 */ /* 0x000fea000b800000 */
[----:B------:R-:W-:Y:S02]  /*05f0*/  ULOP3.LUT UR6, UR8, 0x7, URZ, 0xc0, !UPT ;  /* 0x0000000708067892 */ /* 0x000fe4000f8ec0ff */
[----:B------:R-:W-:Y:S02]  /*0600*/  ULOP3.LUT UP1, UR7, UR8, 0x3, URZ, 0xc0, !UPT ;  /* 0x0000000308077892 */ /* 0x000fe4000f82c0ff */
[----:B------:R-:W-:-:S04]  /*0610*/  UIADD3 UR6, UP0, UPT, UR6, -0x1, URZ ;  /* 0xffffffff06067890 */ /* 0x000fc8000ff1e0ff */
[----:B------:R-:W-:Y:S02]  /*0620*/  UIADD3.X UR9, UPT, UPT, URZ, -0x1, URZ, UP0, !UPT ;  /* 0xffffffffff097890 */ /* 0x000fe400087fe4ff */
[----:B------:R-:W-:-:S04]  /*0630*/  UISETP.GE.U32.AND UP0, UPT, UR6, 0x3, UPT ;  /* 0x000000030600788c */ /* 0x000fc8000bf06070 */
[----:B------:R-:W-:-:S09]  /*0640*/  UISETP.GE.U32.AND.EX UP0, UPT, UR9, URZ, UPT, UP0 ;  /* 0x000000ff0900728c */ /* 0x000fd2000bf06100 */
[----:B------:R-:W-:Y:S05]  /*0650*/  BRA.U !UP0, `(.L_x_234) ;  /* 0x0000000108887547 */ /* 0x000fea000b800000 */
[----:B------:R-:W0:Y:S01]  /*0660*/  LDCU.128 UR12, c[0x0][0x380] ;  /* 0x00007000ff0c77ac */ /* 0x000e220008000c00 */
[----:B------:R-:W-:Y:S02]  /*0670*/  IMAD R4, R0, UR5, RZ ;  /* 0x0000000500047c24 */ /* 0x000fe4000f8e02ff */
[----:B------:R-:W-:Y:S02]  /*0680*/  IMAD.MOV.U32 R11, RZ, RZ, RZ ;  /* 0x000000ffff0b7224 */ /* 0x000fe400078e00ff */
[----:B------:R-:W-:Y:S01]  /*0690*/  IMAD R7, R5, UR4, R4 ;  /* 0x0000000405077c24 */ /* 0x000fe2000f8e0204 */
[----:B------:R-:W-:Y:S01]  /*06a0*/  IADD3 R4, P0, PT, R12, UR4, RZ ;  /* 0x000000040c047c10 */ /* 0x000fe2000ff1e0ff */
[----:B------:R-:W-:-:S04]  /*06b0*/  IMAD.WIDE.U32 R8, R0, UR4, R10 ;  /* 0x0000000400087c25 */ /* 0x000fc8000f8e000a */
[----:B------:R-:W-:Y:S01]  /*06c0*/  IMAD.IADD R7, R9, 0x1, R7 ;  /* 0x0000000109077824 */ /* 0x000fe200078e0207 */
[----:B------:R-:W-:Y:S01]  /*06d0*/  IADD3.X R9, PT, PT, R2, UR5, RZ, P0, !PT ;  /* 0x0000000502097c10 */ /* 0x000fe200087fe4ff */
[----:B------:R-:W-:Y:S01]  /*06e0*/  IMAD.SHL.U32 R15, R0, 0x4, RZ ;  /* 0x00000004000f7824 */ /* 0x000fe200078e00ff */
[----:B0-----:R-:W-:Y:S02]  /*06f0*/  LEA R18, P2, R8, UR14, 0x2 ;  /* 0x0000000e08127c11 */ /* 0x001fe4000f8410ff */
[----:B------:R-:W-:Y:S02]  /*0700*/  LEA R6, P1, R4, UR12, 0x2 ;  /* 0x0000000c04067c11 */ /* 0x000fe4000f8210ff */
[----:B------:R-:W-:Y:S02]  /*0710*/  LEA.HI.X R19, R8, UR15, R7, 0x2, P2 ;  /* 0x0000000f08137c11 */ /* 0x000fe400090f1407 */
[----:B------:R-:W-:Y:S02]  /*0720*/  LEA.HI.X R7, R4, UR13, R9, 0x2, P1 ;  /* 0x0000000d04077c11 */ /* 0x000fe400088f1409 */
[----:B------:R-:W-:Y:S01]  /*0730*/  IADD3 R20, P0, PT, R18, R15, RZ ;  /* 0x0000000f12147210 */ /* 0x000fe20007f1e0ff */
[----:B------:R-:W2:Y:S01]  /*0740*/  LDG.E R16, desc[UR10][R18.64] ;  /* 0x0000000a12107981 */ /* 0x000ea2000c1e1900 */
[----:B------:R-:W-:-:S02]  /*0750*/  SHF.L.U64.HI R9, R0, 0x2, R5 ;  /* 0x0000000200097819 */ /* 0x000fc40000010205 */
[----:B------:R-:W-:Y:S01]  /*0760*/  IADD3 R14, P1, PT, R20, R15, RZ ;  /* 0x0000000f140e7210 */ /* 0x000fe20007f3e0ff */
[----:B------:R-:W2:Y:S01]  /*0770*/  LDG.E R4, desc[UR10][R6.64] ;  /* 0x0000000a06047981 */ /* 0x000ea2000c1e1900 */
[----:B------:R-:W-:Y:S02]  /*0780*/  IADD3.X R21, PT, PT, R19, R9, RZ, P0, !PT ;  /* 0x0000000913157210 */ /* 0x000fe400007fe4ff */
[----:B------:R-:W-:Y:S01]  /*0790*/  IADD3 R8, P0, PT, R14, R15, RZ ;  /* 0x0000000f0e087210 */ /* 0x000fe20007f1e0ff */
[----:B------:R-:W3:Y:S02]  /*07a0*/  LDG.E R23, desc[UR10][R6.64+0x4] ;  /* 0x0000040a06177981 */ /* 0x000ee4000c1e1900 */
[--C-:B------:R-:W-:Y:S02]  /*07b0*/  IMAD.X R15, R21, 0x1, R9.reuse, P1 ;  /* 0x00000001150f7824 */ /* 0x100fe400008e0609 */
[----:B------:R-:W3:Y:S02]  /*07c0*/  LDG.E R20, desc[UR10][R20.64] ;  /* 0x0000000a14147981 */ /* 0x000ee4000c1e1900 */
[----:B------:R-:W-:-:S02]  /*07d0*/  IMAD.X R9, R15, 0x1, R9, P0 ;  /* 0x000000010f097824 */ /* 0x000fc400000e0609 */
        /* <DEDUP_REMOVED lines=10> */
.L_x_234:
[----:B------:R-:W-:Y:S05]  /*0880*/  BRA.U !UP1, `(.L_x_231) ;  /* 0x0000000109b07547 */ /* 0x000fea000b800000 */
[----:B------:R-:W-:Y:S02]  /*0890*/  UISETP.NE.AND UP1, UPT, UR7, 0x1, UPT ;  /* 0x000000010700788c */ /* 0x000fe4000bf25270 */
[----:B------:R-:W-:-:S04]  /*08a0*/  ULOP3.LUT UR6, UR8, 0x1, URZ, 0xc0, !UPT ;  /* 0x0000000108067892 */ /* 0x000fc8000f8ec0ff */
[----:B------:R-:W-:-:S03]  /*08b0*/  UISETP.NE.U32.AND UP0, UPT, UR6, 0x1, UPT ;  /* 0x000000010600788c */ /* 0x000fc6000bf05070 */
[----:B------:R-:W-:Y:S08]  /*08c0*/  BRA.U !UP1, `(.L_x_235) ;  /* 0x00000001095c7547 */ /* 0x000ff0000b800000 */
[----:B------:R-:W0:Y:S01]  /*08d0*/  LDCU.128 UR12, c[0x0][0x380] ;  /* 0x00007000ff0c77ac */ /* 0x000e220008000c00 */
[----:B------:R-:W-:Y:S02]  /*08e0*/  HFMA2 R15, -RZ, RZ, 0, 0 ;  /* 0x00000000ff0f7431 */ /* 0x000fe400000001ff */
[----:B------:R-:W-:Y:S01]  /*08f0*/  IMAD R6, R0, UR5, RZ ;  /* 0x0000000500067c24 */ /* 0x000fe2000f8e02ff */
[----:B------:R-:W-:Y:S01]  /*0900*/  IADD3 R4, P0, PT, R12, UR4, RZ ;  /* 0x000000040c047c10 */ /* 0x000fe2000ff1e0ff */
[----:B------:R-:W-:Y:S02]  /*0910*/  IMAD.MOV.U32 R14, RZ, RZ, R10 ;  /* 0x000000ffff0e7224 */ /* 0x000fe400078e000a */
[----:B------:R-:W-:Y:S01]  /*0920*/  IMAD R9, R5, UR4, R6 ;  /* 0x0000000405097c24 */ /* 0x000fe2000f8e0206 */
[----:B------:R-:W-:Y:S01]  /*0930*/  IADD3.X R7, PT, PT, R2, UR5, RZ, P0, !PT ;  /* 0x0000000502077c10 */ /* 0x000fe200087fe4ff */
[----:B------:R-:W-:-:S04]  /*0940*/  IMAD.WIDE.U32 R14, R0, UR4, R14 ;  /* 0x00000004000e7c25 */ /* 0x000fc8000f8e000e */
[----:B------:R-:W-:Y:S01]  /*0950*/  IMAD.IADD R9, R15, 0x1, R9 ;  /* 0x000000010f097824 */ /* 0x000fe200078e0209 */
[----:B0-----:R-:W-:Y:S02]  /*0960*/  LEA R8, P0, R14, UR14, 0x2 ;  /* 0x0000000e0e087c11 */ /* 0x001fe4000f8010ff */
[----:B------:R-:W-:Y:S02]  /*0970*/  LEA R6, P1, R4, UR12, 0x2 ;  /* 0x0000000c04067c11 */ /* 0x000fe4000f8210ff */
[----:B------:R-:W-:Y:S02]  /*0980*/  LEA.HI.X R9, R14, UR15, R9, 0x2, P0 ;  /* 0x0000000f0e097c11 */ /* 0x000fe400080f1409 */
[----:B------:R-:W-:Y:S02]  /*0990*/  LEA.HI.X R7, R4, UR13, R7, 0x2, P1 ;  /* 0x0000000d04077c11 */ /* 0x000fe400088f1407 */
[C---:B------:R-:W-:Y:S02]  /*09a0*/  LEA R14, P0, R0.reuse, R8, 0x2 ;  /* 0x00000008000e7211 */ /* 0x040fe400078010ff */
[----:B------:R-:W2:Y:S02]  /*09b0*/  LDG.E R8, desc[UR10][R8.64] ;  /* 0x0000000a08087981 */ /* 0x000ea4000c1e1900 */
[----:B------:R-:W-:-:S02]  /*09c0*/  LEA.HI.X R15, R0, R9, R5, 0x2, P0 ;  /* 0x00000009000f7211 */ /* 0x000fc400000f1405 */
[----:B------:R-:W2:Y:S04]  /*09d0*/  LDG.E R4, desc[UR10][R6.64] ;  /* 0x0000000a06047981 */ /* 0x000ea8000c1e1900 */
[----:B------:R-:W3:Y:S04]  /*09e0*/  LDG.E R16, desc[UR10][R6.64+0x4] ;  /* 0x0000040a06107981 */ /* 0x000ee8000c1e1900 */
[----:B------:R-:W3:Y:S01]  /*09f0*/  LDG.E R14, desc[UR10][R14.64] ;  /* 0x0000000a0e0e7981 */ /* 0x000ee2000c1e1900 */
[----:B------:R-:W-:-:S04]  /*0a00*/  UIADD3 UR4, UP1, UPT, UR4, 0x2, URZ ;  /* 0x0000000204047890 */ /* 0x000fc8000ff3e0ff */
[----:B------:R-:W-:Y:S01]  /*0a10*/  UIADD3.X UR5, UPT, UPT, URZ, UR5, URZ, UP1, !UPT ;  /* 0x00000005ff057290 */ /* 0x000fe20008ffe4ff */
[----:B--2---:R-:W-:-:S04]  /*0a20*/  FFMA R17, R4, R8, R17 ;  /* 0x0000000804117223 */ /* 0x004fc80000000011 */
[----:B---3--:R-:W-:-:S07]  /*0a30*/  FFMA R17, R16, R14, R17 ;  /* 0x0000000e10117223 */ /* 0x008fce0000000011 */
.L_x_235:
[----:B------:R-:W-:Y:S05]  /*0a40*/  BRA.U UP0, `(.L_x_231) ;  /* 0x0000000100407547 */ /* 0x000fea000b800000 */
[----:B------:R-:W0:Y:S01]  /*0a50*/  LDCU.128 UR12, c[0x0][0x380] ;  /* 0x00007000ff0c77ac */ /* 0x000e220008000c00 */
[----:B------:R-:W-:Y:S01]  /*0a60*/  MOV R9, RZ ;  /* 0x000000ff00097202 */ /* 0x000fe20000000f00 */
[----:B------:R-:W-:Y:S01]  /*0a70*/  IMAD R4, R0, UR5, RZ ;  /* 0x0000000500047c24 */ /* 0x000fe2000f8e02ff */
[----:B------:R-:W-:Y:S01]  /*0a80*/  IADD3 R13, P0, PT, R12, UR4, RZ ;  /* 0x000000040c0d7c10 */ /* 0x000fe2000ff1e0ff */
[----:B------:R-:W-:Y:S02]  /*0a90*/  IMAD.MOV.U32 R8, RZ, RZ, R10 ;  /* 0x000000ffff087224 */ /* 0x000fe400078e000a */
[----:B------:R-:W-:Y:S01]  /*0aa0*/  IMAD R7, R5, UR4, R4 ;  /* 0x0000000405077c24 */ /* 0x000fe2000f8e0204 */
[----:B------:R-:W-:Y:S01]  /*0ab0*/  IADD3.X R2, PT, PT, R2, UR5, RZ, P0, !PT ;  /* 0x0000000502027c10 */ /* 0x000fe200087fe4ff */
[----:B------:R-:W-:-:S04]  /*0ac0*/  IMAD.WIDE.U32 R8, R0, UR4, R8 ;  /* 0x0000000400087c25 */ /* 0x000fc8000f8e0008 */
[----:B------:R-:W-:Y:S01]  /*0ad0*/  IMAD.IADD R9, R9, 0x1, R7 ;  /* 0x0000000109097824 */ /* 0x000fe200078e0207 */
[C---:B0-----:R-:W-:Y:S02]  /*0ae0*/  LEA R6, P1, R13.reuse, UR12, 0x2 ;  /* 0x0000000c0d067c11 */ /* 0x041fe4000f8210ff */
[C---:B------:R-:W-:Y:S02]  /*0af0*/  LEA R12, P0, R8.reuse, UR14, 0x2 ;  /* 0x0000000e080c7c11 */ /* 0x040fe4000f8010ff */
[----:B------:R-:W-:Y:S02]  /*0b00*/  LEA.HI.X R7, R13, UR13, R2, 0x2, P1 ;  /* 0x0000000d0d077c11 */ /* 0x000fe400088f1402 */
[----:B------:R-:W-:-:S03]  /*0b10*/  LEA.HI.X R13, R8, UR15, R9, 0x2, P0 ;  /* 0x0000000f080d7c11 */ /* 0x000fc600080f1409 */
[----:B------:R-:W2:Y:S04]  /*0b20*/  LDG.E R6, desc[UR10][R6.64] ;  /* 0x0000000a06067981 */ /* 0x000ea8000c1e1900 */
[----:B------:R-:W2:Y:S02]  /*0b30*/  LDG.E R12, desc[UR10][R12.64] ;  /* 0x0000000a0c0c7981 */ /* 0x000ea4000c1e1900 */
[----:B--2---:R-:W-:-:S07]  /*0b40*/  FFMA R17, R6, R12, R17 ;  /* 0x0000000c06117223 */ /* 0x004fce0000000011 */
.L_x_231:
[----:B------:R-:W0:Y:S01]  /*0b50*/  LDCU.128 UR4, c[0x0][0x390] ;  /* 0x00007200ff0477ac */ /* 0x000e220008000c00 */
[----:B------:R-:W-:Y:S02]  /*0b60*/  IMAD.MOV.U32 R11, RZ, RZ, RZ ;  /* 0x000000ffff0b7224 */ /* 0x000fe400078e00ff */
[----:B------:R-:W-:Y:S02]  /*0b70*/  IMAD R5, R5, R3, RZ ;  /* 0x0000000305057224 */ /* 0x000fe400078e02ff */
[----:B------:R-:W-:-:S04]  /*0b80*/  IMAD.WIDE.U32 R2, R3, R0, R10 ;  /* 0x0000000003027225 */ /* 0x000fc800078e000a */
[----:B------:R-:W-:Y:S01]  /*0b90*/  IMAD.SHL.U32 R4, R2, 0x4, RZ ;  /* 0x0000000402047824 */ /* 0x000fe200078e00ff */
[----:B------:R-:W-:-:S04]  /*0ba0*/  IADD3 R3, PT, PT, R3, R5, RZ ;  /* 0x0000000503037210 */ /* 0x000fc80007ffe0ff */
[----:B------:R-:W-:Y:S02]  /*0bb0*/  SHF.L.U64.HI R0, R2, 0x2, R3 ;  /* 0x0000000202007819 */ /* 0x000fe40000010203 */
[----:B0-----:R-:W-:-:S04]  /*0bc0*/  IADD3 R2, P0, PT, R4, UR4, RZ ;  /* 0x0000000404027c10 */ /* 0x001fc8000ff1e0ff */
[----:B------:R-:W-:-:S05]  /*0bd0*/  IADD3.X R3, PT, PT, R0, UR5, RZ, P0, !PT ;  /* 0x0000000500037c10 */ /* 0x000fca00087fe4ff */
[----:B------:R-:W2:Y:S01]  /*0be0*/  LDG.E R2, desc[UR10][R2.64] ;  /* 0x0000000a02027981 */ /* 0x000ea2000c1e1900 */
[----:B------:R-:W-:-:S04]  /*0bf0*/  IADD3 R4, P0, PT, R4, UR6, RZ ;  /* 0x0000000604047c10 */ /* 0x000fc8000ff1e0ff */
[----:B------:R-:W-:Y:S01]  /*0c00*/  IADD3.X R5, PT, PT, R0, UR7, RZ, P0, !PT ;  /* 0x0000000700057c10 */ /* 0x000fe200087fe4ff */
[----:B--2---:R-:W-:-:S05]  /*0c10*/  FMUL R17, R2, R17 ;  /* 0x0000001102117220 */ /* 0x004fca0000400000 */
[----:B------:R-:W-:Y:S01]  /*0c20*/  STG.E desc[UR10][R4.64], R17 ;  /* 0x0000001104007986 */ /* 0x000fe2000c10190a */
[----:B------:R-:W-:Y:S05]  /*0c30*/  EXIT ;  /* 0x000000000000794d */ /* 0x000fea0003800000 */
.L_x_236:
        /* <DEDUP_REMOVED lines=12> */
.L_x_309:


//--------------------- .text._Z17gpu_sigmoid_primePfS_ii --------------------------
	.section	.text._Z17gpu_sigmoid_primePfS_ii,"ax",@progbits
	.align	128
        .global         _Z17gpu_sigmoid_primePfS_ii
        .type           _Z17gpu_sigmoid_primePfS_ii,@function
        .size           _Z17gpu_sigmoid_primePfS_ii,(.L_x_310 - _Z17gpu_sigmoid_primePfS_ii)
        .other          _Z17gpu_sigmoid_primePfS_ii,@"STO_CUDA_ENTRY STV_DEFAULT"
_Z17gpu_sigmoid_primePfS_ii:
.text._Z17gpu_sigmoid_primePfS_ii:
[----:B------:R-:W-:Y:S01]  /*0000*/  LDC R1, c[0x0][0x37c] ;  /* 0x0000df00ff017b82 */ /* 0x000fe20000000800 */
[----:B------:R-:W0:Y:S07]  /*0010*/  S2R R0, SR_TID.Y ;  /* 0x0000000000007919 */ /* 0x000e2e0000002200 */
[----:B------:R-:W0:Y:S01]  /*0020*/  LDC R5, c[0x0][0x364] ;  /* 0x0000d900ff057b82 */ /* 0x000e220000000800 */
[----:B------:R-:W1:Y:S01]  /*0030*/  LDCU.64 UR8, c[0x0][0x390] ;  /* 0x00007200ff0877ac */ /* 0x000e620008000a00 */
[----:B------:R-:W2:Y:S06]  /*0040*/  S2R R3, SR_TID.X ;  /* 0x0000000000037919 */ /* 0x000eac0000002100 */
[----:B------:R-:W0:Y:S08]  /*0050*/  S2UR UR4, SR_CTAID.Y ;  /* 0x00000000000479c3 */ /* 0x000e300000002600 */
[----:B------:R-:W2:Y:S01]  /*0060*/  S2UR UR5, SR_CTAID.X ;  /* 0x00000000000579c3 */ /* 0x000ea20000002500 */
[----:B-1----:R-:W-:-:S07]  /*0070*/  USHF.R.S32.HI UR6, URZ, 0x1f, UR9 ;  /* 0x0000001fff067899 */ /* 0x002fce0008011409 */
[----:B------:R-:W2:Y:S01]  /*0080*/  LDC R2, c[0x0][0x360] ;  /* 0x0000d800ff027b82 */ /* 0x000ea20000000800 */
[----:B0-----:R-:W-:-:S05]  /*0090*/  IMAD R5, R5, UR4, R0 ;  /* 0x0000000405057c24 */ /* 0x001fca000f8e0200 */
[----:B------:R-:W-:Y:S01]  /*00a0*/  ISETP.GE.U32.AND P0, PT, R5, UR8, PT ;  /* 0x0000000805007c0c */ /* 0x000fe2000bf06070 */
[----:B--2---:R-:W-:-:S05]  /*00b0*/  IMAD R2, R2, UR5, R3 ;  /* 0x0000000502027c24 */ /* 0x004fca000f8e0203 */
[----:B------:R-:W-:-:S04]  /*00c0*/  ISETP.GE.U32.AND P1, PT, R2, UR9, PT ;  /* 0x0000000902007c0c */ /* 0x000fc8000bf26070 */
[----:B------:R-:W-:-:S13]  /*00d0*/  ISETP.GE.U32.OR.EX P0, PT, RZ, UR6, P0, P1 ;  /* 0x00000006ff007c0c */ /* 0x000fda0008706510 */
[----:B------:R-:W-:Y:S05]  /*00e0*/  @P0 EXIT ;  /* 0x000000000000094d */ /* 0x000fea0003800000 */
[----:B------:R-:W0:Y:S01]  /*00f0*/  LDCU.128 UR12, c[0x0][0x380] ;  /* 0x00007000ff0c77ac */ /* 0x000e220008000c00 */
[----:B------:R-:W-:Y:S02]  /*0100*/  IMAD.MOV.U32 R3, RZ, RZ, RZ ;  /* 0x000000ffff037224 */ /* 0x000fe400078e00ff */
[C---:B------:R-:W-:Y:S01]  /*0110*/  IMAD R7, R5.reuse, UR6, RZ ;  /* 0x0000000605077c24 */ /* 0x040fe2000f8e02ff */
[----:B------:R-:W1:Y:S01]  /*0120*/  LDCU.64 UR4, c[0x0][0x358] ;  /* 0x00006b00ff0477ac */ /* 0x000e620008000a00 */
[----:B------:R-:W-:-:S04]  /*0130*/  IMAD.WIDE.U32 R2, R5, UR9, R2 ;  /* 0x0000000905027c25 */ /* 0x000fc8000f8e0002 */
[----:B------:R-:W-:Y:S01]  /*0140*/  IMAD.SHL.U32 R4, R2, 0x4, RZ ;  /* 0x0000000402047824 */ /* 0x000fe200078e00ff */
[----:B------:R-:W-:-:S04]  /*0150*/  IADD3 R3, PT, PT, R3, R7, RZ ;  /* 0x0000000703037210 */ /* 0x000fc80007ffe0ff */
[----:B------:R-:W-:Y:S02]  /*0160*/  SHF.L.U64.HI R0, R2, 0x2, R3 ;  /* 0x0000000202007819 */ /* 0x000fe40000010203 */
[----:B0-----:R-:W-:-:S04]  /*0170*/  IADD3 R2, P0, PT, R4, UR12, RZ ;  /* 0x0000000c04027c10 */ /* 0x001fc8000ff1e0ff */
[----:B------:R-:W-:-:S05]  /*0180*/  IADD3.X R3, PT, PT, R0, UR13, RZ, P0, !PT ;  /* 0x0000000d00037c10 */ /* 0x000fca00087fe4ff */
[----:B-1----:R-:W2:Y:S01]  /*0190*/  LDG.E R2, desc[UR4][R2.64] ;  /* 0x0000000402027981 */ /* 0x002ea2000c1e1900 */
[----:B------:R-:W-:-:S04]  /*01a0*/  IADD3 R4, P0, PT, R4, UR14, RZ ;  /* 0x0000000e04047c10 */ /* 0x000fc8000ff1e0ff */
[----:B------:R-:W-:Y:S01]  /*01b0*/  IADD3.X R5, PT, PT, R0, UR15, RZ, P0, !PT ;  /* 0x0000000f00057c10 */ /* 0x000fe200087fe4ff */
[----:B--2---:R-:W-:-:S04]  /*01c0*/  FADD R7, -R2, 1 ;  /* 0x3f80000002077421 */ /* 0x004fc80000000100 */
[----:B------:R-:W-:-:S05]  /*01d0*/  FMUL R7, R2, R7 ;  /* 0x0000000702077220 */ /* 0x000fca0000400000 */
[----:B------:R-:W-:Y:S01]  /*01e0*/  STG.E desc[UR4][R4.64], R7 ;  /* 0x0000000704007986 */ /* 0x000fe2000c101904 */
[----:B------:R-:W-:Y:S05]  /*01f0*/  EXIT ;  /* 0x000000000000794d */ /* 0x000fea0003800000 */
.L_x_237:
        /* <DEDUP_REMOVED lines=16> */
.L_x_310:


//--------------------- .text._Z21gpu_weight_derivativePfS_S_iii --------------------------
	.section	.text._Z21gpu_weight_derivativePfS_S_iii,"ax",@progbits
	.align	128
        .global         _Z21gpu_weight_derivativePfS_S_iii
        .type           _Z21gpu_weight_derivativePfS_S_iii,@function
        .size           _Z21gpu_weight_derivativePfS_S_iii,(.L_x_311 - _Z21gpu_weight_derivativePfS_S_iii)
        .other          _Z21gpu_weight_derivativePfS_S_iii,@"STO_CUDA_ENTRY STV_DEFAULT"
_Z21gpu_weight_derivativePfS_S_iii:
.text._Z21gpu_weight_derivativePfS_S_iii:
        /* <DEDUP_REMOVED lines=46> */
.L_x_240:
        /* <DEDUP_REMOVED lines=42> */
[----:B----4-:R-:W-:Y:S01]  /*0580*/  FFMA R19, R19, R20, R16 ;  /* 0x0000001413137223 */ /* 0x010fe20000000010 */
[----:B------:R-:W-:-:S03]  /*0590*/  IADD3 R16, P1, PT, R14, 0x20, RZ ;  /* 0x000000200e107810 */ /* 0x000fc60007f3e0ff */
[----:B---3--:R-:W-:Y:S01]  /*05a0*/  FFMA R22, R28, R22, R19 ;  /* 0x000000161c167223 */ /* 0x008fe20000000013 */
[----:B0-----:R-:W-:-:S03]  /*05b0*/  IADD3.X R15, PT, PT, RZ, R15, RZ, P1, !PT ;  /* 0x0000000fff0f7210 */ /* 0x001fc60000ffe4ff */
[----:B------:R-:W-:Y:S01]  /*05c0*/  FFMA R17, R17, R24, R22 ;  /* 0x0000001811117223 */ /* 0x000fe20000000016 */
[----:B------:R-:W-:Y:S06]  /*05d0*/  BRA.U UP0, `(.L_x_240) ;  /* 0xfffffffd00407547 */ /* 0x000fec000b83ffff */
.L_x_239:
        /* <DEDUP_REMOVED lines=14> */
[----:B------:R-:W-:Y:S01]  /*06c0*/  IMAD.SHL.U32 R15, R0, 0x4, RZ ;  /* 0x00000004000f7824 */ /* 0x000fe200078e00ff */
[----:B------:R-:W-:Y:S02]  /*06d0*/  IADD3 R7, PT, PT, R9, R7, RZ ;  /* 0x0000000709077210 */ /* 0x000fe40007ffe0ff */
[----:B------:R-:W-:Y:S02]  /*06e0*/  IADD3.X R9, PT, PT, R2, UR5, RZ, P0, !PT ;  /* 0x0000000502097c10 */ /* 0x000fe400087fe4ff */
[----:B0-----:R-:W-:Y:S02]  /*06f0*/  LEA R18, P2, R8, UR14, 0x2 ;  /* 0x0000000e08127c11 */ /* 0x001fe4000f8410ff */
[----:B------:R-:W-:Y:S02]  /*0700*/  LEA R6, P1, R4, UR12, 0x2 ;  /* 0x0000000c04067c11 */ /* 0x000fe4000f8210ff */
[----:B------:R-:W-:Y:S02]  /*0710*/  LEA.HI.X R19, R8, UR15, R7, 0x2, P2 ;  /* 0x0000000f08137c11 */ /* 0x000fe400090f1407 */
[----:B------:R-:W-:-:S02]  /*0720*/  LEA.HI.X R7, R4, UR13, R9, 0x2, P1 ;  /* 0x0000000d04077c11 */ /* 0x000fc400088f1409 */
[-C--:B------:R-:W-:Y:S01]  /*0730*/  IADD3 R20, P0, PT, R18, R15.reuse, RZ ;  /* 0x0000000f12147210 */ /* 0x080fe20007f1e0ff */
[----:B------:R-:W2:Y:S01]  /*0740*/  LDG.E R16, desc[UR10][R18.64] ;  /* 0x0000000a12107981 */ /* 0x000ea2000c1e1900 */
[----:B------:R-:W-:Y:S02]  /*0750*/  SHF.L.U64.HI R9, R0, 0x2, R5 ;  /* 0x0000000200097819 */ /* 0x000fe40000010205 */
[-C--:B------:R-:W-:Y:S01]  /*0760*/  IADD3 R14, P1, PT, R20, R15.reuse, RZ ;  /* 0x0000000f140e7210 */ /* 0x080fe20007f3e0ff */
[----:B------:R-:W2:Y:S02]  /*0770*/  LDG.E R4, desc[UR10][R6.64] ;  /* 0x0000000a06047981 */ /* 0x000ea4000c1e1900 */
[--C-:B------:R-:W-:Y:S01]  /*0780*/  IMAD.X R21, R19, 0x1, R9.reuse, P0 ;  /* 0x0000000113157824 */ /* 0x100fe200000e0609 */
[----:B------:R-:W-:Y:S01]  /*0790*/  IADD3 R8, P0, PT, R14, R15, RZ ;  /* 0x0000000f0e087210 */ /* 0x000fe20007f1e0ff */
[----:B------:R-:W3:Y:S03]  /*07a0*/  LDG.E R23, desc[UR10][R6.64+0x4] ;  /* 0x0000040a06177981 */ /* 0x000ee6000c1e1900 */
[----:B------:R-:W-:Y:S01]  /*07b0*/  IADD3.X R15, PT, PT, R21, R9, RZ, P1, !PT ;  /* 0x00000009150f7210 */ /* 0x000fe20000ffe4ff */
[----:B------:R-:W3:Y:S04]  /*07c0*/  LDG.E R20, desc[UR10][R20.64] ;  /* 0x0000000a14147981 */ /* 0x000ee8000c1e1900 */
        /* <DEDUP_REMOVED lines=11> */
.L_x_241:
        /* <DEDUP_REMOVED lines=28> */
.L_x_242:
        /* <DEDUP_REMOVED lines=17> */
.L_x_238:
[----:B------:R-:W0:Y:S01]  /*0b50*/  LDCU.64 UR4, c[0x0][0x390] ;  /* 0x00007200ff0477ac */ /* 0x000e220008000a00 */
[----:B------:R-:W-:Y:S02]  /*0b60*/  IMAD R7, R5, R3, RZ ;  /* 0x0000000305077224 */ /* 0x000fe400078e02ff */
[----:B------:R-:W-:Y:S02]  /*0b70*/  HFMA2 R5, -RZ, RZ, 0, 0 ;  /* 0x00000000ff057431 */ /* 0x000fe400000001ff */
[----:B------:R-:W-:-:S04]  /*0b80*/  IMAD.MOV.U32 R4, RZ, RZ, R10 ;  /* 0x000000ffff047224 */ /* 0x000fc800078e000a */
[----:B------:R-:W-:-:S04]  /*0b90*/  IMAD.WIDE.U32 R4, R3, R0, R4 ;  /* 0x0000000003047225 */ /* 0x000fc800078e0004 */
[----:B------:R-:W-:Y:S01]  /*0ba0*/  IMAD.IADD R3, R5, 0x1, R7 ;  /* 0x0000000105037824 */ /* 0x000fe200078e0207 */
[----:B0-----:R-:W-:-:S04]  /*0bb0*/  LEA R2, P0, R4, UR4, 0x2 ;  /* 0x0000000404027c11 */ /* 0x001fc8000f8010ff */
[----:B------:R-:W-:-:S05]  /*0bc0*/  LEA.HI.X R3, R4, UR5, R3, 0x2, P0 ;  /* 0x0000000504037c11 */ /* 0x000fca00080f1403 */
[----:B------:R-:W2:Y:S02]  /*0bd0*/  LDG.E R0, desc[UR10][R2.64] ;  /* 0x0000000a02007981 */ /* 0x000ea4000c1e1900 */
[----:B--2---:R-:W-:-:S05]  /*0be0*/  FADD R17, R0, R17 ;  /* 0x0000001100117221 */ /* 0x004fca0000000000 */
[----:B------:R-:W-:Y:S01]  /*0bf0*/  STG.E desc[UR10][R2.64], R17 ;  /* 0x0000001102007986 */ /* 0x000fe2000c10190a */
[----:B------:R-:W-:Y:S05]  /*0c00*/  EXIT ;  /* 0x000000000000794d */ /* 0x000fea0003800000 */
.L_x_243:
        /* <DEDUP_REMOVED lines=15> */
.L_x_311:


//--------------------- .text._Z21gpu_add_two_same_sizePfS_mm --------------------------
	.section	.text._Z21gpu_add_two_same_sizePfS_mm,"ax",@progbits
	.align	128
        .global         _Z21gpu_add_two_same_sizePfS_mm
        .type           _Z21gpu_add_two_same_sizePfS_mm,@function
        .size           _Z21gpu_add_two_same_sizePfS_mm,(.L_x_312 - _Z21gpu_add_two_same_sizePfS_mm)
        .other          _Z21gpu_add_two_same_sizePfS_mm,@"STO_CUDA_ENTRY STV_DEFAULT"
_Z21gpu_add_two_same_sizePfS_mm:
.text._Z21gpu_add_two_same_sizePfS_mm:
        /* <DEDUP_REMOVED lines=15> */
[----:B------:R-:W0:Y:S01]  /*00f0*/  LDCU.128 UR12, c[0x0][0x380] ;  /* 0x00007000ff0c77ac */ /* 0x000e220008000c00 */
[----:B------:R-:W-:Y:S01]  /*0100*/  IMAD.MOV.U32 R3, RZ, RZ, RZ ;  /* 0x000000ffff037224 */ /* 0x000fe200078e00ff */
[----:B------:R-:W1:Y:S01]  /*0110*/  LDCU.64 UR4, c[0x0][0x358] ;  /* 0x00006b00ff0477ac */ /* 0x000e620008000a00 */
[----:B------:R-:W-:-:S04]  /*0120*/  IMAD.WIDE.U32 R2, R5, UR10, R2 ;  /* 0x0000000a05027c25 */ /* 0x000fc8000f8e0002 */
[----:B------:R-:W-:Y:S02]  /*0130*/  IMAD R5, R5, UR11, R3 ;  /* 0x0000000b05057c24 */ /* 0x000fe4000f8e0203 */
[----:B------:R-:W-:-:S03]  /*0140*/  IMAD.SHL.U32 R3, R2, 0x4, RZ ;  /* 0x0000000402037824 */ /* 0x000fc600078e00ff */
[----:B------:R-:W-:Y:S02]  /*0150*/  SHF.L.U64.HI R0, R2, 0x2, R5 ;  /* 0x0000000202007819 */ /* 0x000fe40000010205 */
[C---:B0-----:R-:W-:Y:S02]  /*0160*/  IADD3 R4, P0, PT, R3.reuse, UR14, RZ ;  /* 0x0000000e03047c10 */ /* 0x041fe4000ff1e0ff */
[----:B------:R-:W-:Y:S02]  /*0170*/  IADD3 R2, P1, PT, R3, UR12, RZ ;  /* 0x0000000c03027c10 */ /* 0x000fe4000ff3e0ff */
[C---:B------:R-:W-:Y:S02]  /*0180*/  IADD3.X R5, PT, PT, R0.reuse, UR15, RZ, P0, !PT ;  /* 0x0000000f00057c10 */ /* 0x040fe400087fe4ff */
[----:B------:R-:W-:-:S03]  /*0190*/  IADD3.X R3, PT, PT, R0, UR13, RZ, P1, !PT ;  /* 0x0000000d00037c10 */ /* 0x000fc60008ffe4ff */
[----:B-1----:R-:W2:Y:S04]  /*01a0*/  LDG.E R4, desc[UR4][R4.64] ;  /* 0x0000000404047981 */ /* 0x002ea8000c1e1900 */
[----:B------:R-:W2:Y:S02]  /*01b0*/  LDG.E R7, desc[UR4][R2.64] ;  /* 0x0000000402077981 */ /* 0x000ea4000c1e1900 */
[----:B--2---:R-:W-:-:S05]  /*01c0*/  FADD R7, R4, R7 ;  /* 0x0000000704077221 */ /* 0x004fca0000000000 */
[----:B------:R-:W-:Y:S01]  /*01d0*/  STG.E desc[UR4][R2.64], R7 ;  /* 0x0000000702007986 */ /* 0x000fe2000c101904 */
[----:B------:R-:W-:Y:S05]  /*01e0*/  EXIT ;  /* 0x000000000000794d */ /* 0x000fea0003800000 */
.L_x_244:
        /* <DEDUP_REMOVED lines=9> */
.L_x_312:


//--------------------- .text._Z23gpu_cle_cost_derivativePfS_S_ii --------------------------
	.section	.text._Z23gpu_cle_cost_derivativePfS_S_ii,"ax",@progbits
	.align	128
        .global         _Z23gpu_cle_cost_derivativePfS_S_ii
        .type           _Z23gpu_cle_cost_derivativePfS_S_ii,@function
        .size           _Z23gpu_cle_cost_derivativePfS_S_ii,(.L_x_313 - _Z23gpu_cle_cost_derivativePfS_S_ii)
        .other          _Z23gpu_cle_cost_derivativePfS_S_ii,@"STO_CUDA_ENTRY STV_DEFAULT"
_Z23gpu_cle_cost_derivativePfS_S_ii:
.text._Z23gpu_cle_cost_derivativePfS_S_ii:
        /* <DEDUP_REMOVED lines=19> */
[----:B------:R-:W-:Y:S01]  /*0130*/  IMAD.WIDE.U32 R2, R5, UR9, R2 ;  /* 0x0000000905027c25 */ /* 0x000fe2000f8e0002 */
[----:B------:R-:W2:Y:S03]  /*0140*/  LDCU.64 UR10, c[0x0][0x390] ;  /* 0x00007200ff0a77ac */ /* 0x000ea60008000a00 */
[----:B------:R-:W-:Y:S02]  /*0150*/  IMAD.IADD R3, R3, 0x1, R7 ;  /* 0x0000000103037824 */ /* 0x000fe400078e0207 */
[----:B------:R-:W-:-:S03]  /*0160*/  IMAD.SHL.U32 R6, R2, 0x4, RZ ;  /* 0x0000000402067824 */ /* 0x000fc600078e00ff */
[----:B------:R-:W-:Y:S02]  /*0170*/  SHF.L.U64.HI R0, R2, 0x2, R3 ;  /* 0x0000000202007819 */ /* 0x000fe40000010203 */
[C---:B0-----:R-:W-:Y:S02]  /*0180*/  IADD3 R4, P1, PT, R6.reuse, UR14, RZ ;  /* 0x0000000e06047c10 */ /* 0x041fe4000ff3e0ff */
[----:B------:R-:W-:Y:S02]  /*0190*/  IADD3 R2, P0, PT, R6, UR12, RZ ;  /* 0x0000000c06027c10 */ /* 0x000fe4000ff1e0ff */
[C---:B------:R-:W-:Y:S02]  /*01a0*/  IADD3.X R5, PT, PT, R0.reuse, UR15, RZ, P1, !PT ;  /* 0x0000000f00057c10 */ /* 0x040fe40008ffe4ff */
        /* <DEDUP_REMOVED lines=8> */
.L_x_245:
        /* <DEDUP_REMOVED lines=13> */
.L_x_313:


//--------------------- .text._Z23gpu_mse_cost_derivativePfS_S_ii --------------------------
	.section	.text._Z23gpu_mse_cost_derivativePfS_S_ii,"ax",@progbits
	.align	128
        .global         _Z23gpu_mse_cost_derivativePfS_S_ii
        .type           _Z23gpu_mse_cost_derivativePfS_S_ii,@function
        .size           _Z23gpu_mse_cost_derivativePfS_S_ii,(.L_x_314 - _Z23gpu_mse_cost_derivativePfS_S_ii)
        .other          _Z23gpu_mse_cost_derivativePfS_S_ii,@"STO_CUDA_ENTRY STV_DEFAULT"
_Z23gpu_mse_cost_derivativePfS_S_ii:
.text._Z23gpu_mse_cost_derivativePfS_S_ii:
        /* <DEDUP_REMOVED lines=21> */
[----:B------:R-:W-:Y:S01]  /*0150*/  IMAD.SHL.U32 R6, R2, 0x4, RZ ;  /* 0x0000000402067824 */ /* 0x000fe200078e00ff */
[----:B------:R-:W-:-:S04]  /*0160*/  IADD3 R3, PT, PT, R3, R7, RZ ;  /* 0x0000000703037210 */ /* 0x000fc80007ffe0ff */
[----:B------:R-:W-:Y:S02]  /*0170*/  SHF.L.U64.HI R8, R2, 0x2, R3 ;  /* 0x0000000202087819 */ /* 0x000fe40000010203 */
[C---:B0-----:R-:W-:Y:S02]  /*0180*/  IADD3 R2, P0, PT, R6.reuse, UR12, RZ ;  /* 0x0000000c06027c10 */ /* 0x041fe4000ff1e0ff */
[----:B------:R-:W-:Y:S02]  /*0190*/  IADD3 R4, P1, PT, R6, UR14, RZ ;  /* 0x0000000e06047c10 */ /* 0x000fe4000ff3e0ff */
[C---:B------:R-:W-:Y:S02]  /*01a0*/  IADD3.X R3, PT, PT, R8.reuse, UR13, RZ, P0, !PT ;  /* 0x0000000d08037c10 */ /* 0x040fe400087fe4ff */
[----:B------:R-:W-:-:S03]  /*01b0*/  IADD3.X R5, PT, PT, R8, UR15, RZ, P1, !PT ;  /* 0x0000000f08057c10 */ /* 0x000fc60008ffe4ff */
[----:B-1----:R-:W3:Y:S04]  /*01c0*/  LDG.E R2, desc[UR4][R2.64] ;  /* 0x0000000402027981 */ /* 0x002ee8000c1e1900 */
[----:B------:R-:W4:Y:S01]  /*01d0*/  LDG.E R5, desc[UR4][R4.64] ;  /* 0x0000000404057981 */ /* 0x000f22000c1e1900 */
[----:B--2---:R-:W-:Y:S01]  /*01e0*/  IADD3 R6, P0, PT, R6, UR10, RZ ;  /* 0x0000000a06067c10 */ /* 0x004fe2000ff1e0ff */
[C---:B---3--:R-:W-:Y:S01]  /*01f0*/  FADD R7, -R2.reuse, 1 ;  /* 0x3f80000002077421 */ /* 0x048fe20000000100 */
[----:B----4-:R-:W-:-:S03]  /*0200*/  FADD R0, R2, -R5 ;  /* 0x8000000502007221 */ /* 0x010fc60000000000 */
[----:B------:R-:W-:Y:S01]  /*0210*/  FMUL R9, R2, R7 ;  /* 0x0000000702097220 */ /* 0x000fe20000400000 */
[----:B------:R-:W-:-:S03]  /*0220*/  IADD3.X R7, PT, PT, R8, UR11, RZ, P0, !PT ;  /* 0x0000000b08077c10 */ /* 0x000fc600087fe4ff */
[----:B------:R-:W-:-:S05]  /*0230*/  FMUL R9, R0, R9 ;  /* 0x0000000900097220 */ /* 0x000fca0000400000 */
[----:B------:R-:W-:Y:S01]  /*0240*/  STG.E desc[UR4][R6.64], R9 ;  /* 0x0000000906007986 */ /* 0x000fe2000c101904 */
[----:B------:R-:W-:Y:S05]  /*0250*/  EXIT ;  /* 0x000000000000794d */ /* 0x000fea0003800000 */
.L_x_246:
        /* <DEDUP_REMOVED lines=10> */
.L_x_314:


//--------------------- .text._Z12gpu_cle_costPfS_S_ii --------------------------
	.section	.text._Z12gpu_cle_costPfS_S_ii,"ax",@progbits
	.align	128
        .global         _Z12gpu_cle_costPfS_S_ii
        .type           _Z12gpu_cle_costPfS_S_ii,@function
        .size           _Z12gpu_cle_costPfS_S_ii,(.L_x_315 - _Z12gpu_cle_costPfS_S_ii)
        .other          _Z12gpu_cle_costPfS_S_ii,@"STO_CUDA_ENTRY STV_DEFAULT"
_Z12gpu_cle_costPfS_S_ii:
.text._Z12gpu_cle_costPfS_S_ii:
[----:B------:R-:W-:Y:S01]  /*0000*/  LDC R1, c[0x0][0x37c] ;  /* 0x0000df00ff017b82 */ /* 0x000fe20000000800 */
[----:B------:R-:W0:Y:S07]  /*0010*/  S2R R0, SR_TID.Y ;  /* 0x0000000000007919 */ /* 0x000e2e0000002200 */
[----:B------:R-:W0:Y:S01]  /*0020*/  LDC R5, c[0x0][0x364] ;  /* 0x0000d900ff057b82 */ /* 0x000e220000000800 */
[----:B------:R-:W1:Y:S01]  /*0030*/  LDCU.64 UR6, c[0x0][0x398] ;  /* 0x00007300ff0677ac */ /* 0x000e620008000a00 */
[----:B------:R-:W2:Y:S06]  /*0040*/  S2R R3, SR_TID.X ;  /* 0x0000000000037919 */ /* 0x000eac0000002100 */
[----:B------:R-:W0:Y:S08]  /*0050*/  S2UR UR4, SR_CTAID.Y ;  /* 0x00000000000479c3 */ /* 0x000e300000002600 */
[----:B------:R-:W2:Y:S08]  /*0060*/  S2UR UR5, SR_CTAID.X ;  /* 0x00000000000579c3 */ /* 0x000eb00000002500 */
[----:B------:R-:W2:Y:S01]  /*0070*/  LDC R2, c[0x0][0x360] ;  /* 0x0000d800ff027b82 */ /* 0x000ea20000000800 */
[----:B0-----:R-:W-:Y:S01]  /*0080*/  IMAD R5, R5, UR4, R0 ;  /* 0x0000000405057c24 */ /* 0x001fe2000f8e0200 */
[----:B-1----:R-:W-:-:S04]  /*0090*/  USHF.R.S32.HI UR4, URZ, 0x1f, UR7 ;  /* 0x0000001fff047899 */ /* 0x002fc80008011407 */
[----:B------:R-:W-:Y:S01]  /*00a0*/  ISETP.GE.U32.AND P0, PT, R5, UR6, PT ;  /* 0x0000000605007c0c */ /* 0x000fe2000bf06070 */
[----:B--2---:R-:W-:-:S05]  /*00b0*/  IMAD R2, R2, UR5, R3 ;  /* 0x0000000502027c24 */ /* 0x004fca000f8e0203 */
[----:B------:R-:W-:-:S04]  /*00c0*/  ISETP.GE.U32.AND P1, PT, R2, UR7, PT ;  /* 0x0000000702007c0c */ /* 0x000fc8000bf26070 */
[----:B------:R-:W-:-:S13]  /*00d0*/  ISETP.GE.U32.OR.EX P0, PT, RZ, UR4, P0, P1 ;  /* 0x00000004ff007c0c */ /* 0x000fda0008706510 */
[----:B------:R-:W-:Y:S05]  /*00e0*/  @P0 EXIT ;  /* 0x000000000000094d */ /* 0x000fea0003800000 */
[----:B------:R-:W-:Y:S01]  /*00f0*/  HFMA2 R3, -RZ, RZ, 0, 0 ;  /* 0x00000000ff037431 */ /* 0x000fe200000001ff */
[----:B------:R-:W0:Y:S01]  /*0100*/  LDCU.64 UR8, c[0x0][0x380] ;  /* 0x00007000ff0877ac */ /* 0x000e220008000a00 */
[C---:B------:R-:W-:Y:S01]  /*0110*/  IMAD R7, R5.reuse, UR4, RZ ;  /* 0x0000000405077c24 */ /* 0x040fe2000f8e02ff */
[----:B------:R-:W1:Y:S01]  /*0120*/  LDCU.64 UR4, c[0x0][0x358] ;  /* 0x00006b00ff0477ac */ /* 0x000e620008000a00 */
[----:B------:R-:W-:-:S05]  /*0130*/  IMAD.WIDE.U32 R2, R5, UR7, R2 ;  /* 0x0000000705027c25 */ /* 0x000fca000f8e0002 */
[----:B------:R-:W-:Y:S02]  /*0140*/  IADD3 R3, PT, PT, R3, R7, RZ ;  /* 0x0000000703037210 */ /* 0x000fe40007ffe0ff */
[C---:B------:R-:W-:Y:S02]  /*0150*/  SHF.L.U32 R0, R2.reuse, 0x2, RZ ;  /* 0x0000000202007819 */ /* 0x040fe400000006ff */
[----:B------:R-:W-:Y:S02]  /*0160*/  SHF.L.U64.HI R2, R2, 0x2, R3 ;  /* 0x0000000202027819 */ /* 0x000fe40000010203 */
[----:B0-----:R-:W-:-:S04]  /*0170*/  IADD3 R6, P0, PT, R0, UR8, RZ ;  /* 0x0000000800067c10 */ /* 0x001fc8000ff1e0ff */
[----:B------:R-:W-:-:S05]  /*0180*/  IADD3.X R7, PT, PT, R2, UR9, RZ, P0, !PT ;  /* 0x0000000902077c10 */ /* 0x000fca00087fe4ff */
[----:B-1----:R-:W2:Y:S01]  /*0190*/  LDG.E R6, desc[UR4][R6.64] ;  /* 0x0000000406067981 */ /* 0x002ea2000c1e1900 */
[----:B------:R-:W-:Y:S01]  /*01a0*/  BSSY.RECONVERGENT B0, `(.L_x_247) ;  /* 0x0000021000007945 */ /* 0x000fe20003800200 */
[----:B------:R-:W-:Y:S01]  /*01b0*/  HFMA2 R4, -RZ, RZ, 0, 0 ;  /* 0x00000000ff047431 */ /* 0x000fe200000001ff */
[----:B------:R-:W-:Y:S02]  /*01c0*/  MOV R3, RZ ;  /* 0x000000ff00037202 */ /* 0x000fe40000000f00 */
[C---:B--2---:R-:W-:Y:S02]  /*01d0*/  FSETP.GT.AND P1, PT, R6.reuse, RZ, PT ;  /* 0x000000ff0600720b */ /* 0x044fe40003f24000 */
[----:B------:R-:W-:-:S11]  /*01e0*/  FSETP.GEU.AND P0, PT, R6, 1, PT ;  /* 0x3f8000000600780b */ /* 0x000fd60003f0e000 */
[----:B------:R-:W-:Y:S05]  /*01f0*/  @!P1 BRA `(.L_x_248) ;  /* 0x00000000006c9947 */ /* 0x000fea0003800000 */
[C---:B------:R-:W-:Y:S01]  /*0200*/  FMUL R5, R6.reuse, 8388608 ;  /* 0x4b00000006057820 */ /* 0x040fe20000400000 */
[----:B------:R-:W-:Y:S02]  /*0210*/  FSETP.GEU.AND P1, PT, R6, 1.175494350822287508e-38, PT ;  /* 0x008000000600780b */ /* 0x000fe40003f2e000 */
[----:B------:R-:W-:Y:S02]  /*0220*/  MOV R10, 0x3e055027 ;  /* 0x3e055027000a7802 */ /* 0x000fe40000000f00 */
[----:B------:R-:W-:-:S04]  /*0230*/  FSEL R5, R5, R6, !P1 ;  /* 0x0000000605057208 */ /* 0x000fc80004800000 */
[C---:B------:R-:W-:Y:S02]  /*0240*/  IADD3 R4, PT, PT, R5.reuse, -0x3f2aaaab, RZ ;  /* 0xc0d5555505047810 */ /* 0x040fe40007ffe0ff */
[----:B------:R-:W-:Y:S02]  /*0250*/  FSETP.NEU.AND P2, PT, R5, RZ, PT ;  /* 0x000000ff0500720b */ /* 0x000fe40003f4d000 */
[----:B------:R-:W-:-:S04]  /*0260*/  LOP3.LUT R8, R4, 0xff800000, RZ, 0xc0, !PT ;  /* 0xff80000004087812 */ /* 0x000fc800078ec0ff */
[-C--:B------:R-:W-:Y:S02]  /*0270*/  IADD3 R4, PT, PT, R5, -R8.reuse, RZ ;  /* 0x8000000805047210 */ /* 0x080fe40007ffe0ff */
[----:B------:R-:W-:Y:S02]  /*0280*/  I2FP.F32.S32 R7, R8 ;  /* 0x0000000800077245 */ /* 0x000fe40000201400 */
[----:B------:R-:W-:Y:S01]  /*0290*/  MOV R8, 0x7f800000 ;  /* 0x7f80000000087802 */ /* 0x000fe20000000f00 */
[----:B------:R-:W-:-:S04]  /*02a0*/  FADD R9, R4, -1 ;  /* 0xbf80000004097421 */ /* 0x000fc80000000000 */
[----:B------:R-:W-:-:S04]  /*02b0*/  FFMA R4, R9, -R10, 0.14084610342979431152 ;  /* 0x3e1039f609047423 */ /* 0x000fc8000000080a */
[----:B------:R-:W-:-:S04]  /*02c0*/  FFMA R4, R9, R4, -0.12148627638816833496 ;  /* 0xbdf8cdcc09047423 */ /* 0x000fc80000000004 */
[----:B------:R-:W-:-:S04]  /*02d0*/  FFMA R4, R9, R4, 0.13980610668659210205 ;  /* 0x3e0f295509047423 */ /* 0x000fc80000000004 */
[----:B------:R-:W-:-:S04]  /*02e0*/  FFMA R4, R9, R4, -0.16684235632419586182 ;  /* 0xbe2ad8b909047423 */ /* 0x000fc80000000004 */
[----:B------:R-:W-:-:S04]  /*02f0*/  FFMA R4, R9, R4, 0.20012299716472625732 ;  /* 0x3e4ced0b09047423 */ /* 0x000fc80000000004 */
[----:B------:R-:W-:-:S04]  /*0300*/  FFMA R4, R9, R4, -0.24999669194221496582 ;  /* 0xbe7fff2209047423 */ /* 0x000fc80000000004 */
[----:B------:R-:W-:-:S04]  /*0310*/  FFMA R4, R9, R4, 0.33333182334899902344 ;  /* 0x3eaaaa7809047423 */ /* 0x000fc80000000004 */
[----:B------:R-:W-:Y:S01]  /*0320*/  FFMA R10, R9, R4, -0.5 ;  /* 0xbf000000090a7423 */ /* 0x000fe20000000004 */
[----:B------:R-:W-:Y:S02]  /*0330*/  FSEL R4, RZ, -23, P1 ;  /* 0xc1b80000ff047808 */ /* 0x000fe40000800000 */
[----:B------:R-:W-:Y:S01]  /*0340*/  ISETP.GT.U32.AND P1, PT, R5, 0x7f7fffff, PT ;  /* 0x7f7fffff0500780c */ /* 0x000fe20003f24070 */
[----:B------:R-:W-:Y:S02]  /*0350*/  FMUL R10, R9, R10 ;  /* 0x0000000a090a7220 */ /* 0x000fe40000400000 */
[----:B------:R-:W-:Y:S02]  /*0360*/  FFMA R4, R7, 1.1920928955078125e-07, R4 ;  /* 0x3400000007047823 */ /* 0x000fe40000000004 */
[----:B------:R-:W-:-:S04]  /*0370*/  FFMA R9, R9, R10, R9 ;  /* 0x0000000a09097223 */ /* 0x000fc80000000009 */
[----:B------:R-:W-:-:S04]  /*0380*/  FFMA R4, R4, 0.69314718246459960938, R9 ;  /* 0x3f31721804047823 */ /* 0x000fc80000000009 */
[----:B------:R-:W-:-:S05]  /*0390*/  @P1 FFMA R4, R5, R8, +INF ;  /* 0x7f80000005041423 */ /* 0x000fca0000000008 */
[----:B------:R-:W-:-:S07]  /*03a0*/  FSEL R4, R4, -INF , P2 ;  /* 0xff80000004047808 */ /* 0x000fce0001000000 */
.L_x_248:
[----:B------:R-:W-:Y:S05]  /*03b0*/  BSYNC.RECONVERGENT B0 ;  /* 0x0000000000007941 */ /* 0x000fea0003800200 */
.L_x_247:
[----:B------:R-:W-:Y:S04]  /*03c0*/  BSSY.RECONVERGENT B0, `(.L_x_249) ;  /* 0x000001d000007945 */ /* 0x000fe80003800200 */
[----:B------:R-:W-:Y:S05]  /*03d0*/  @P0 BRA `(.L_x_250) ;  /* 0x00000000006c0947 */ /* 0x000fea0003800000 */
[----:B------:R-:W-:Y:S01]  /*03e0*/  FADD R6, -R6, 1 ;  /* 0x3f80000006067421 */ /* 0x000fe20000000100 */
[----:B------:R-:W-:-:S04]  /*03f0*/  MOV R8, 0x3e055027 ;  /* 0x3e05502700087802 */ /* 0x000fc80000000f00 */
[----:B------:R-:W-:-:S13]  /*0400*/  FSETP.GEU.AND P0, PT, R6, 1.175494350822287508e-38, PT ;  /* 0x008000000600780b */ /* 0x000fda0003f0e000 */
[----:B------:R-:W-:-:S05]  /*0410*/  @!P0 FMUL R6, R6, 8388608 ;  /* 0x4b00000006068820 */ /* 0x000fca0000400000 */
[C---:B------:R-:W-:Y:S02]  /*0420*/  IADD3 R3, PT, PT, R6.reuse, -0x3f2aaaab, RZ ;  /* 0xc0d5555506037810 */ /* 0x040fe40007ffe0ff */
[----:B------:R-:W-:Y:S02]  /*0430*/  FSETP.NEU.AND P1, PT, R6, RZ, PT ;  /* 0x000000ff0600720b */ /* 0x000fe40003f2d000 */
[----:B------:R-:W-:-:S04]  /*0440*/  LOP3.LUT R5, R3, 0xff800000, RZ, 0xc0, !PT ;  /* 0xff80000003057812 */ /* 0x000fc800078ec0ff */
[----:B------:R-:W-:-:S05]  /*0450*/  IADD3 R3, PT, PT, R6, -R5, RZ ;  /* 0x8000000506037210 */ /* 0x000fca0007ffe0ff */
[----:B------:R-:W-:Y:S01]  /*0460*/  FADD R7, R3, -1 ;  /* 0xbf80000003077421 */ /* 0x000fe20000000000 */
[----:B------:R-:W-:Y:S02]  /*0470*/  FSEL R3, RZ, -23, P0 ;  /* 0xc1b80000ff037808 */ /* 0x000fe40000000000 */
[----:B------:R-:W-:Y:S01]  /*0480*/  ISETP.GT.U32.AND P0, PT, R6, 0x7f7fffff, PT ;  /* 0x7f7fffff0600780c */ /* 0x000fe20003f04070 */
[----:B------:R-:W-:-:S04]  /*0490*/  FFMA R8, R7, -R8, 0.14084610342979431152 ;  /* 0x3e1039f607087423 */ /* 0x000fc80000000808 */
[----:B------:R-:W-:-:S04]  /*04a0*/  FFMA R8, R7, R8, -0.12148627638816833496 ;  /* 0xbdf8cdcc07087423 */ /* 0x000fc80000000008 */
[----:B------:R-:W-:-:S04]  /*04b0*/  FFMA R8, R7, R8, 0.13980610668659210205 ;  /* 0x3e0f295507087423 */ /* 0x000fc80000000008 */
[----:B------:R-:W-:-:S04]  /*04c0*/  FFMA R8, R7, R8, -0.16684235632419586182 ;  /* 0xbe2ad8b907087423 */ /* 0x000fc80000000008 */
[----:B------:R-:W-:-:S04]  /*04d0*/  FFMA R8, R7, R8, 0.20012299716472625732 ;  /* 0x3e4ced0b07087423 */ /* 0x000fc80000000008 */
[----:B------:R-:W-:-:S04]  /*04e0*/  FFMA R8, R7, R8, -0.24999669194221496582 ;  /* 0xbe7fff2207087423 */ /* 0x000fc80000000008 */
[----:B------:R-:W-:-:S04]  /*04f0*/  FFMA R8, R7, R8, 0.33333182334899902344 ;  /* 0x3eaaaa7807087423 */ /* 0x000fc80000000008 */
[C---:B------:R-:W-:Y:S01]  /*0500*/  FFMA R10, R7.reuse, R8, -0.5 ;  /* 0xbf000000070a7423 */ /* 0x040fe20000000008 */
[----:B------:R-:W-:Y:S02]  /*0510*/  I2FP.F32.S32 R8, R5 ;  /* 0x0000000500087245 */ /* 0x000fe40000201400 */
[----:B------:R-:W-:Y:S01]  /*0520*/  MOV R5, 0x7f800000 ;  /* 0x7f80000000057802 */ /* 0x000fe20000000f00 */
[C---:B------:R-:W-:Y:S02]  /*0530*/  FMUL R10, R7.reuse, R10 ;  /* 0x0000000a070a7220 */ /* 0x040fe40000400000 */
[----:B------:R-:W-:Y:S02]  /*0540*/  FFMA R3, R8, 1.1920928955078125e-07, R3 ;  /* 0x3400000008037823 */ /* 0x000fe40000000003 */
[----:B------:R-:W-:-:S04]  /*0550*/  FFMA R10, R7, R10, R7 ;  /* 0x0000000a070a7223 */ /* 0x000fc80000000007 */
[----:B------:R-:W-:Y:S01]  /*0560*/  FFMA R3, R3, 0.69314718246459960938, R10 ;  /* 0x3f31721803037823 */ /* 0x000fe2000000000a */
[----:B------:R-:W-:-:S05]  /*0570*/  @P0 FFMA R3, R6, R5, +INF ;  /* 0x7f80000006030423 */ /* 0x000fca0000000005 */
[----:B------:R-:W-:-:S07]  /*0580*/  FSEL R3, R3, -INF , P1 ;  /* 0xff80000003037808 */ /* 0x000fce0000800000 */
.L_x_250:
[----:B------:R-:W-:Y:S05]  /*0590*/  BSYNC.RECONVERGENT B0 ;  /* 0x0000000000007941 */ /* 0x000fea0003800200 */
.L_x_249:
[----:B------:R-:W0:Y:S02]  /*05a0*/  LDCU.64 UR6, c[0x0][0x388] ;  /* 0x00007100ff0677ac */ /* 0x000e240008000a00 */
[----:B0-----:R-:W-:-:S04]  /*05b0*/  IADD3 R6, P0, PT, R0, UR6, RZ ;  /* 0x0000000600067c10 */ /* 0x001fc8000ff1e0ff */
[----:B------:R-:W-:Y:S01]  /*05c0*/  IADD3.X R7, PT, PT, R2, UR7, RZ, P0, !PT ;  /* 0x0000000702077c10 */ /* 0x000fe200087fe4ff */
[----:B------:R-:W0:Y:S05]  /*05d0*/  LDCU.64 UR6, c[0x0][0x390] ;  /* 0x00007200ff0677ac */ /* 0x000e2a0008000a00 */
[----:B------:R-:W2:Y:S01]  /*05e0*/  LDG.E R7, desc[UR4][R6.64] ;  /* 0x0000000406077981 */ /* 0x000ea2000c1e1900 */
[----:B0-----:R-:W-:-:S04]  /*05f0*/  IADD3 R8, P0, PT, R0, UR6, RZ ;  /* 0x0000000600087c10 */ /* 0x001fc8000ff1e0ff */
[----:B------:R-:W-:Y:S01]  /*0600*/  IADD3.X R9, PT, PT, R2, UR7, RZ, P0, !PT ;  /* 0x0000000702097c10 */ /* 0x000fe200087fe4ff */
[----:B--2---:R-:W-:-:S04]  /*0610*/  FADD R10, -R7, 1 ;  /* 0x3f800000070a7421 */ /* 0x004fc80000000100 */
[----:B------:R-:W-:-:S04]  /*0620*/  FMUL R10, R10, R3 ;  /* 0x000000030a0a7220 */ /* 0x000fc80000400000 */
[----:B------:R-:W-:-:S05]  /*0630*/  FFMA R3, -R7, R4, -R10 ;  /* 0x0000000407037223 */ /* 0x000fca000000090a */
[----:B------:R-:W-:Y:S01]  /*0640*/  STG.E desc[UR4][R8.64], R3 ;  /* 0x0000000308007986 */ /* 0x000fe2000c101904 */
[----:B------:R-:W-:Y:S05]  /*0650*/  EXIT ;  /* 0x000000000000794d */ /* 0x000fea0003800000 */
.L_x_251:
        /* <DEDUP_REMOVED lines=10> */
.L_x_315:


//--------------------- .text._Z12gpu_mse_costPfS_S_ii --------------------------
	.section	.text._Z12gpu_mse_costPfS_S_ii,"ax",@progbits
	.align	128
        .global         _Z12gpu_mse_costPfS_S_ii
        .type           _Z12gpu_mse_costPfS_S_ii,@function
        .size           _Z12gpu_mse_costPfS_S_ii,(.L_x_316 - _Z12gpu_mse_costPfS_S_ii)
        .other          _Z12gpu_mse_costPfS_S_ii,@"STO_CUDA_ENTRY STV_DEFAULT"
_Z12gpu_mse_costPfS_S_ii:
.text._Z12gpu_mse_costPfS_S_ii:
        /* <DEDUP_REMOVED lines=16> */
[----:B------:R-:W0:Y:S01]  /*0100*/  LDCU.128 UR8, c[0x0][0x380] ;  /* 0x00007000ff0877ac */ /* 0x000e220008000c00 */
[C---:B------:R-:W-:Y:S01]  /*0110*/  IMAD R7, R5.reuse, UR4, RZ ;  /* 0x0000000405077c24 */ /* 0x040fe2000f8e02ff */
[----:B------:R-:W1:Y:S01]  /*0120*/  LDCU.64 UR4, c[0x0][0x358] ;  /* 0x00006b00ff0477ac */ /* 0x000e620008000a00 */
[----:B------:R-:W-:-:S05]  /*0130*/  IMAD.WIDE.U32 R2, R5, UR7, R2 ;  /* 0x0000000705027c25 */ /* 0x000fca000f8e0002 */
[----:B------:R-:W-:Y:S02]  /*0140*/  IADD3 R3, PT, PT, R3, R7, RZ ;  /* 0x0000000703037210 */ /* 0x000fe40007ffe0ff */
[C---:B------:R-:W-:Y:S02]  /*0150*/  SHF.L.U32 R0, R2.reuse, 0x2, RZ ;  /* 0x0000000202007819 */ /* 0x040fe400000006ff */
[----:B------:R-:W-:Y:S02]  /*0160*/  SHF.L.U64.HI R2, R2, 0x2, R3 ;  /* 0x0000000202027819 */ /* 0x000fe40000010203 */
[C---:B0-----:R-:W-:Y:S02]  /*0170*/  IADD3 R4, P0, PT, R0.reuse, UR8, RZ ;  /* 0x0000000800047c10 */ /* 0x041fe4000ff1e0ff */
[----:B------:R-:W-:Y:S02]  /*0180*/  IADD3 R6, P1, PT, R0, UR10, RZ ;  /* 0x0000000a00067c10 */ /* 0x000fe4000ff3e0ff */
[----:B------:R-:W-:-:S02]  /*0190*/  IADD3.X R5, PT, PT, R2, UR9, RZ, P0, !PT ;  /* 0x0000000902057c10 */ /* 0x000fc400087fe4ff */
[----:B------:R-:W-:-:S03]  /*01a0*/  IADD3.X R7, PT, PT, R2, UR11, RZ, P1, !PT ;  /* 0x0000000b02077c10 */ /* 0x000fc60008ffe4ff */
[----:B-1----:R-:W2:Y:S04]  /*01b0*/  LDG.E R3, desc[UR4][R4.64] ;  /* 0x0000000404037981 */ /* 0x002ea8000c1e1900 */
[----:B------:R-:W2:Y:S01]  /*01c0*/  LDG.E R6, desc[UR4][R6.64] ;  /* 0x0000000406067981 */ /* 0x000ea2000c1e1900 */
[----:B------:R-:W-:Y:S01]  /*01d0*/  BSSY.RECONVERGENT B0, `(.L_x_252) ;  /* 0x0000046000007945 */ /* 0x000fe20003800200 */
[----:B------:R-:W-:Y:S01]  /*01e0*/  MOV R8, 0x3f800000 ;  /* 0x3f80000000087802 */ /* 0x000fe20000000f00 */
[----:B--2---:R-:W-:-:S05]  /*01f0*/  FADD R3, R3, -R6 ;  /* 0x8000000603037221 */ /* 0x004fca0000000000 */
[----:B------:R-:W-:-:S13]  /*0200*/  FSETP.NEU.AND P0, PT, R3, 1, PT ;  /* 0x3f8000000300780b */ /* 0x000fda0003f0d000 */
[----:B------:R-:W-:Y:S05]  /*0210*/  @!P0 BRA `(.L_x_253) ;  /* 0x0000000400048947 */ /* 0x000fea0003800000 */
[----:B------:R-:W-:-:S13]  /*0220*/  FSETP.NAN.AND P0, PT, |R3|, |R3|, PT ;  /* 0x400000030300720b */ /* 0x000fda0003f08200 */
[----:B------:R-:W-:Y:S01]  /*0230*/  @P0 FADD R8, R3, 2 ;  /* 0x4000000003080421 */ /* 0x000fe20000000000 */
[----:B------:R-:W-:Y:S06]  /*0240*/  @P0 BRA `(.L_x_253) ;  /* 0x0000000000f80947 */ /* 0x000fec0003800000 */
[C---:B------:R-:W-:Y:S01]  /*0250*/  FMUL R4, |R3|.reuse, 16777216 ;  /* 0x4b80000003047820 */ /* 0x040fe20000400200 */
[----:B------:R-:W-:Y:S01]  /*0260*/  FSETP.GEU.AND P0, PT, |R3|, 1.175494350822287508e-38, PT ;  /* 0x008000000300780b */ /* 0x000fe20003f0e200 */
[----:B------:R-:W-:-:S03]  /*0270*/  HFMA2 R10, -RZ, RZ, 0.771484375, 0.21533203125 ;  /* 0x3a2c32e4ff0a7431 */ /* 0x000fc600000001ff */
[----:B------:R-:W-:-:S04]  /*0280*/  FSEL R4, R4, |R3|, !P0 ;  /* 0x4000000304047208 */ /* 0x000fc80004000000 */
[----:B------:R-:W-:-:S04]  /*0290*/  IADD3 R5, PT, PT, R4, -0x3f3504f3, RZ ;  /* 0xc0cafb0d04057810 */ /* 0x000fc80007ffe0ff */
        /* <DEDUP_REMOVED lines=38> */
[----:B------:R-:W-:Y:S01]  /*0500*/  FFMA R13, R13, 2, R4 ;  /* 0x400000000d0d7823 */ /* 0x000fe20000000004 */
[----:B0-----:R-:W-:Y:S01]  /*0510*/  FADD R4, R5, -R6 ;  /* 0x8000000605047221 */ /* 0x001fe20000000000 */
[----:B------:R-:W-:-:S03]  /*0520*/  FSETP.GT.AND P1, PT, R6, RZ, PT ;  /* 0x000000ff0600720b */ /* 0x000fc60003f24000 */
[----:B------:R-:W-:Y:S01]  /*0530*/  FADD R4, R4, R13 ;  /* 0x0000000d04047221 */ /* 0x000fe20000000000 */
[----:B------:R-:W-:Y:S02]  /*0540*/  SEL R6, RZ, 0x83000000, P1 ;  /* 0x83000000ff067807 */ /* 0x000fe40000800000 */
[----:B------:R-:W-:Y:S01]  /*0550*/  FSETP.GEU.AND P1, PT, R5, RZ, PT ;  /* 0x000000ff0500720b */ /* 0x000fe20003f2e000 */
[----:B------:R-:W-:-:S03]  /*0560*/  FFMA R7, R4, R7, 0.0013391353422775864601 ;  /* 0x3aaf85ed04077423 */ /* 0x000fc60000000007 */
[----:B------:R-:W-:Y:S01]  /*0570*/  FSEL R8, RZ, +INF , !P1 ;  /* 0x7f800000ff087808 */ /* 0x000fe20004800000 */
[C---:B------:R-:W-:Y:S02]  /*0580*/  FFMA R9, R4.reuse, R7, 0.0096188392490148544312 ;  /* 0x3c1d985604097423 */ /* 0x040fe40000000007 */
[----:B------:R-:W0:Y:S02]  /*0590*/  F2I.NTZ R7, R5 ;  /* 0x0000000500077305 */ /* 0x000e240000203100 */
[----:B------:R-:W-:-:S04]  /*05a0*/  FFMA R9, R4, R9, 0.055503588169813156128 ;  /* 0x3d6357bb04097423 */ /* 0x000fc80000000009 */
[----:B------:R-:W-:-:S04]  /*05b0*/  FFMA R9, R4, R9, 0.24022644758224487305 ;  /* 0x3e75fdec04097423 */ /* 0x000fc80000000009 */
[----:B------:R-:W-:Y:S01]  /*05c0*/  FFMA R11, R4, R9, 0.69314718246459960938 ;  /* 0x3f317218040b7423 */ /* 0x000fe20000000009 */
[----:B------:R-:W-:-:S03]  /*05d0*/  IADD3 R9, PT, PT, R6, 0x7f000000, RZ ;  /* 0x7f00000006097810 */ /* 0x000fc60007ffe0ff */
[----:B------:R-:W-:Y:S01]  /*05e0*/  FFMA R4, R4, R11, 1 ;  /* 0x3f80000004047423 */ /* 0x000fe2000000000b */
[----:B0-----:R-:W-:-:S03]  /*05f0*/  LEA R7, R7, -R6, 0x17 ;  /* 0x8000000607077211 */ /* 0x001fc600078eb8ff */
[----:B------:R-:W-:-:S04]  /*0600*/  FMUL R4, R9, R4 ;  /* 0x0000000409047220 */ /* 0x000fc80000400000 */
[----:B------:R-:W-:Y:S01]  /*0610*/  @!P2 FMUL R8, R7, R4 ;  /* 0x000000040708a220 */ /* 0x000fe20000400000 */
[----:B------:R-:W-:-:S07]  /*0620*/  @!P0 LOP3.LUT R8, R3, 0x7fffffff, RZ, 0xc0, !PT ;  /* 0x7fffffff03088812 */ /* 0x000fce00078ec0ff */
.L_x_253:
[----:B------:R-:W-:Y:S05]  /*0630*/  BSYNC.RECONVERGENT B0 ;  /* 0x0000000000007941 */ /* 0x000fea0003800200 */
.L_x_252:
[----:B------:R-:W0:Y:S01]  /*0640*/  LDCU.64 UR6, c[0x0][0x390] ;  /* 0x00007200ff0677ac */ /* 0x000e220008000a00 */
[----:B------:R-:W-:Y:S01]  /*0650*/  FMUL R3, R8, 0.5 ;  /* 0x3f00000008037820 */ /* 0x000fe20000400000 */
[----:B0-----:R-:W-:-:S04]  /*0660*/  IADD3 R4, P0, PT, R0, UR6, RZ ;  /* 0x0000000600047c10 */ /* 0x001fc8000ff1e0ff */
[----:B------:R-:W-:-:S05]  /*0670*/  IADD3.X R5, PT, PT, R2, UR7, RZ, P0, !PT ;  /* 0x0000000702057c10 */ /* 0x000fca00087fe4ff */
[----:B------:R-:W-:Y:S01]  /*0680*/  STG.E desc[UR4][R4.64], R3 ;  /* 0x0000000304007986 */ /* 0x000fe2000c101904 */
[----:B------:R-:W-:Y:S05]  /*0690*/  EXIT ;  /* 0x000000000000794d */ /* 0x000fea0003800000 */
.L_x_254:
        /* <DEDUP_REMOVED lines=14> */
.L_x_316:


//--------------------- .text._Z18gpu_matrix_sigmoidPfS_ii --------------------------
	.section	.text._Z18gpu_matrix_sigmoidPfS_ii,"ax",@progbits
	.align	128
        .global         _Z18gpu_matrix_sigmoidPfS_ii
        .type           _Z18gpu_matrix_sigmoidPfS_ii,@function
        .size           _Z18gpu_matrix_sigmoidPfS_ii,(.L_x_295 - _Z18gpu_matrix_sigmoidPfS_ii)
        .other          _Z18gpu_matrix_sigmoidPfS_ii,@"STO_CUDA_ENTRY STV_DEFAULT"
_Z18gpu_matrix_sigmoidPfS_ii:
.text._Z18gpu_matrix_sigmoidPfS_ii:
        /* <DEDUP_REMOVED lines=15> */
[----:B------:R-:W0:Y:S01]  /*00f0*/  LDCU.64 UR8, c[0x0][0x380] ;  /* 0x00007000ff0877ac */ /* 0x000e220008000a00 */
[----:B------:R-:W-:Y:S02]  /*0100*/  IMAD.MOV.U32 R5, RZ, RZ, RZ ;  /* 0x000000ffff057224 */ /* 0x000fe400078e00ff */
[C---:B------:R-:W-:Y:S01]  /*0110*/  IMAD R7, R3.reuse, UR4, RZ ;  /* 0x0000000403077c24 */ /* 0x040fe2000f8e02ff */
[----:B------:R-:W1:Y:S01]  /*0120*/  LDCU.64 UR4, c[0x0][0x358] ;  /* 0x00006b00ff0477ac */ /* 0x000e620008000a00 */
[----:B------:R-:W-:-:S04]  /*0130*/  IMAD.WIDE.U32 R4, R3, UR7, R4 ;  /* 0x0000000703047c25 */ /* 0x000fc8000f8e0004 */
[----:B------:R-:W-:Y:S02]  /*0140*/  IMAD.IADD R5, R5, 0x1, R7 ;  /* 0x0000000105057824 */ /* 0x000fe400078e0207 */
[----:B------:R-:W-:-:S03]  /*0150*/  IMAD.SHL.U32 R3, R4, 0x4, RZ ;  /* 0x0000000404037824 */ /* 0x000fc600078e00ff */
[----:B------:R-:W-:Y:S02]  /*0160*/  SHF.L.U64.HI R4, R4, 0x2, R5 ;  /* 0x0000000204047819 */ /* 0x000fe40000010205 */
[----:B0-----:R-:W-:-:S04]  /*0170*/  IADD3 R6, P0, PT, R3, UR8, RZ ;  /* 0x0000000803067c10 */ /* 0x001fc8000ff1e0ff */
[----:B------:R-:W-:-:S05]  /*0180*/  IADD3.X R7, PT, PT, R4, UR9, RZ, P0, !PT ;  /* 0x0000000904077c10 */ /* 0x000fca00087fe4ff */
[----:B-1----:R-:W2:Y:S01]  /*0190*/  LDG.E R6, desc[UR4][R6.64] ;  /* 0x0000000406067981 */ /* 0x002ea2000c1e1900 */
[----:B------:R-:W-:Y:S02]  /*01a0*/  HFMA2 R9, -RZ, RZ, 3.7421875, 0 ;  /* 0x437c0000ff097431 */ /* 0x000fe400000001ff */
[----:B------:R-:W-:Y:S01]  /*01b0*/  IMAD.MOV.U32 R5, RZ, RZ, 0x3bbb989d ;  /* 0x3bbb989dff057424 */ /* 0x000fe200078e00ff */
[----:B------:R-:W-:Y:S03]  /*01c0*/  BSSY.RECONVERGENT B0, `(.L_x_255) ;  /* 0x0000014000007945 */ /* 0x000fe60003800200 */
[----:B--2---:R-:W-:-:S04]  /*01d0*/  FFMA.SAT R0, R6, -R5, 0.5 ;  /* 0x3f00000006007423 */ /* 0x004fc80000002805 */
[----:B------:R-:W-:-:S04]  /*01e0*/  FFMA.RM R0, R0, R9, 12582913 ;  /* 0x4b40000100007423 */ /* 0x000fc80000004009 */
[C---:B------:R-:W-:Y:S01]  /*01f0*/  FADD R5, R0.reuse, -12583039 ;  /* 0xcb40007f00057421 */ /* 0x040fe20000000000 */
[----:B------:R-:W-:-:S03]  /*0200*/  IMAD.SHL.U32 R0, R0, 0x800000, RZ ;  /* 0x0080000000007824 */ /* 0x000fc600078e00ff */
[----:B------:R-:W-:-:S04]  /*0210*/  FFMA R5, R6, -1.4426950216293334961, -R5 ;  /* 0xbfb8aa3b06057823 */ /* 0x000fc80000000805 */
[----:B------:R-:W-:-:S06]  /*0220*/  FFMA R5, R6, -1.925963033500011079e-08, R5 ;  /* 0xb2a5706006057823 */ /* 0x000fcc0000000005 */
[----:B------:R-:W0:Y:S02]  /*0230*/  MUFU.EX2 R5, R5 ;  /* 0x0000000500057308 */ /* 0x000e240000000800 */
[----:B0-----:R-:W-:-:S04]  /*0240*/  FFMA R0, R0, R5, 1 ;  /* 0x3f80000000007423 */ /* 0x001fc80000000005 */
[----:B------:R-:W-:-:S05]  /*0250*/  VIADD R2, R0, 0x1800000 ;  /* 0x0180000000027836 */ /* 0x000fca0000000000 */
[----:B------:R-:W-:-:S04]  /*0260*/  LOP3.LUT R2, R2, 0x7f800000, RZ, 0xc0, !PT ;  /* 0x7f80000002027812 */ /* 0x000fc800078ec0ff */
[----:B------:R-:W-:-:S13]  /*0270*/  ISETP.GT.U32.AND P0, PT, R2, 0x1ffffff, PT ;  /* 0x01ffffff0200780c */ /* 0x000fda0003f04070 */
[----:B------:R-:W-:Y:S05]  /*0280*/  @P0 BRA `(.L_x_256) ;  /* 0x00000000000c0947 */ /* 0x000fea0003800000 */
[----:B------:R-:W-:-:S07]  /*0290*/  MOV R6, 0x2b0 ;  /* 0x000002b000067802 */ /* 0x000fce0000000f00 */
[----:B------:R-:W-:Y:S05]  /*02a0*/  CALL.REL.NOINC `($__internal_7_$__cuda_sm20_rcp_rn_f32_slowpath) ;  /* 0x00000000002c7944 */ /* 0x000fea0003c00000 */
[----:B------:R-:W-:Y:S05]  /*02b0*/  BRA `(.L_x_257) ;  /* 0x0000000000107947 */ /* 0x000fea0003800000 */
.L_x_256:
[----:B------:R-:W0:Y:S02]  /*02c0*/  MUFU.RCP R5, R0 ;  /* 0x0000000000057308 */ /* 0x000e240000001000 */
[----:B0-----:R-:W-:-:S04]  /*02d0*/  FFMA R2, R0, R5, -1 ;  /* 0xbf80000000027423 */ /* 0x001fc80000000005 */
[----:B------:R-:W-:-:S04]  /*02e0*/  FADD.FTZ R2, -R2, -RZ ;  /* 0x800000ff02027221 */ /* 0x000fc80000010100 */
[----:B------:R-:W-:-:S07]  /*02f0*/  FFMA R5, R5, R2, R5 ;  /* 0x0000000205057223 */ /* 0x000fce0000000005 */
.L_x_257:
[----:B------:R-:W-:Y:S05]  /*0300*/  BSYNC.RECONVERGENT B0 ;  /* 0x0000000000007941 */ /* 0x000fea0003800200 */
.L_x_255:
[----:B------:R-:W0:Y:S02]  /*0310*/  LDCU.64 UR6, c[0x0][0x388] ;  /* 0x00007100ff0677ac */ /* 0x000e240008000a00 */
[----:B0-----:R-:W-:-:S04]  /*0320*/  IADD3 R2, P0, PT, R3, UR6, RZ ;  /* 0x0000000603027c10 */ /* 0x001fc8000ff1e0ff */
[----:B------:R-:W-:-:S05]  /*0330*/  IADD3.X R3, PT, PT, R4, UR7, RZ, P0, !PT ;  /* 0x0000000704037c10 */ /* 0x000fca00087fe4ff */
[----:B------:R-:W-:Y:S01]  /*0340*/  STG.E desc[UR4][R2.64], R5 ;  /* 0x0000000502007986 */ /* 0x000fe2000c101904 */
[----:B------:R-:W-:Y:S05]  /*0350*/  EXIT ;  /* 0x000000000000794d */ /* 0x000fea0003800000 */
        .weak           $__internal_7_$__cuda_sm20_rcp_rn_f32_slowpath
        .type           $__internal_7_$__cuda_sm20_rcp_rn_f32_slowpath,@function
        .size           $__internal_7_$__cuda_sm20_rcp_rn_f32_slowpath,(.L_x_295 - $__internal_7_$__cuda_sm20_rcp_rn_f32_slowpath)
$__internal_7_$__cuda_sm20_rcp_rn_f32_slowpath:
[----:B------:R-:W-:Y:S01]  /*0360*/  IMAD.SHL.U32 R2, R0, 0x2, RZ ;  /* 0x0000000200027824 */ /* 0x000fe200078e00ff */
[----:B------:R-:W-:Y:S04]  /*0370*/  BSSY.RECONVERGENT B1, `(.L_x_258) ;  /* 0x0000030000017945 */ /* 0x000fe80003800200 */
[----:B------:R-:W-:-:S04]  /*0380*/  SHF.R.U32.HI R2, RZ, 0x18, R2 ;  /* 0x00000018ff027819 */ /* 0x000fc80000011602 */
[----:B------:R-:W-:-:S13]  /*0390*/  ISETP.NE.U32.AND P0, PT, R2, RZ, PT ;  /* 0x000000ff0200720c */ /* 0x000fda0003f05070 */
[----:B------:R-:W-:Y:S05]  /*03a0*/  @P0 BRA `(.L_x_259) ;  /* 0x0000000000280947 */ /* 0x000fea0003800000 */
[----:B------:R-:W-:-:S04]  /*03b0*/  SHF.L.U32 R2, R0, 0x1, RZ ;  /* 0x0000000100027819 */ /* 0x000fc800000006ff */
[----:B------:R-:W-:-:S13]  /*03c0*/  ISETP.NE.AND P0, PT, R2, RZ, PT ;  /* 0x000000ff0200720c */ /* 0x000fda0003f05270 */
[----:B------:R-:W-:Y:S01]  /*03d0*/  @P0 FFMA R7, R0, 1.84467440737095516160e+19, RZ ;  /* 0x5f80000000070823 */ /* 0x000fe200000000ff */
[----:B------:R-:W-:Y:S08]  /*03e0*/  @!P0 MUFU.RCP R5, R0 ;  /* 0x0000000000058308 */ /* 0x000ff00000001000 */
[----:B------:R-:W0:Y:S02]  /*03f0*/  @P0 MUFU.RCP R2, R7 ;  /* 0x0000000700020308 */ /* 0x000e240000001000 */
[----:B0-----:R-:W-:-:S04]  /*0400*/  @P0 FFMA R8, R7, R2, -1 ;  /* 0xbf80000007080423 */ /* 0x001fc80000000002 */
[----:B------:R-:W-:-:S04]  /*0410*/  @P0 FADD.FTZ R9, -R8, -RZ ;  /* 0x800000ff08090221 */ /* 0x000fc80000010100 */
[----:B------:R-:W-:-:S04]  /*0420*/  @P0 FFMA R2, R2, R9, R2 ;  /* 0x0000000902020223 */ /* 0x000fc80000000002 */
[----:B------:R-:W-:Y:S01]  /*0430*/  @P0 FFMA R5, R2, 1.84467440737095516160e+19, RZ ;  /* 0x5f80000002050823 */ /* 0x000fe200000000ff */
[----:B------:R-:W-:Y:S06]  /*0440*/  BRA `(.L_x_260) ;  /* 0x0000000000887947 */ /* 0x000fec0003800000 */
.L_x_259:
[----:B------:R-:W-:-:S05]  /*0450*/  VIADD R5, R2, 0xffffff03 ;  /* 0xffffff0302057836 */ /* 0x000fca0000000000 */
[----:B------:R-:W-:-:S13]  /*0460*/  ISETP.GT.U32.AND P0, PT, R5, 0x1, PT ;  /* 0x000000010500780c */ /* 0x000fda0003f04070 */
[----:B------:R-:W-:Y:S05]  /*0470*/  @P0 BRA `(.L_x_261) ;  /* 0x0000000000780947 */ /* 0x000fea0003800000 */
[----:B------:R-:W-:Y:S01]  /*0480*/  LOP3.LUT R7, R0, 0x7fffff, RZ, 0xc0, !PT ;  /* 0x007fffff00077812 */ /* 0x000fe200078ec0ff */
[----:B------:R-:W-:-:S03]  /*0490*/  IMAD.MOV.U32 R12, RZ, RZ, 0x3 ;  /* 0x00000003ff0c7424 */ /* 0x000fc600078e00ff */
[----:B------:R-:W-:Y:S02]  /*04a0*/  LOP3.LUT R7, R7, 0x3f800000, RZ, 0xfc, !PT ;  /* 0x3f80000007077812 */ /* 0x000fe400078efcff */
[----:B------:R-:W-:Y:S02]  /*04b0*/  SHF.L.U32 R11, R12, R5, RZ ;  /* 0x000000050c0b7219 */ /* 0x000fe400000006ff */
[----:B------:R-:W0:Y:S02]  /*04c0*/  MUFU.RCP R8, R7 ;  /* 0x0000000700087308 */ /* 0x000e240000001000 */
[----:B0-----:R-:W-:-:S04]  /*04d0*/  FFMA R9, R7, R8, -1 ;  /* 0xbf80000007097423 */ /* 0x001fc80000000008 */
[----:B------:R-:W-:-:S04]  /*04e0*/  FADD.FTZ R9, -R9, -RZ ;  /* 0x800000ff09097221 */ /* 0x000fc80000010100 */
[CCC-:B------:R-:W-:Y:S01]  /*04f0*/  FFMA.RM R10, R8.reuse, R9.reuse, R8.reuse ;  /* 0x00000009080a7223 */ /* 0x1c0fe20000004008 */
[----:B------:R-:W-:-:S04]  /*0500*/  FFMA.RP R9, R8, R9, R8 ;  /* 0x0000000908097223 */ /* 0x000fc80000008008 */
[C---:B------:R-:W-:Y:S02]  /*0510*/  LOP3.LUT R8, R10.reuse, 0x7fffff, RZ, 0xc0, !PT ;  /* 0x007fffff0a087812 */ /* 0x040fe400078ec0ff */
[----:B------:R-:W-:Y:S02]  /*0520*/  FSETP.NEU.FTZ.AND P0, PT, R10, R9, PT ;  /* 0x000000090a00720b */ /* 0x000fe40003f1d000 */
[----:B------:R-:W-:Y:S02]  /*0530*/  LOP3.LUT R8, R8, 0x800000, RZ, 0xfc, !PT ;  /* 0x0080000008087812 */ /* 0x000fe400078efcff */
[----:B------:R-:W-:Y:S02]  /*0540*/  SEL R9, RZ, 0xffffffff, !P0 ;  /* 0xffffffffff097807 */ /* 0x000fe40004000000 */
[----:B------:R-:W-:-:S03]  /*0550*/  LOP3.LUT R10, R11, R8, RZ, 0xc0, !PT ;  /* 0x000000080b0a7212 */ /* 0x000fc600078ec0ff */
[----:B------:R-:W-:Y:S01]  /*0560*/  IMAD.MOV R9, RZ, RZ, -R9 ;  /* 0x000000ffff097224 */ /* 0x000fe200078e0a09 */
[----:B------:R-:W-:-:S04]  /*0570*/  SHF.R.U32.HI R10, RZ, R5, R10 ;  /* 0x00000005ff0a7219 */ /* 0x000fc8000001160a */
[----:B------:R-:W-:Y:S02]  /*0580*/  LOP3.LUT P1, RZ, R9, R5, R8, 0xf8, !PT ;  /* 0x0000000509ff7212 */ /* 0x000fe4000782f808 */
[C---:B------:R-:W-:Y:S02]  /*0590*/  LOP3.LUT P0, RZ, R10.reuse, 0x1, RZ, 0xc0, !PT ;  /* 0x000000010aff7812 */ /* 0x040fe4000780c0ff */
[----:B------:R-:W-:-:S04]  /*05a0*/  LOP3.LUT P2, RZ, R10, 0x2, RZ, 0xc0, !PT ;  /* 0x000000020aff7812 */ /* 0x000fc8000784c0ff */
[----:B------:R-:W-:Y:S02]  /*05b0*/  PLOP3.LUT P0, PT, P0, P1, P2, 0xe0, 0x0 ;  /* 0x000000000000781c */ /* 0x000fe40000703c20 */
[----:B------:R-:W-:Y:S02]  /*05c0*/  LOP3.LUT P1, RZ, R0, 0x7fffff, RZ, 0xc0, !PT ;  /* 0x007fffff00ff7812 */ /* 0x000fe4000782c0ff */
[----:B------:R-:W-:-:S04]  /*05d0*/  SEL R5, RZ, 0x1, !P0 ;  /* 0x00000001ff057807 */ /* 0x000fc80004000000 */
[----:B------:R-:W-:-:S04]  /*05e0*/  IADD3 R5, PT, PT, -R5, RZ, RZ ;  /* 0x000000ff05057210 */ /* 0x000fc80007ffe1ff */
[----:B------:R-:W-:Y:S01]  /*05f0*/  ISETP.GE.AND P0, PT, R5, RZ, PT ;  /* 0x000000ff0500720c */ /* 0x000fe20003f06270 */
[----:B------:R-:W-:-:S05]  /*0600*/  VIADD R5, R2, 0xffffff04 ;  /* 0xffffff0402057836 */ /* 0x000fca0000000000 */
[----:B------:R-:W-:-:S07]  /*0610*/  SHF.R.U32.HI R5, RZ, R5, R8 ;  /* 0x00000005ff057219 */ /* 0x000fce0000011608 */
[----:B------:R-:W-:-:S05]  /*0620*/  @!P0 VIADD R5, R5, 0x1 ;  /* 0x0000000105058836 */ /* 0x000fca0000000000 */
[----:B------:R-:W-:-:S04]  /*0630*/  @!P1 SHF.L.U32 R5, R5, 0x1, RZ ;  /* 0x0000000105059819 */ /* 0x000fc800000006ff */
[----:B------:R-:W-:Y:S01]  /*0640*/  LOP3.LUT R5, R5, 0x80000000, R0, 0xf8, !PT ;  /* 0x8000000005057812 */ /* 0x000fe200078ef800 */
[----:B------:R-:W-:Y:S06]  /*0650*/  BRA `(.L_x_260) ;  /* 0x0000000000047947 */ /* 0x000fec0003800000 */
.L_x_261:
[----:B------:R0:W1:Y:S02]  /*0660*/  MUFU.RCP R5, R0 ;  /* 0x0000000000057308 */ /* 0x0000640000001000 */
.L_x_260:
[----:B------:R-:W-:Y:S05]  /*0670*/  BSYNC.RECONVERGENT B1 ;  /* 0x0000000000017941 */ /* 0x000fea0003800200 */
.L_x_258:
[----:B------:R-:W-:-:S04]  /*0680*/  IMAD.MOV.U32 R7, RZ, RZ, 0x0 ;  /* 0x00000000ff077424 */ /* 0x000fc800078e00ff */
[----:B01----:R-:W-:Y:S05]  /*0690*/  RET.REL.NODEC R6 `(_Z18gpu_matrix_sigmoidPfS_ii) ;  /* 0xfffffff806587950 */ /* 0x003fea0003c3ffff */
.L_x_262:
        /* <DEDUP_REMOVED lines=14> */
.L_x_295:


//--------------------- .text._Z26gpu_matmul_check_convergedPfS_S_fiii --------------------------
	.section	.text._Z26gpu_matmul_check_convergedPfS_S_fiii,"ax",@progbits
	.align	128
        .global         _Z26gpu_matmul_check_convergedPfS_S_fiii
        .type           _Z26gpu_matmul_check_convergedPfS_S_fiii,@function
        .size           _Z26gpu_matmul_check_convergedPfS_S_fiii,(.L_x_318 - _Z26gpu_matmul_check_convergedPfS_S_fiii)
        .other          _Z26gpu_matmul_check_convergedPfS_S_fiii,@"STO_CUDA_ENTRY STV_DEFAULT"
_Z26gpu_matmul_check_convergedPfS_S_fiii:
.text._Z26gpu_matmul_check_convergedPfS_S_fiii:
        /* <DEDUP_REMOVED lines=32> */
[----:B------:R-:W-:Y:S01]  /*0200*/  IMAD.MOV.U32 R17, RZ, RZ, RZ ;  /* 0x000000ffff117224 */ /* 0x000fe200078e00ff */
[C-C-:B------:R-:W-:Y:S01]  /*0210*/  SHF.L.U64.HI R4, R0.reuse, 0x2, R5.reuse ;  /* 0x0000000200047819 */ /* 0x140fe20000010205 */
[----:B------:R-:W-:Y:S01]  /*0220*/  ULOP3.LUT UR4, UR8, 0xfffffff8, URZ, 0xc0, !UPT ;  /* 0xfffffff808047892 */ /* 0x000fe2000f8ec0ff */
[C---:B------:R-:W-:Y:S01]  /*0230*/  SHF.L.U32 R9, R0.reuse, 0x2, RZ ;  /* 0x0000000200097819 */ /* 0x040fe200000006ff */
[----:B------:R-:W-:Y:S01]  /*0240*/  UMOV UR5, UR6 ;  /* 0x0000000600057c82 */ /* 0x000fe20008000000 */
[----:B------:R-:W-:Y:S01]  /*0250*/  SHF.L.U64.HI R8, R0, 0x5, R5 ;  /* 0x0000000500087819 */ /* 0x000fe20000010205 */
[----:B------:R-:W-:-:S03]  /*0260*/  UMOV UR7, UR6 ;  /* 0x0000000600077c82 */ /* 0x000fc60008000000 */
[----:B------:R-:W-:Y:S01]  /*0270*/  UMOV UR6, UR4 ;  /* 0x0000000400067c82 */ /* 0x000fe20008000000 */
[----:B0-----:R-:W-:Y:S02]  /*0280*/  LEA R6, P0, R10, UR14, 0x2 ;  /* 0x0000000e0a067c11 */ /* 0x001fe4000f8010ff */
[----:B------:R-:W-:Y:S02]  /*0290*/  LEA R16, P1, R12, UR12, 0x2 ;  /* 0x0000000c0c107c11 */ /* 0x000fe4000f8210ff */
[----:B------:R-:W-:Y:S02]  /*02a0*/  LEA.HI.X R7, R10, UR15, RZ, 0x2, P0 ;  /* 0x0000000f0a077c11 */ /* 0x000fe400080f14ff */
[----:B------:R-:W-:Y:S02]  /*02b0*/  LEA.HI.X R15, R12, UR13, R2, 0x2, P1 ;  /* 0x0000000d0c0f7c11 */ /* 0x000fe400088f1402 */
[----:B------:R-:W-:-:S05]  /*02c0*/  IADD3 R16, P0, PT, R16, 0x10, RZ ;  /* 0x0000001010107810 */ /* 0x000fca0007f1e0ff */
[----:B------:R-:W-:-:S08]  /*02d0*/  IMAD.X R15, RZ, RZ, R15, P0 ;  /* 0x000000ffff0f7224 */ /* 0x000fd000000e060f */
.L_x_265:
[-C--:B------:R-:W-:Y:S01]  /*02e0*/  IADD3 R26, P0, PT, R6, R9.reuse, RZ ;  /* 0x00000009061a7210 */ /* 0x080fe20007f1e0ff */
[----:B------:R-:W-:Y:S01]  /*02f0*/  IMAD.MOV.U32 R14, RZ, RZ, R16 ;  /* 0x000000ffff0e7224 */ /* 0x000fe200078e0010 */
[----:B------:R-:W2:Y:S03]  /*0300*/  LDG.E R20, desc[UR10][R6.64] ;  /* 0x0000000a06147981 */ /* 0x000ea6000c1e1900 */
[----:B------:R-:W-:Y:S01]  /*0310*/  IMAD.X R27, R7, 0x1, R4, P0 ;  /* 0x00000001071b7824 */ /* 0x000fe200000e0604 */
[----:B------:R-:W2:Y:S01]  /*0320*/  LDG.E R28, desc[UR10][R14.64+-0x10] ;  /* 0xfffff00a0e1c7981 */ /* 0x000ea2000c1e1900 */
[----:B------:R-:W-:-:S03]  /*0330*/  IADD3 R22, P0, PT, R26, R9, RZ ;  /* 0x000000091a167210 */ /* 0x000fc60007f1e0ff */
[----:B------:R-:W3:Y:S01]  /*0340*/  LDG.E R21, desc[UR10][R26.64] ;  /* 0x0000000a1a157981 */ /* 0x000ee2000c1e1900 */
[----:B------:R-:W-:-:S03]  /*0350*/  IADD3.X R23, PT, PT, R27, R4, RZ, P0, !PT ;  /* 0x000000041b177210 */ /* 0x000fc600007fe4ff */
        /* <DEDUP_REMOVED lines=9> */
[--C-:B------:R-:W-:Y:S01]  /*03f0*/  IMAD.X R17, R19, 0x1, R4.reuse, P0 ;  /* 0x0000000113117824 */ /* 0x100fe200000e0604 */
[----:B------:R-:W-:Y:S01]  /*0400*/  IADD3 R20, P0, PT, R16, R9, RZ ;  /* 0x0000000910147210 */ /* 0x000fe20007f1e0ff */
[----:B------:R-:W2:Y:S04]  /*0410*/  LDG.E R19, desc[UR10][R14.64+0x4] ;  /* 0x0000040a0e137981 */ /* 0x000ea8000c1e1900 */
[----:B------:R-:W2:Y:S01]  /*0420*/  LDG.E R16, desc[UR10][R16.64] ;  /* 0x0000000a10107981 */ /* 0x000ea2000c1e1900 */
[----:B---3--:R-:W-:Y:S01]  /*0430*/  FFMA R29, R24, R21, R29 ;  /* 0x00000015181d7223 */ /* 0x008fe2000000001d */
[----:B------:R-:W-:Y:S01]  /*0440*/  IMAD.X R21, R17, 0x1, R4, P0 ;  /* 0x0000000111157824 */ /* 0x000fe200000e0604 */
[----:B0-----:R-:W-:Y:S01]  /*0450*/  IADD3 R22, P0, PT, R20, R9, RZ ;  /* 0x0000000914167210 */ /* 0x001fe20007f1e0ff */
[----:B------:R-:W3:Y:S03]  /*0460*/  LDG.E R28, desc[UR10][R14.64+0x8] ;  /* 0x0000080a0e1c7981 */ /* 0x000ee6000c1e1900 */
[----:B------:R-:W-:Y:S01]  /*0470*/  IADD3.X R23, PT, PT, R21, R4, RZ, P0, !PT ;  /* 0x0000000415177210 */ /* 0x000fe200007fe4ff */
[----:B------:R-:W3:Y:S01]  /*0480*/  LDG.E R20, desc[UR10][R20.64] ;  /* 0x0000000a14147981 */ /* 0x000ee2000c1e1900 */
[----:B----4-:R-:W-:Y:S01]  /*0490*/  FFMA R26, R26, R25, R29 ;  /* 0x000000191a1a7223 */ /* 0x010fe2000000001d */
[----:B------:R-:W-:-:S02]  /*04a0*/  IADD3 R24, P0, PT, R22, R9, RZ ;  /* 0x0000000916187210 */ /* 0x000fc40007f1e0ff */
[----:B------:R-:W2:Y:S03]  /*04b0*/  LDG.E R29, desc[UR10][R14.64] ;  /* 0x0000000a0e1d7981 */ /* 0x000ea6000c1e1900 */
[----:B------:R-:W-:Y:S01]  /*04c0*/  IMAD.X R25, R23, 0x1, R4, P0 ;  /* 0x0000000117197824 */ /* 0x000fe200000e0604 */
[----:B------:R-:W4:Y:S04]  /*04d0*/  LDG.E R22, desc[UR10][R22.64] ;  /* 0x0000000a16167981 */ /* 0x000f28000c1e1900 */
[----:B------:R-:W4:Y:S04]  /*04e0*/  LDG.E R24, desc[UR10][R24.64] ;  /* 0x0000000a18187981 */ /* 0x000f28000c1e1900 */
[----:B------:R0:W4:Y:S01]  /*04f0*/  LDG.E R17, desc[UR10][R14.64+0xc] ;  /* 0x00000c0a0e117981 */ /* 0x000122000c1e1900 */
        /* <DEDUP_REMOVED lines=8> */
[----:B---3--:R-:W-:Y:S01]  /*0580*/  FFMA R19, R19, R20, R16 ;  /* 0x0000001413137223 */ /* 0x008fe20000000010 */
[----:B------:R-:W-:-:S03]  /*0590*/  IADD3 R16, P1, PT, R14, 0x20, RZ ;  /* 0x000000200e107810 */ /* 0x000fc60007f3e0ff */
[----:B----4-:R-:W-:Y:S02]  /*05a0*/  FFMA R22, R28, R22, R19 ;  /* 0x000000161c167223 */ /* 0x010fe40000000013 */
[----:B0-----:R-:W-:Y:S02]  /*05b0*/  IMAD.X R15, RZ, RZ, R15, P1 ;  /* 0x000000ffff0f7224 */ /* 0x001fe400008e060f */
[----:B------:R-:W-:Y:S01]  /*05c0*/  FFMA R17, R17, R24, R22 ;  /* 0x0000001811117223 */ /* 0x000fe20000000016 */
[----:B------:R-:W-:Y:S06]  /*05d0*/  BRA.U UP0, `(.L_x_265) ;  /* 0xfffffffd00407547 */ /* 0x000fec000b83ffff */
.L_x_264:
        /* <DEDUP_REMOVED lines=9> */
[----:B------:R-:W-:Y:S02]  /*0670*/  HFMA2 R11, -RZ, RZ, 0, 0 ;  /* 0x00000000ff0b7431 */ /* 0x000fe400000001ff */
[C---:B------:R-:W-:Y:S02]  /*0680*/  IMAD R4, R0.reuse, UR5, RZ ;  /* 0x0000000500047c24 */ /* 0x040fe4000f8e02ff */
[----:B------:R-:W-:Y:S02]  /*0690*/  IMAD.SHL.U32 R15, R0, 0x4, RZ ;  /* 0x00000004000f7824 */ /* 0x000fe400078e00ff */
[----:B------:R-:W-:Y:S01]  /*06a0*/  IMAD R7, R5, UR4, R4 ;  /* 0x0000000405077c24 */ /* 0x000fe2000f8e0204 */
[----:B------:R-:W-:Y:S01]  /*06b0*/  IADD3 R4, P0, PT, R12, UR4, RZ ;  /* 0x000000040c047c10 */ /* 0x000fe2000ff1e0ff */
[----:B------:R-:W-:-:S04]  /*06c0*/  IMAD.WIDE.U32 R8, R0, UR4, R10 ;  /* 0x0000000400087c25 */ /* 0x000fc8000f8e000a */
[----:B------:R-:W-:Y:S01]  /*06d0*/  IMAD.IADD R7, R9, 0x1, R7 ;  /* 0x0000000109077824 */ /* 0x000fe200078e0207 */
[----:B------:R-:W-:Y:S02]  /*06e0*/  IADD3.X R9, PT, PT, R2, UR5, RZ, P0, !PT ;  /* 0x0000000502097c10 */ /* 0x000fe400087fe4ff */
[----:B0-----:R-:W-:Y:S02]  /*06f0*/  LEA R18, P2, R8, UR14, 0x2 ;  /* 0x0000000e08127c11 */ /* 0x001fe4000f8410ff */
[----:B------:R-:W-:Y:S02]  /*0700*/  LEA R6, P1, R4, UR12, 0x2 ;  /* 0x0000000c04067c11 */ /* 0x000fe4000f8210ff */
[----:B------:R-:W-:Y:S02]  /*0710*/  LEA.HI.X R19, R8, UR15, R7, 0x2, P2 ;  /* 0x0000000f08137c11 */ /* 0x000fe400090f1407 */
[----:B------:R-:W-:Y:S02]  /*0720*/  LEA.HI.X R7, R4, UR13, R9, 0x2, P1 ;  /* 0x0000000d04077c11 */ /* 0x000fe400088f1409 */
[----:B------:R-:W-:Y:S01]  /*0730*/  IADD3 R20, P0, PT, R18, R15, RZ ;  /* 0x0000000f12147210 */ /* 0x000fe20007f1e0ff */
[----:B------:R-:W2:Y:S01]  /*0740*/  LDG.E R16, desc[UR10][R18.64] ;  /* 0x0000000a12107981 */ /* 0x000ea2000c1e1900 */
[----:B------:R-:W-:-:S02]  /*0750*/  SHF.L.U64.HI R9, R0, 0x2, R5 ;  /* 0x0000000200097819 */ /* 0x000fc40000010205 */
        /* <DEDUP_REMOVED lines=18> */
.L_x_266:
[----:B------:R-:W-:Y:S05]  /*0880*/  BRA.U !UP1, `(.L_x_263) ;  /* 0x0000000109b07547 */ /* 0x000fea000b800000 */
[----:B------:R-:W-:Y:S02]  /*0890*/  UISETP.NE.AND UP1, UPT, UR7, 0x1, UPT ;  /* 0x000000010700788c */ /* 0x000fe4000bf25270 */
[----:B------:R-:W-:-:S04]  /*08a0*/  ULOP3.LUT UR6, UR8, 0x1, URZ, 0xc0, !UPT ;  /* 0x0000000108067892 */ /* 0x000fc8000f8ec0ff */
[----:B------:R-:W-:-:S03]  /*08b0*/  UISETP.NE.U32.AND UP0, UPT, UR6, 0x1, UPT ;  /* 0x000000010600788c */ /* 0x000fc6000bf05070 */
[----:B------:R-:W-:Y:S08]  /*08c0*/  BRA.U !UP1, `(.L_x_267) ;  /* 0x00000001095c7547 */ /* 0x000ff0000b800000 */
[----:B------:R-:W0:Y:S01]  /*08d0*/  LDCU.128 UR12, c[0x0][0x380] ;  /* 0x00007000ff0c77ac */ /* 0x000e220008000c00 */
[----:B------:R-:W-:Y:S01]  /*08e0*/  IMAD R6, R0, UR5, RZ ;  /* 0x0000000500067c24 */ /* 0x000fe2000f8e02ff */
[----:B------:R-:W-:Y:S01]  /*08f0*/  IADD3 R4, P0, PT, R12, UR4, RZ ;  /* 0x000000040c047c10 */ /* 0x000fe2000ff1e0ff */
[----:B------:R-:W-:Y:S02]  /*0900*/  IMAD.MOV.U32 R14, RZ, RZ, R10 ;  /* 0x000000ffff0e7224 */ /* 0x000fe400078e000a */
[----:B------:R-:W-:Y:S01]  /*0910*/  IMAD.MOV.U32 R15, RZ, RZ, RZ ;  /* 0x000000ffff0f7224 */ /* 0x000fe200078e00ff */
[----:B------:R-:W-:Y:S01]  /*0920*/  IADD3.X R7, PT, PT, R2, UR5, RZ, P0, !PT ;  /* 0x0000000502077c10 */ /* 0x000fe200087fe4ff */
[----:B------:R-:W-:Y:S02]  /*0930*/  IMAD R9, R5, UR4, R6 ;  /* 0x0000000405097c24 */ /* 0x000fe4000f8e0206 */
[----:B------:R-:W-:-:S05]  /*0940*/  IMAD.WIDE.U32 R14, R0, UR4, R14 ;  /* 0x00000004000e7c25 */ /* 0x000fca000f8e000e */
[----:B------:R-:W-:Y:S02]  /*0950*/  IADD3 R9, PT, PT, R15, R9, RZ ;  /* 0x000000090f097210 */ /* 0x000fe40007ffe0ff */
[----:B0-----:R-:W-:Y:S02]  /*0960*/  LEA R8, P0, R14, UR14, 0x2 ;  /* 0x0000000e0e087c11 */ /* 0x001fe4000f8010ff */
[----:B------:R-:W-:Y:S02]  /*0970*/  LEA R6, P1, R4, UR12, 0x2 ;  /* 0x0000000c04067c11 */ /* 0x000fe4000f8210ff */
[----:B------:R-:W-:Y:S02]  /*0980*/  LEA.HI.X R9, R14, UR15, R9, 0x2, P0 ;  /* 0x0000000f0e097c11 */ /* 0x000fe400080f1409 */
[----:B------:R-:W-:Y:S02]  /*0990*/  LEA.HI.X R7, R4, UR13, R7, 0x2, P1 ;  /* 0x0000000d04077c11 */ /* 0x000fe400088f1407 */
[----:B------:R-:W-:-:S02]  /*09a0*/  LEA R14, P0, R0, R8, 0x2 ;  /* 0x00000008000e7211 */ /* 0x000fc400078010ff */
[----:B------:R-:W2:Y:S02]  /*09b0*/  LDG.E R8, desc[UR10][R8.64] ;  /* 0x0000000a08087981 */ /* 0x000ea4000c1e1900 */
[----:B------:R-:W-:Y:S02]  /*09c0*/  LEA.HI.X R15, R0, R9, R5, 0x2, P0 ;  /* 0x00000009000f7211 */ /* 0x000fe400000f1405 */
[----:B------:R-:W2:Y:S04]  /*09d0*/  LDG.E R4, desc[UR10][R6.64] ;  /* 0x0000000a06047981 */ /* 0x000ea8000c1e1900 */
[----:B------:R-:W3:Y:S04]  /*09e0*/  LDG.E R16, desc[UR10][R6.64+0x4] ;  /* 0x0000040a06107981 */ /* 0x000ee8000c1e1900 */
[----:B------:R-:W3:Y:S01]  /*09f0*/  LDG.E R14, desc[UR10][R14.64] ;  /* 0x0000000a0e0e7981 */ /* 0x000ee2000c1e1900 */
[----:B------:R-:W-:-:S04]  /*0a00*/  UIADD3 UR4, UP1, UPT, UR4, 0x2, URZ ;  /* 0x0000000204047890 */ /* 0x000fc8000ff3e0ff */
[----:B------:R-:W-:Y:S01]  /*0a10*/  UIADD3.X UR5, UPT, UPT, URZ, UR5, URZ, UP1, !UPT ;  /* 0x00000005ff057290 */ /* 0x000fe20008ffe4ff */
[----:B--2---:R-:W-:-:S04]  /*0a20*/  FFMA R17, R4, R8, R17 ;  /* 0x0000000804117223 */ /* 0x004fc80000000011 */
[----:B---3--:R-:W-:-:S07]  /*0a30*/  FFMA R17, R16, R14, R17 ;  /* 0x0000000e10117223 */ /* 0x008fce0000000011 */
.L_x_267:
[----:B------:R-:W-:Y:S05]  /*0a40*/  BRA.U UP0, `(.L_x_263) ;  /* 0x0000000100407547 */ /* 0x000fea000b800000 */
        /* <DEDUP_REMOVED lines=9> */
[C---:B0-----:R-:W-:Y:S02]  /*0ae0*/  LEA R6, P1, R13.reuse, UR12, 0x2 ;  /* 0x0000000c0d067c11 */ /* 0x041fe4000f8210ff */
[C---:B------:R-:W-:Y:S02]  /*0af0*/  LEA R12, P0, R8.reuse, UR14, 0x2 ;  /* 0x0000000e080c7c11 */ /* 0x040fe4000f8010ff */
[----:B------:R-:W-:Y:S02]  /*0b00*/  LEA.HI.X R7, R13, UR13, R2, 0x2, P1 ;  /* 0x0000000d0d077c11 */ /* 0x000fe400088f1402 */
[----:B------:R-:W-:-:S03]  /*0b10*/  LEA.HI.X R13, R8, UR15, R9, 0x2, P0 ;  /* 0x0000000f080d7c11 */ /* 0x000fc600080f1409 */
[----:B------:R-:W2:Y:S04]  /*0b20*/  LDG.E R6, desc[UR10][R6.64] ;  /* 0x0000000a06067981 */ /* 0x000ea8000c1e1900 */
[----:B------:R-:W2:Y:S02]  /*0b30*/  LDG.E R12, desc[UR10][R12.64] ;  /* 0x0000000a0c0c7981 */ /* 0x000ea4000c1e1900 */
[----:B--2---:R-:W-:-:S07]  /*0b40*/  FFMA R17, R6, R12, R17 ;  /* 0x0000000c06117223 */ /* 0x004fce0000000011 */
.L_x_263:
[----:B------:R-:W0:Y:S01]  /*0b50*/  LDCU UR6, c[0x0][0x398] ;  /* 0x00007300ff0677ac */ /* 0x000e220008000800 */
[----:B------:R-:W-:Y:S02]  /*0b60*/  IMAD.MOV.U32 R6, RZ, RZ, R10 ;  /* 0x000000ffff067224 */ /* 0x000fe400078e000a */
[----:B------:R-:W-:Y:S01]  /*0b70*/  IMAD.MOV.U32 R7, RZ, RZ, RZ ;  /* 0x000000ffff077224 */ /* 0x000fe200078e00ff */
[----:B------:R-:W1:Y:S01]  /*0b80*/  LDCU.64 UR4, c[0x0][0x390] ;  /* 0x00007200ff0477ac */ /* 0x000e620008000a00 */
[----:B------:R-:W-:Y:S02]  /*0b90*/  IMAD R5, R5, R3, RZ ;  /* 0x0000000305057224 */ /* 0x000fe400078e02ff */
[----:B------:R-:W-:-:S05]  /*0ba0*/  IMAD.WIDE.U32 R6, R3, R0, R6 ;  /* 0x0000000003067225 */ /* 0x000fca00078e0006 */
[----:B------:R-:W-:Y:S02]  /*0bb0*/  IADD3 R5, PT, PT, R7, R5, RZ ;  /* 0x0000000507057210 */ /* 0x000fe40007ffe0ff */
[----:B0-----:R-:W-:-:S04]  /*0bc0*/  FSETP.GT.AND P0, PT, |R17|, UR6, PT ;  /* 0x0000000611007c0b */ /* 0x001fc8000bf04200 */
[----:B------:R-:W-:Y:S02]  /*0bd0*/  ISETP.EQ.OR P0, PT, R3, R10, !P0 ;  /* 0x0000000a0300720c */ /* 0x000fe40004702670 */
[----:B-1----:R-:W-:-:S04]  /*0be0*/  LEA R2, P1, R6, UR4, 0x2 ;  /* 0x0000000406027c11 */ /* 0x002fc8000f8210ff */
[----:B------:R-:W-:-:S05]  /*0bf0*/  LEA.HI.X R3, R6, UR5, R5, 0x2, P1 ;  /* 0x0000000506037c11 */ /* 0x000fca00088f1405 */
[----:B------:R0:W-:Y:S02]  /*0c00*/  STG.E desc[UR10][R2.64], R17 ;  /* 0x0000001102007986 */ /* 0x0001e4000c10190a */
[----:B------:R-:W-:Y:S05]  /*0c10*/  @P0 EXIT ;  /* 0x000000000000094d */ /* 0x000fea0003800000 */
[----:B0-----:R-:W0:Y:S01]  /*0c20*/  LDC.64 R2, c[0x4][RZ] ;  /* 0x01000000ff027b82 */ /* 0x001e220000000a00 */
[----:B------:R-:W-:-:S05]  /*0c30*/  IMAD.MOV.U32 R5, RZ, RZ, 0x1 ;  /* 0x00000001ff057424 */ /* 0x000fca00078e00ff */
[----:B0-----:R-:W-:Y:S01]  /*0c40*/  STG.E desc[UR10][R2.64], R5 ;  /* 0x0000000502007986 */ /* 0x001fe2000c10190a */
[----:B------:R-:W-:Y:S05]  /*0c50*/  EXIT ;  /* 0x000000000000794d */ /* 0x000fea0003800000 */
.L_x_268:
        /* <DEDUP_REMOVED lines=10> */
.L_x_318:


//--------------------- .text._Z18gpu_partial_matmulPfS_S_iiii --------------------------
	.section	.text._Z18gpu_partial_matmulPfS_S_iiii,"ax",@progbits
	.align	128
        .global         _Z18gpu_partial_matmulPfS_S_iiii
        .type           _Z18gpu_partial_matmulPfS_S_iiii,@function
        .size           _Z18gpu_partial_matmulPfS_S_iiii,(.L_x_319 - _Z18gpu_partial_matmulPfS_S_iiii)
        .other          _Z18gpu_partial_matmulPfS_S_iiii,@"STO_CUDA_ENTRY STV_DEFAULT"
_Z18gpu_partial_matmulPfS_S_iiii:
.text._Z18gpu_partial_matmulPfS_S_iiii:
[----:B------:R-:W-:Y:S01]  /*0000*/  LDC R1, c[0x0][0x37c] ;  /* 0x0000df00ff017b82 */ /* 0x000fe20000000800 */
[----:B------:R-:W0:Y:S07]  /*0010*/  S2R R3, SR_TID.Y ;  /* 0x0000000000037919 */ /* 0x000e2e0000002200 */
[----:B------:R-:W0:Y:S01]  /*0020*/  LDC R0, c[0x0][0x364] ;  /* 0x0000d900ff007b82 */ /* 0x000e220000000800 */
[----:B------:R-:W1:Y:S01]  /*0030*/  LDCU UR13, c[0x0][0x3a4] ;  /* 0x00007480ff0d77ac */ /* 0x000e620008000800 */
[----:B------:R-:W2:Y:S01]  /*0040*/  S2R R13, SR_TID.X ;  /* 0x00000000000d7919 */ /* 0x000ea20000002100 */
[----:B------:R-:W3:Y:S05]  /*0050*/  LDCU UR6, c[0x0][0x398] ;  /* 0x00007300ff0677ac */ /* 0x000eea0008000800 */
[----:B------:R-:W0:Y:S08]  /*0060*/  S2UR UR4, SR_CTAID.Y ;  /* 0x00000000000479c3 */ /* 0x000e300000002600 */
[----:B------:R-:W2:Y:S01]  /*0070*/  S2UR UR5, SR_CTAID.X ;  /* 0x00000000000579c3 */ /* 0x000ea20000002500 */
[----:B-1----:R-:W-:-:S07]  /*0080*/  USHF.R.S32.HI UR9, URZ, 0x1f, UR13 ;  /* 0x0000001fff097899 */ /* 0x002fce000801140d */
[----:B------:R-:W2:Y:S01]  /*0090*/  LDC R12, c[0x0][0x360] ;  /* 0x0000d800ff0c7b82 */ /* 0x000ea20000000800 */
[----:B0-----:R-:W-:-:S05]  /*00a0*/  IMAD R0, R0, UR4, R3 ;  /* 0x0000000400007c24 */ /* 0x001fca000f8e0203 */
[----:B---3--:R-:W-:Y:S01]  /*00b0*/  ISETP.GE.U32.AND P0, PT, R0, UR6, PT ;  /* 0x0000000600007c0c */ /* 0x008fe2000bf06070 */
[----:B--2---:R-:W-:-:S05]  /*00c0*/  IMAD R12, R12, UR5, R13 ;  /* 0x000000050c0c7c24 */ /* 0x004fca000f8e020d */
[----:B------:R-:W-:-:S04]  /*00d0*/  ISETP.GE.U32.AND P1, PT, R12, UR13, PT ;  /* 0x0000000d0c007c0c */ /* 0x000fc8000bf26070 */
[----:B------:R-:W-:-:S13]  /*00e0*/  ISETP.GE.U32.OR.EX P0, PT, RZ, UR9, P0, P1 ;  /* 0x00000009ff007c0c */ /* 0x000fda0008706510 */
[----:B------:R-:W-:Y:S05]  /*00f0*/  @P0 EXIT ;  /* 0x000000000000094d */ /* 0x000fea0003800000 */
[----:B------:R-:W0:Y:S01]  /*0100*/  LDCU UR8, c[0x0][0x39c] ;  /* 0x00007380ff0877ac */ /* 0x000e220008000800 */
[----:B------:R-:W-:Y:S01]  /*0110*/  IMAD.MOV.U32 R19, RZ, RZ, RZ ;  /* 0x000000ffff137224 */ /* 0x000fe200078e00ff */
[----:B------:R-:W1:Y:S01]  /*0120*/  LDCU.64 UR10, c[0x0][0x358] ;  /* 0x00006b00ff0a77ac */ /* 0x000e620008000a00 */
[----:B0-----:R-:W-:-:S09]  /*0130*/  UISETP.NE.AND UP0, UPT, UR8, URZ, UPT ;  /* 0x000000ff0800728c */ /* 0x001fd2000bf05270 */
[----:B-1----:R-:W-:Y:S05]  /*0140*/  BRA.U !UP0, `(.L_x_269) ;  /* 0x0000000908907547 */ /* 0x002fea000b800000 */
[----:B------:R-:W0:Y:S01]  /*0150*/  LDC R2, c[0x0][0x3a0] ;  /* 0x0000e800ff027b82 */ /* 0x000e220000000800 */
        /* <DEDUP_REMOVED lines=9> */
[----:B0-----:R-:W-:Y:S01]  /*01f0*/  SHF.R.S32.HI R5, RZ, 0x1f, R2 ;  /* 0x0000001fff057819 */ /* 0x001fe20000011402 */
        /* <DEDUP_REMOVED lines=16> */
.L_x_271:
[----:B------:R-:W-:Y:S01]  /*0300*/  MOV R22, R6 ;  /* 0x0000000600167202 */ /* 0x000fe20000000f00 */
[----:B------:R-:W-:Y:S01]  /*0310*/  IMAD.MOV.U32 R23, RZ, RZ, R3 ;  /* 0x000000ffff177224 */ /* 0x000fe200078e0003 */
[----:B------:R-:W-:Y:S01]  /*0320*/  IADD3 R26, P0, PT, R6, R7, RZ ;  /* 0x00000007061a7210 */ /* 0x000fe20007f1e0ff */
[----:B------:R-:W-:-:S03]  /*0330*/  IMAD.MOV.U32 R16, RZ, RZ, R9 ;  /* 0x000000ffff107224 */ /* 0x000fc600078e0009 */
[----:B------:R-:W2:Y:S01]  /*0340*/  LDG.E R22, desc[UR10][R22.64] ;  /* 0x0000000a16167981 */ /* 0x000ea2000c1e1900 */
[----:B------:R-:W-:Y:S01]  /*0350*/  IMAD.X R27, R3, 0x1, R8, P0 ;  /* 0x00000001031b7824 */ /* 0x000fe200000e0608 */
[----:B------:R-:W-:Y:S02]  /*0360*/  IADD3 R24, P0, PT, R26, R7, RZ ;  /* 0x000000071a187210 */ /* 0x000fe40007f1e0ff */
[----:B------:R-:W3:Y:S04]  /*0370*/  LDG.E R28, desc[UR10][R16.64+-0x8] ;  /* 0xfffff80a101c7981 */ /* 0x000ee8000c1e1900 */
[----:B------:R-:W4:Y:S04]  /*0380*/  LDG.E R29, desc[UR10][R16.64+0x8] ;  /* 0x0000080a101d7981 */ /* 0x000f28000c1e1900 */
[----:B------:R-:W2:Y:S01]  /*0390*/  LDG.E R23, desc[UR10][R16.64+-0x10] ;  /* 0xfffff00a10177981 */ /* 0x000ea2000c1e1900 */
[----:B------:R-:W-:-:S03]  /*03a0*/  IADD3.X R25, PT, PT, R27, R8, RZ, P0, !PT ;  /* 0x000000081b197210 */ /* 0x000fc600007fe4ff */
[----:B------:R-:W5:Y:S04]  /*03b0*/  LDG.E R9, desc[UR10][R26.64] ;  /* 0x0000000a1a097981 */ /* 0x000f68000c1e1900 */
[----:B------:R0:W3:Y:S04]  /*03c0*/  LDG.E R11, desc[UR10][R24.64] ;  /* 0x0000000a180b7981 */ /* 0x0000e8000c1e1900 */
[----:B------:R-:W5:Y:S01]  /*03d0*/  LDG.E R26, desc[UR10][R16.64+-0xc] ;  /* 0xfffff40a101a7981 */ /* 0x000f62000c1e1900 */
[----:B------:R-:W-:-:S05]  /*03e0*/  IADD3 R20, P0, PT, R24, R7, RZ ;  /* 0x0000000718147210 */ /* 0x000fca0007f1e0ff */
[----:B------:R-:W-:Y:S01]  /*03f0*/  IMAD.X R21, R25, 0x1, R8, P0 ;  /* 0x0000000119157824 */ /* 0x000fe200000e0608 */
[----:B------:R-:W-:-:S04]  /*0400*/  IADD3 R18, P0, PT, R20, R7, RZ ;  /* 0x0000000714127210 */ /* 0x000fc80007f1e0ff */
[----:B------:R-:W4:Y:S01]  /*0410*/  LDG.E R20, desc[UR10][R20.64] ;  /* 0x0000000a14147981 */ /* 0x000f22000c1e1900 */
[----:B--2---:R-:W-:Y:S01]  /*0420*/  FFMA R23, R23, R22, R19 ;  /* 0x0000001617177223 */ /* 0x004fe20000000013 */
[----:B------:R-:W-:Y:S01]  /*0430*/  IMAD.X R19, R21, 0x1, R8, P0 ;  /* 0x0000000115137824 */ /* 0x000fe200000e0608 */
[----:B------:R-:W-:Y:S01]  /*0440*/  IADD3 R22, P0, PT, R18, R7, RZ ;  /* 0x0000000712167210 */ /* 0x000fe20007f1e0ff */
[----:B------:R-:W2:Y:S04]  /*0450*/  LDG.E R21, desc[UR10][R16.64+0x4] ;  /* 0x0000040a10157981 */ /* 0x000ea8000c1e1900 */
[----:B------:R-:W2:Y:S01]  /*0460*/  LDG.E R18, desc[UR10][R18.64] ;  /* 0x0000000a12127981 */ /* 0x000ea2000c1e1900 */
[----:B-----5:R-:W-:Y:S01]  /*0470*/  FFMA R27, R26, R9, R23 ;  /* 0x000000091a1b7223 */ /* 0x020fe20000000017 */
[----:B------:R-:W-:-:S02]  /*0480*/  IADD3.X R23, PT, PT, R19, R8, RZ, P0, !PT ;  /* 0x0000000813177210 */ /* 0x000fc400007fe4ff */
[----:B------:R-:W4:Y:S01]  /*0490*/  LDG.E R9, desc[UR10][R16.64+-0x4] ;  /* 0xfffffc0a10097981 */ /* 0x000f22000c1e1900 */
[----:B0-----:R-:W-:Y:S01]  /*04a0*/  IADD3 R24, P0, PT, R22, R7, RZ ;  /* 0x0000000716187210 */ /* 0x001fe20007f1e0ff */
[----:B---3--:R-:W-:Y:S02]  /*04b0*/  FFMA R28, R28, R11, R27 ;  /* 0x0000000b1c1c7223 */ /* 0x008fe4000000001b */
[----:B------:R-:W2:Y:S02]  /*04c0*/  LDG.E R11, desc[UR10][R16.64] ;  /* 0x0000000a100b7981 */ /* 0x000ea4000c1e1900 */
[--C-:B------:R-:W-:Y:S01]  /*04d0*/  IMAD.X R25, R23, 0x1, R8.reuse, P0 ;  /* 0x0000000117197824 */ /* 0x100fe200000e0608 */
[----:B------:R-:W-:Y:S01]  /*04e0*/  IADD3 R26, P0, PT, R24, R7, RZ ;  /* 0x00000007181a7210 */ /* 0x000fe20007f1e0ff */
[----:B------:R-:W3:Y:S04]  /*04f0*/  LDG.E R22, desc[UR10][R22.64] ;  /* 0x0000000a16167981 */ /* 0x000ee8000c1e1900 */
[----:B------:R-:W-:Y:S01]  /*0500*/  IMAD.X R27, R25, 0x1, R8, P0 ;  /* 0x00000001191b7824 */ /* 0x000fe200000e0608 */
[----:B------:R-:W5:Y:S04]  /*0510*/  LDG.E R24, desc[UR10][R24.64] ;  /* 0x0000000a18187981 */ /* 0x000f68000c1e1900 */
[----:B------:R-:W5:Y:S04]  /*0520*/  LDG.E R26, desc[UR10][R26.64] ;  /* 0x0000000a1a1a7981 */ /* 0x000f68000c1e1900 */
[----:B------:R0:W5:Y:S01]  /*0530*/  LDG.E R19, desc[UR10][R16.64+0xc] ;  /* 0x00000c0a10137981 */ /* 0x000162000c1e1900 */
[----:B------:R-:W-:-:S04]  /*0540*/  UIADD3 UR6, UP0, UPT, UR6, -0x8, URZ ;  /* 0xfffffff806067890 */ /* 0x000fc8000ff1e0ff */
[----:B------:R-:W-:Y:S02]  /*0550*/  UIADD3.X UR7, UPT, UPT, UR7, -0x1, URZ, UP0, !UPT ;  /* 0xffffffff07077890 */ /* 0x000fe400087fe4ff */
[----:B------:R-:W-:-:S04]  /*0560*/  UISETP.NE.U32.AND UP0, UPT, UR6, URZ, UPT ;  /* 0x000000ff0600728c */ /* 0x000fc8000bf05070 */
[----:B------:R-:W-:Y:S01]  /*0570*/  UISETP.NE.AND.EX UP0, UPT, UR7, URZ, UPT, UP0 ;  /* 0x000000ff0700728c */ /* 0x000fe2000bf05300 */
[----:B------:R-:W-:-:S05]  /*0580*/  LEA R6, P0, R2, R6, 0x5 ;  /* 0x0000000602067211 */ /* 0x000fca00078028ff */
[----:B------:R-:W-:Y:S02]  /*0590*/  IMAD.X R3, R3, 0x1, R10, P0 ;  /* 0x0000000103037824 */ /* 0x000fe400000e060a */
[----:B----4-:R-:W-:-:S04]  /*05a0*/  FFMA R20, R9, R20, R28 ;  /* 0x0000001409147223 */ /* 0x010fc8000000001c */
[----:B--2---:R-:W-:-:S04]  /*05b0*/  FFMA R18, R11, R18, R20 ;  /* 0x000000120b127223 */ /* 0x004fc80000000014 */
[----:B---3--:R-:W-:Y:S01]  /*05c0*/  FFMA R18, R21, R22, R18 ;  /* 0x0000001615127223 */ /* 0x008fe20000000012 */
[----:B------:R-:W-:-:S03]  /*05d0*/  IADD3 R9, P1, PT, R16, 0x20, RZ ;  /* 0x0000002010097810 */ /* 0x000fc60007f3e0ff */
[----:B-----5:R-:W-:Y:S01]  /*05e0*/  FFMA R18, R29, R24, R18 ;  /* 0x000000181d127223 */ /* 0x020fe20000000012 */
[----:B0-----:R-:W-:-:S03]  /*05f0*/  IADD3.X R17, PT, PT, RZ, R17, RZ, P1, !PT ;  /* 0x00000011ff117210 */ /* 0x001fc60000ffe4ff */
[----:B------:R-:W-:Y:S01]  /*0600*/  FFMA R19, R19, R26, R18 ;  /* 0x0000001a13137223 */ /* 0x000fe20000000012 */
[----:B------:R-:W-:Y:S06]  /*0610*/  BRA.U UP0, `(.L_x_271) ;  /* 0xfffffffd00387547 */ /* 0x000fec000b83ffff */
.L_x_270:
        /* <DEDUP_REMOVED lines=9> */
[----:B------:R-:W-:Y:S01]  /*06b0*/  IMAD R6, R2, UR5, RZ ;  /* 0x0000000502067c24 */ /* 0x000fe2000f8e02ff */
[----:B------:R-:W-:Y:S01]  /*06c0*/  IADD3 R7, P0, PT, R14, UR4, RZ ;  /* 0x000000040e077c10 */ /* 0x000fe2000ff1e0ff */
[----:B------:R-:W-:Y:S02]  /*06d0*/  IMAD.MOV.U32 R13, RZ, RZ, RZ ;  /* 0x000000ffff0d7224 */ /* 0x000fe400078e00ff */
[----:B------:R-:W-:Y:S01]  /*06e0*/  IMAD R3, R5, UR4, R6 ;  /* 0x0000000405037c24 */ /* 0x000fe2000f8e0206 */
[----:B------:R-:W-:Y:S01]  /*06f0*/  IADD3.X R10, PT, PT, R4, UR5, RZ, P0, !PT ;  /* 0x00000005040a7c10 */ /* 0x000fe200087fe4ff */
[----:B------:R-:W-:-:S04]  /*0700*/  IMAD.WIDE.U32 R8, R2, UR4, R12 ;  /* 0x0000000402087c25 */ /* 0x000fc8000f8e000c */
[C---:B------:R-:W-:Y:S01]  /*0710*/  IMAD.SHL.U32 R11, R2.reuse, 0x4, RZ ;  /* 0x00000004020b7824 */ /* 0x040fe200078e00ff */
[----:B------:R-:W-:Y:S02]  /*0720*/  IADD3 R3, PT, PT, R9, R3, RZ ;  /* 0x0000000309037210 */ /* 0x000fe40007ffe0ff */
[----:B------:R-:W-:Y:S02]  /*0730*/  SHF.L.U64.HI R9, R2, 0x2, R5 ;  /* 0x0000000202097819 */ /* 0x000fe40000010205 */
[C---:B0-----:R-:W-:Y:S02]  /*0740*/  LEA R16, P2, R8.reuse, UR18, 0x2 ;  /* 0x0000001208107c11 */ /* 0x041fe4000f8410ff */
[----:B------:R-:W-:Y:S02]  /*0750*/  LEA R6, P1, R7, UR16, 0x2 ;  /* 0x0000001007067c11 */ /* 0x000fe4000f8210ff */
[----:B------:R-:W-:Y:S02]  /*0760*/  LEA.HI.X R17, R8, UR19, R3, 0x2, P2 ;  /* 0x0000001308117c11 */ /* 0x000fe400090f1403 */
[----:B------:R-:W-:-:S02]  /*0770*/  IADD3 R20, P0, PT, R16, R11, RZ ;  /* 0x0000000b10147210 */ /* 0x000fc40007f1e0ff */
[----:B------:R-:W-:Y:S01]  /*0780*/  LEA.HI.X R7, R7, UR17, R10, 0x2, P1 ;  /* 0x0000001107077c11 */ /* 0x000fe200088f140a */
[----:B------:R-:W2:Y:S01]  /*0790*/  LDG.E R3, desc[UR10][R16.64] ;  /* 0x0000000a10037981 */ /* 0x000ea2000c1e1900 */
[-C--:B------:R-:W-:Y:S01]  /*07a0*/  IADD3 R10, P1, PT, R20, R11.reuse, RZ ;  /* 0x0000000b140a7210 */ /* 0x080fe20007f3e0ff */
[--C-:B------:R-:W-:Y:S02]  /*07b0*/  IMAD.X R21, R17, 0x1, R9.reuse, P0 ;  /* 0x0000000111157824 */ /* 0x100fe400000e0609 */
[----:B------:R-:W2:Y:S01]  /*07c0*/  LDG.E R18, desc[UR10][R6.64] ;  /* 0x0000000a06127981 */ /* 0x000ea2000c1e1900 */
[----:B------:R-:W-:Y:S02]  /*07d0*/  IADD3 R8, P0, PT, R10, R11, RZ ;  /* 0x0000000b0a087210 */ /* 0x000fe40007f1e0ff */
[----:B------:R-:W-:Y:S01]  /*07e0*/  IADD3.X R11, PT, PT, R21, R9, RZ, P1, !PT ;  /* 0x00000009150b7210 */ /* 0x000fe20000ffe4ff */
[----:B------:R-:W3:Y:S04]  /*07f0*/  LDG.E R20, desc[UR10][R20.64] ;  /* 0x0000000a14147981 */ /* 0x000ee8000c1e1900 */
[----:B------:R-:W3:Y:S01]  /*0800*/  LDG.E R22, desc[UR10][R6.64+0x4] ;  /* 0x0000040a06167981 */ /* 0x000ee2000c1e1900 */
[----:B------:R-:W-:-:S03]  /*0810*/  IMAD.X R9, R11, 0x1, R9, P0 ;  /* 0x000000010b097824 */ /* 0x000fc600000e0609 */
        /* <DEDUP_REMOVED lines=10> */
.L_x_272:
        /* <DEDUP_REMOVED lines=28> */
.L_x_273:
        /* <DEDUP_REMOVED lines=13> */
[----:B------:R-:W-:-:S03]  /*0b50*/  LEA.HI.X R5, R6, UR19, R5, 0x2, P0 ;  /* 0x0000001306057c11 */ /* 0x000fc600080f1405 */
[----:B------:R-:W2:Y:S04]  /*0b60*/  LDG.E R2, desc[UR10][R2.64] ;  /* 0x0000000a02027981 */ /* 0x000ea8000c1e1900 */
[----:B------:R-:W2:Y:S02]  /*0b70*/  LDG.E R4, desc[UR10][R4.64] ;  /* 0x0000000a04047981 */ /* 0x000ea4000c1e1900 */
[----:B--2---:R-:W-:-:S07]  /*0b80*/  FFMA R19, R2, R4, R19 ;  /* 0x0000000402137223 */ /* 0x004fce0000000013 */
.L_x_269:
[----:B------:R-:W0:Y:S01]  /*0b90*/  LDCU.64 UR4, c[0x0][0x390] ;  /* 0x00007200ff0477ac */ /* 0x000e220008000a00 */
[----:B------:R-:W-:Y:S02]  /*0ba0*/  HFMA2 R3, -RZ, RZ, 0, 0 ;  /* 0x00000000ff037431 */ /* 0x000fe400000001ff */
[----:B------:R-:W-:Y:S02]  /*0bb0*/  IMAD.MOV.U32 R2, RZ, RZ, R12 ;  /* 0x000000ffff027224 */ /* 0x000fe400078e000c */
[C---:B------:R-:W-:Y:S02]  /*0bc0*/  IMAD R5, R0.reuse, UR9, RZ ;  /* 0x0000000900057c24 */ /* 0x040fe4000f8e02ff */
[----:B------:R-:W-:-:S04]  /*0bd0*/  IMAD.WIDE.U32 R2, R0, UR13, R2 ;  /* 0x0000000d00027c25 */ /* 0x000fc8000f8e0002 */
[----:B------:R-:W-:Y:S01]  /*0be0*/  IMAD.IADD R3, R3, 0x1, R5 ;  /* 0x0000000103037824 */ /* 0x000fe200078e0205 */
[----:B0-----:R-:W-:-:S04]  /*0bf0*/  LEA R4, P0, R2, UR4, 0x2 ;  /* 0x0000000402047c11 */ /* 0x001fc8000f8010ff */
[----:B------:R-:W-:-:S05]  /*0c00*/  LEA.HI.X R5, R2, UR5, R3, 0x2, P0 ;  /* 0x0000000502057c11 */ /* 0x000fca00080f1403 */
[----:B------:R-:W-:Y:S01]  /*0c10*/  STG.E desc[UR10][R4.64], R19 ;  /* 0x0000001304007986 */ /* 0x000fe2000c10190a */
[----:B------:R-:W-:Y:S05]  /*0c20*/  EXIT ;  /* 0x000000000000794d */ /* 0x000fea0003800000 */
.L_x_274:
        /* <DEDUP_REMOVED lines=13> */
.L_x_319:


//--------------------- .text._Z10gpu_matmulPfS_S_iii --------------------------
	.section	.text._Z10gpu_matmulPfS_S_iii,"ax",@progbits
	.align	128
        .global         _Z10gpu_matmulPfS_S_iii
        .type           _Z10gpu_matmulPfS_S_iii,@function
        .size           _Z10gpu_matmulPfS_S_iii,(.L_x_320 - _Z10gpu_matmulPfS_S_iii)
        .other          _Z10gpu_matmulPfS_S_iii,@"STO_CUDA_ENTRY STV_DEFAULT"
_Z10gpu_matmulPfS_S_iii:
.text._Z10gpu_matmulPfS_S_iii:
        /* <DEDUP_REMOVED lines=46> */
.L_x_277:
        /* <DEDUP_REMOVED lines=48> */
.L_x_276:
        /* <DEDUP_REMOVED lines=42> */
.L_x_278:
[----:B------:R-:W-:Y:S05]  /*0880*/  BRA.U !UP1, `(.L_x_275) ;  /* 0x0000000109b07547 */ /* 0x000fea000b800000 */
[----:B------:R-:W-:Y:S02]  /*0890*/  UISETP.NE.AND UP1, UPT, UR7, 0x1, UPT ;  /* 0x000000010700788c */ /* 0x000fe4000bf25270 */
[----:B------:R-:W-:-:S04]  /*08a0*/  ULOP3.LUT UR6, UR8, 0x1, URZ, 0xc0, !UPT ;  /* 0x0000000108067892 */ /* 0x000fc8000f8ec0ff */
[----:B------:R-:W-:-:S03]  /*08b0*/  UISETP.NE.U32.AND UP0, UPT, UR6, 0x1, UPT ;  /* 0x000000010600788c */ /* 0x000fc6000bf05070 */
[----:B------:R-:W-:Y:S08]  /*08c0*/  BRA.U !UP1, `(.L_x_279) ;  /* 0x00000001095c7547 */ /* 0x000ff0000b800000 */
[----:B------:R-:W0:Y:S01]  /*08d0*/  LDCU.128 UR12, c[0x0][0x380] ;  /* 0x00007000ff0c77ac */ /* 0x000e220008000c00 */
[----:B------:R-:W-:Y:S01]  /*08e0*/  MOV R14, R10 ;  /* 0x0000000a000e7202 */ /* 0x000fe20000000f00 */
[----:B------:R-:W-:Y:S01]  /*08f0*/  IMAD R6, R0, UR5, RZ ;  /* 0x0000000500067c24 */ /* 0x000fe2000f8e02ff */
[----:B------:R-:W-:Y:S01]  /*0900*/  IADD3 R4, P0, PT, R12, UR4, RZ ;  /* 0x000000040c047c10 */ /* 0x000fe2000ff1e0ff */
[----:B------:R-:W-:Y:S02]  /*0910*/  IMAD.MOV.U32 R15, RZ, RZ, RZ ;  /* 0x000000ffff0f7224 */ /* 0x000fe400078e00ff */
        /* <DEDUP_REMOVED lines=18> */
.L_x_279:
[----:B------:R-:W-:Y:S05]  /*0a40*/  BRA.U UP0, `(.L_x_275) ;  /* 0x0000000100407547 */ /* 0x000fea000b800000 */
        /* <DEDUP_REMOVED lines=16> */
.L_x_275:
[----:B------:R-:W0:Y:S01]  /*0b50*/  LDCU.64 UR4, c[0x0][0x390] ;  /* 0x00007200ff0477ac */ /* 0x000e220008000a00 */
[----:B------:R-:W-:Y:S02]  /*0b60*/  HFMA2 R11, -RZ, RZ, 0, 0 ;  /* 0x00000000ff0b7431 */ /* 0x000fe400000001ff */
[----:B------:R-:W-:Y:S02]  /*0b70*/  IMAD R5, R5, R3, RZ ;  /* 0x0000000305057224 */ /* 0x000fe400078e02ff */
[----:B------:R-:W-:-:S04]  /*0b80*/  IMAD.WIDE.U32 R2, R3, R0, R10 ;  /* 0x0000000003027225 */ /* 0x000fc800078e000a */
[----:B------:R-:W-:Y:S01]  /*0b90*/  IMAD.IADD R3, R3, 0x1, R5 ;  /* 0x0000000103037824 */ /* 0x000fe200078e0205 */
[----:B0-----:R-:W-:-:S04]  /*0ba0*/  LEA R4, P0, R2, UR4, 0x2 ;  /* 0x0000000402047c11 */ /* 0x001fc8000f8010ff */
[----:B------:R-:W-:-:S05]  /*0bb0*/  LEA.HI.X R5, R2, UR5, R3, 0x2, P0 ;  /* 0x0000000502057c11 */ /* 0x000fca00080f1403 */
[----:B------:R-:W-:Y:S01]  /*0bc0*/  STG.E desc[UR10][R4.64], R17 ;  /* 0x0000001104007986 */ /* 0x000fe2000c10190a */
[----:B------:R-:W-:Y:S05]  /*0bd0*/  EXIT ;  /* 0x000000000000794d */ /* 0x000fea0003800000 */
.L_x_280:
        /* <DEDUP_REMOVED lines=10> */
.L_x_320:


//--------------------- .text._Z10gpu_linearPfS_S_S_iii --------------------------
	.section	.text._Z10gpu_linearPfS_S_S_iii,"ax",@progbits
	.align	128
        .global         _Z10gpu_linearPfS_S_S_iii
        .type           _Z10gpu_linearPfS_S_S_iii,@function
        .size           _Z10gpu_linearPfS_S_S_iii,(.L_x_321 - _Z10gpu_linearPfS_S_S_iii)
        .other          _Z10gpu_linearPfS_S_S_iii,@"STO_CUDA_ENTRY STV_DEFAULT"
_Z10gpu_linearPfS_S_S_iii:
.text._Z10gpu_linearPfS_S_S_iii:
        /* <DEDUP_REMOVED lines=46> */
.L_x_283:
        /* <DEDUP_REMOVED lines=48> */
.L_x_282:
        /* <DEDUP_REMOVED lines=42> */
.L_x_284:
        /* <DEDUP_REMOVED lines=28> */
.L_x_285:
        /* <DEDUP_REMOVED lines=17> */
.L_x_281:
[----:B------:R-:W0:Y:S02]  /*0b50*/  LDCU.128 UR4, c[0x0][0x390] ;  /* 0x00007200ff0477ac */ /* 0x000e240008000c00 */
[----:B0-----:R-:W-:-:S04]  /*0b60*/  LEA R6, P0, R3, UR4, 0x2 ;  /* 0x0000000403067c11 */ /* 0x001fc8000f8010ff */
[----:B------:R-:W-:-:S05]  /*0b70*/  LEA.HI.X R7, R3, UR5, RZ, 0x2, P0 ;  /* 0x0000000503077c11 */ /* 0x000fca00080f14ff */
[----:B------:R-:W2:Y:S01]  /*0b80*/  LDG.E R6, desc[UR10][R6.64] ;  /* 0x0000000a06067981 */ /* 0x000ea2000c1e1900 */
[----:B------:R-:W-:Y:S02]  /*0b90*/  HFMA2 R9, -RZ, RZ, 0, 0 ;  /* 0x00000000ff097431 */ /* 0x000fe400000001ff */
[----:B------:R-:W-:-:S04]  /*0ba0*/  IMAD.MOV.U32 R8, RZ, RZ, R10 ;  /* 0x000000ffff087224 */ /* 0x000fc800078e000a */
[----:B------:R-:W-:-:S04]  /*0bb0*/  IMAD.WIDE.U32 R8, R3, R0, R8 ;  /* 0x0000000003087225 */ /* 0x000fc800078e0008 */
[----:B------:R-:W-:Y:S01]  /*0bc0*/  IMAD R3, R5, R3, RZ ;  /* 0x0000000305037224 */ /* 0x000fe200078e02ff */
[----:B------:R-:W-:-:S03]  /*0bd0*/  LEA R2, P0, R8, UR6, 0x2 ;  /* 0x0000000608027c11 */ /* 0x000fc6000f8010ff */
[----:B------:R-:W-:-:S05]  /*0be0*/  IMAD.IADD R3, R9, 0x1, R3 ;  /* 0x0000000109037824 */ /* 0x000fca00078e0203 */
[----:B------:R-:W-:Y:S01]  /*0bf0*/  LEA.HI.X R3, R8, UR7, R3, 0x2, P0 ;  /* 0x0000000708037c11 */ /* 0x000fe200080f1403 */
[----:B--2---:R-:W-:-:S05]  /*0c00*/  FADD R17, R6, R17 ;  /* 0x0000001106117221 */ /* 0x004fca0000000000 */
[----:B------:R-:W-:Y:S01]  /*0c10*/  STG.E desc[UR10][R2.64], R17 ;  /* 0x0000001102007986 */ /* 0x000fe2000c10190a */
[----:B------:R-:W-:Y:S05]  /*0c20*/  EXIT ;  /* 0x000000000000794d */ /* 0x000fea0003800000 */
.L_x_286:
        /* <DEDUP_REMOVED lines=13> */
.L_x_321:


//--------------------- .text._Z22gpu_transpose_2D_arrayPfS_mm --------------------------
	.section	.text._Z22gpu_transpose_2D_arrayPfS_mm,"ax",@progbits
	.align	128
        .global         _Z22gpu_transpose_2D_arrayPfS_mm
        .type           _Z22gpu_transpose_2D_arrayPfS_mm,@function
        .size           _Z22gpu_transpose_2D_arrayPfS_mm,(.L_x_322 - _Z22gpu_transpose_2D_arrayPfS_mm)
        .other          _Z22gpu_transpose_2D_arrayPfS_mm,@"STO_CUDA_ENTRY STV_DEFAULT"
_Z22gpu_transpose_2D_arrayPfS_mm:
.text._Z22gpu_transpose_2D_arrayPfS_mm:
[----:B------:R-:W-:Y:S01]  /*0000*/  LDC R1, c[0x0][0x37c] ;  /* 0x0000df00ff017b82 */ /* 0x000fe20000000800 */
[----:B------:R-:W0:Y:S01]  /*0010*/  S2R R7, SR_CTAID.Y ;  /* 0x0000000000077919 */ /* 0x000e220000002600 */
[----:B------:R-:W1:Y:S01]  /*0020*/  LDCU UR4, c[0x0][0x360] ;  /* 0x00006c00ff0477ac */ /* 0x000e620008000800 */
[----:B------:R-:W0:Y:S01]  /*0030*/  S2R R2, SR_TID.Y ;  /* 0x0000000000027919 */ /* 0x000e220000002200 */
[----:B------:R-:W0:Y:S01]  /*0040*/  LDCU UR5, c[0x0][0x364] ;  /* 0x00006c80ff0577ac */ /* 0x000e220008000800 */
[----:B------:R-:W1:Y:S01]  /*0050*/  S2R R0, SR_CTAID.X ;  /* 0x0000000000007919 */ /* 0x000e620000002500 */
[----:B------:R-:W2:Y:S01]  /*0060*/  LDCU.128 UR8, c[0x0][0x390] ;  /* 0x00007200ff0877ac */ /* 0x000ea20008000c00 */
[----:B------:R-:W1:Y:S01]  /*0070*/  S2R R3, SR_TID.X ;  /* 0x0000000000037919 */ /* 0x000e620000002100 */
[----:B0-----:R-:W-:-:S05]  /*0080*/  IMAD R7, R7, UR5, R2 ;  /* 0x0000000507077c24 */ /* 0x001fca000f8e0202 */
[----:B--2---:R-:W-:Y:S01]  /*0090*/  ISETP.GE.U32.AND P1, PT, R7, UR8, PT ;  /* 0x0000000807007c0c */ /* 0x004fe2000bf26070 */
[----:B-1----:R-:W-:-:S03]  /*00a0*/  IMAD R0, R0, UR4, R3 ;  /* 0x0000000400007c24 */ /* 0x002fc6000f8e0203 */
[----:B------:R-:W-:Y:S02]  /*00b0*/  ISETP.GE.U32.AND.EX P1, PT, RZ, UR9, PT, P1 ;  /* 0x00000009ff007c0c */ /* 0x000fe4000bf26110 */
[----:B------:R-:W-:-:S04]  /*00c0*/  ISETP.GE.U32.AND P0, PT, R0, UR10, PT ;  /* 0x0000000a00007c0c */ /* 0x000fc8000bf06070 */
[----:B------:R-:W-:-:S13]  /*00d0*/  ISETP.GE.U32.OR.EX P0, PT, RZ, UR11, P1, P0 ;  /* 0x0000000bff007c0c */ /* 0x000fda0008f06500 */
[----:B------:R-:W-:Y:S05]  /*00e0*/  @P0 EXIT ;  /* 0x000000000000094d */ /* 0x000fea0003800000 */
[----:B------:R-:W0:Y:S01]  /*00f0*/  LDC.64 R2, c[0x0][0x380] ;  /* 0x0000e000ff027b82 */ /* 0x000e220000000a00 */
[----:B------:R-:W1:Y:S01]  /*0100*/  LDCU.64 UR4, c[0x0][0x358] ;  /* 0x00006b00ff0477ac */ /* 0x000e620008000a00 */
[----:B------:R-:W-:-:S04]  /*0110*/  IMAD R5, R7, UR10, R0 ;  /* 0x0000000a07057c24 */ /* 0x000fc8000f8e0200 */
[----:B0-----:R-:W-:Y:S02]  /*0120*/  IMAD.WIDE.U32 R2, R5, 0x4, R2 ;  /* 0x0000000405027825 */ /* 0x001fe400078e0002 */
[----:B------:R-:W0:Y:S04]  /*0130*/  LDC.64 R4, c[0x0][0x388] ;  /* 0x0000e200ff047b82 */ /* 0x000e280000000a00 */
[----:B-1----:R-:W2:Y:S01]  /*0140*/  LDG.E R3, desc[UR4][R2.64] ;  /* 0x0000000402037981 */ /* 0x002ea2000c1e1900 */
[----:B------:R-:W-:-:S04]  /*0150*/  IMAD R7, R0, UR8, R7 ;  /* 0x0000000800077c24 */ /* 0x000fc8000f8e0207 */
[----:B0-----:R-:W-:-:S05]  /*0160*/  IMAD.WIDE.U32 R4, R7, 0x4, R4 ;  /* 0x0000000407047825 */ /* 0x001fca00078e0004 */
[----:B--2---:R-:W-:Y:S01]  /*0170*/  STG.E desc[UR4][R4.64], R3 ;  /* 0x0000000304007986 */ /* 0x004fe2000c101904 */
[----:B------:R-:W-:Y:S05]  /*0180*/  EXIT ;  /* 0x000000000000794d */ /* 0x000fea0003800000 */
.L_x_287:
        /* <DEDUP_REMOVED lines=15> */
.L_x_322:


//--------------------- .nv.shared.reserved.0     --------------------------
	.section	.nv.shared.reserved.0,"aw",@nobits
	.weak		__nv_reservedSMEM_offset_0_alias
	.size		__nv_reservedSMEM_offset_0_alias, 0, 64
	.other		__nv_reservedSMEM_offset_0_alias,@"STO_CUDA_RESERVED_SHARED STV_DEFAULT"
__nv_reservedSMEM_offset_0_alias:
	.zero		0
	.zero		64


//--------------------- .nv.global                --------------------------
	.section	.nv.global,"aw",@nobits
	.align	4
.nv.global:
	.type		unconverged,@object
	.size		unconverged,(.L_0 - unconverged)
unconverged:
	.zero		4
.L_0:


//--------------------- .nv.constant0._Z24gpu_reorder_eigenvectorsPfS_Pimm --------------------------
	.section	.nv.constant0._Z24gpu_reorder_eigenvectorsPfS_Pimm,"a",@progbits
	.sectionflags	@""
	.align	4
.nv.constant0._Z24gpu_reorder_eigenvectorsPfS_Pimm:
	.zero		936


//--------------------- .nv.constant0._Z21gpu_eigenvector_signsPfS_mm --------------------------
	.section	.nv.constant0._Z21gpu_eigenvector_signsPfS_mm,"a",@progbits
	.sectionflags	@""
	.align	4
.nv.constant0._Z21gpu_eigenvector_signsPfS_mm:
	.zero		928


//--------------------- .nv.constant0._Z19gpu_qr_clamp_r_to_0Pfmm --------------------------
	.section	.nv.constant0._Z19gpu_qr_clamp_r_to_0Pfmm,"a",@progbits
	.sectionflags	@""
	.align	4
.nv.constant0._Z19gpu_qr_clamp_r_to_0Pfmm:
	.zero		920


//--------------------- .nv.constant0._Z14gpu_qr_l2_normPfS_mmi --------------------------
	.section	.nv.constant0._Z14gpu_qr_l2_normPfS_mmi,"a",@progbits
	.sectionflags	@""
	.align	4
.nv.constant0._Z14gpu_qr_l2_normPfS_mmi:
	.zero		932


//--------------------- .nv.constant0._Z13gpu_qr_columnPfS_S_mmi --------------------------
	.section	.nv.constant0._Z13gpu_qr_columnPfS_S_mmi,"a",@progbits
	.sectionflags	@""
	.align	4
.nv.constant0._Z13gpu_qr_columnPfS_S_mmi:
	.zero		940


//--------------------- .nv.constant0._Z18gpu_qr_column_multPfS_S_mmi --------------------------
	.section	.nv.constant0._Z18gpu_qr_column_multPfS_S_mmi,"a",@progbits
	.sectionflags	@""
	.align	4
.nv.constant0._Z18gpu_qr_column_multPfS_S_mmi:
	.zero		940


//--------------------- .nv.constant0._Z19gpu_calc_covariancePfS_mm --------------------------
	.section	.nv.constant0._Z19gpu_calc_covariancePfS_mm,"a",@progbits
	.sectionflags	@""
	.align	4
.nv.constant0._Z19gpu_calc_covariancePfS_mm:
	.zero		928


//--------------------- .nv.constant0._Z15gpu_centre_dataPfS_S_mm --------------------------
	.section	.nv.constant0._Z15gpu_centre_dataPfS_S_mm,"a",@progbits
	.sectionflags	@""
	.align	4
.nv.constant0._Z15gpu_centre_dataPfS_S_mm:
	.zero		936


//--------------------- .nv.constant0._Z19gpu_assign_z_scoresPfS_S_S_mm --------------------------
	.section	.nv.constant0._Z19gpu_assign_z_scoresPfS_S_S_mm,"a",@progbits
	.sectionflags	@""
	.align	4
.nv.constant0._Z19gpu_assign_z_scoresPfS_S_S_mm:
	.zero		944


//--------------------- .nv.constant0._Z15gpu_calc_stddevPfS_S_mm --------------------------
	.section	.nv.constant0._Z15gpu_calc_stddevPfS_S_mm,"a",@progbits
	.sectionflags	@""
	.align	4
.nv.constant0._Z15gpu_calc_stddevPfS_S_mm:
	.zero		936


//--------------------- .nv.constant0._Z14gpu_calc_meansPfS_mm --------------------------
	.section	.nv.constant0._Z14gpu_calc_meansPfS_mm,"a",@progbits
	.sectionflags	@""
	.align	4
.nv.constant0._Z14gpu_calc_meansPfS_mm:
	.zero		928


//--------------------- .nv.constant0._Z17gpu_update_biasesfPfS_mm --------------------------
	.section	.nv.constant0._Z17gpu_update_biasesfPfS_mm,"a",@progbits
	.sectionflags	@""
	.align	4
.nv.constant0._Z17gpu_update_biasesfPfS_mm:
	.zero		936


//--------------------- .nv.constant0._Z18gpu_update_weightsffPfS_mm --------------------------
	.section	.nv.constant0._Z18gpu_update_weightsffPfS_mm,"a",@progbits
	.sectionflags	@""
	.align	4
.nv.constant0._Z18gpu_update_weightsffPfS_mm:
	.zero		936


//--------------------- .nv.constant0._Z14gpu_derivativePfS_S_S_iii --------------------------
	.section	.nv.constant0._Z14gpu_derivativePfS_S_S_iii,"a",@progbits
	.sectionflags	@""
	.align	4
.nv.constant0._Z14gpu_derivativePfS_S_S_iii:
	.zero		940


//--------------------- .nv.constant0._Z17gpu_sigmoid_primePfS_ii --------------------------
	.section	.nv.constant0._Z17gpu_sigmoid_primePfS_ii,"a",@progbits
	.sectionflags	@""
	.align	4
.nv.constant0._Z17gpu_sigmoid_primePfS_ii:
	.zero		920


//--------------------- .nv.constant0._Z21gpu_weight_derivativePfS_S_iii --------------------------
	.section	.nv.constant0._Z21gpu_weight_derivativePfS_S_iii,"a",@progbits
	.sectionflags	@""
	.align	4
.nv.constant0._Z21gpu_weight_derivativePfS_S_iii:
	.zero		932


//--------------------- .nv.constant0._Z21gpu_add_two_same_sizePfS_mm --------------------------
	.section	.nv.constant0._Z21gpu_add_two_same_sizePfS_mm,"a",@progbits
	.sectionflags	@""
	.align	4
.nv.constant0._Z21gpu_add_two_same_sizePfS_mm:
	.zero		928


//--------------------- .nv.constant0._Z23gpu_cle_cost_derivativePfS_S_ii --------------------------
	.section	.nv.constant0._Z23gpu_cle_cost_derivativePfS_S_ii,"a",@progbits
	.sectionflags	@""
	.align	4
.nv.constant0._Z23gpu_cle_cost_derivativePfS_S_ii:
	.zero		928


//--------------------- .nv.constant0._Z23gpu_mse_cost_derivativePfS_S_ii --------------------------
	.section	.nv.constant0._Z23gpu_mse_cost_derivativePfS_S_ii,"a",@progbits
	.sectionflags	@""
	.align	4
.nv.constant0._Z23gpu_mse_cost_derivativePfS_S_ii:
	.zero		928


//--------------------- .nv.constant0._Z12gpu_cle_costPfS_S_ii --------------------------
	.section	.nv.constant0._Z12gpu_cle_costPfS_S_ii,"a",@progbits
	.sectionflags	@""
	.align	4
.nv.constant0._Z12gpu_cle_costPfS_S_ii:
	.zero		928


//--------------------- .nv.constant0._Z12gpu_mse_costPfS_S_ii --------------------------
	.section	.nv.constant0._Z12gpu_mse_costPfS_S_ii,"a",@progbits
	.sectionflags	@""
	.align	4
.nv.constant0._Z12gpu_mse_costPfS_S_ii:
	.zero		928


//--------------------- .nv.constant0._Z18gpu_matrix_sigmoidPfS_ii --------------------------
	.section	.nv.constant0._Z18gpu_matrix_sigmoidPfS_ii,"a",@progbits
	.sectionflags	@""
	.align	4
.nv.constant0._Z18gpu_matrix_sigmoidPfS_ii:
	.zero		920


//--------------------- .nv.constant0._Z26gpu_matmul_check_convergedPfS_S_fiii --------------------------
	.section	.nv.constant0._Z26gpu_matmul_check_convergedPfS_S_fiii,"a",@progbits
	.sectionflags	@""
	.align	4
.nv.constant0._Z26gpu_matmul_check_convergedPfS_S_fiii:
	.zero		936


//--------------------- .nv.constant0._Z18gpu_partial_matmulPfS_S_iiii --------------------------
	.section	.nv.constant0._Z18gpu_partial_matmulPfS_S_iiii,"a",@progbits
	.sectionflags	@""
	.align	4
.nv.constant0._Z18gpu_partial_matmulPfS_S_iiii:
	.zero		936


//--------------------- .nv.constant0._Z10gpu_matmulPfS_S_iii --------------------------
	.section	.nv.constant0._Z10gpu_matmulPfS_S_iii,"a",@progbits
	.sectionflags	@""
	.align	4
.nv.constant0._Z10gpu_matmulPfS_S_iii:
	.zero		932


//--------------------- .nv.constant0._Z10gpu_linearPfS_S_S_iii --------------------------
	.section	.nv.constant0._Z10gpu_linearPfS_S_S_iii,"a",@progbits
	.sectionflags	@""
	.align	4
.nv.constant0._Z10gpu_linearPfS_S_S_iii:
	.zero		940


//--------------------- .nv.constant0._Z22gpu_transpose_2D_arrayPfS_mm --------------------------
	.section	.nv.constant0._Z22gpu_transpose_2D_arrayPfS_mm,"a",@progbits
	.sectionflags	@""
	.align	4
.nv.constant0._Z22gpu_transpose_2D_arrayPfS_mm:
	.zero		928


//--------------------- SYMBOLS --------------------------

	.type		.nv.reservedSmem.offset0,@object
	.size		.nv.reservedSmem.offset0,0x4
